// auto-generated by cutlass_sweep.gemm — config: {"arch": "sm_100", "cluster_m": 4, "cluster_n": 4, "dtype": "int8", "dtype_b": "int8", "layout": "nt", "stages": 0, "tile_k": 128, "tile_m": 256, "tile_n": 256}
#include "cutlass/cutlass.h"
#include "cutlass/gemm/collective/collective_builder.hpp"
#include "cutlass/gemm/device/gemm_universal_adapter.h"
#include "cutlass/gemm/kernel/gemm_universal.hpp"
#include "cutlass/epilogue/collective/collective_builder.hpp"

using ElemA = int8_t;
using ElemB = int8_t;
using ElemCD = int8_t;
using Acc  = int32_t;
using TileShape    = cute::Shape<cute::_256, cute::_256, cute::_128>;
using ClusterShape = cute::Shape<cute::_4, cute::_4, cute::_1>;

using CollectiveEpilogue = typename cutlass::epilogue::collective::CollectiveBuilder<
    cutlass::arch::Sm100, cutlass::arch::OpClassTensorOp,
    TileShape, ClusterShape,
    cutlass::epilogue::collective::EpilogueTileAuto,
    Acc, Acc,
    ElemCD, cutlass::layout::RowMajor, 128 / cutlass::sizeof_bits<ElemCD>::value,
    ElemCD, cutlass::layout::RowMajor, 128 / cutlass::sizeof_bits<ElemCD>::value,
    cutlass::epilogue::collective::EpilogueScheduleAuto
  >::CollectiveOp;

using CollectiveMainloop = typename cutlass::gemm::collective::CollectiveBuilder<
    cutlass::arch::Sm100, cutlass::arch::OpClassTensorOp,
    ElemA, cutlass::layout::RowMajor, 128 / cutlass::sizeof_bits<ElemA>::value,
    ElemB, cutlass::layout::ColumnMajor, 128 / cutlass::sizeof_bits<ElemB>::value,
    Acc,
    TileShape, ClusterShape,
    cutlass::gemm::collective::StageCountAutoCarveout<static_cast<int>(sizeof(typename CollectiveEpilogue::SharedStorage))>,
    cutlass::gemm::collective::KernelScheduleAuto
  >::CollectiveOp;

using GemmKernel = cutlass::gemm::kernel::GemmUniversal<
    cute::Shape<int,int,int,int>,
    CollectiveMainloop,
    CollectiveEpilogue
>;
using Gemm = cutlass::gemm::device::GemmUniversalAdapter<GemmKernel>;

// Force the device kernel symbol into the cubin without needing a host main.
auto* _anchor = &cutlass::device_kernel<GemmKernel>;


// ===== COMPILED SASS (sm_100a) =====

	.target	sm_100a

	.elftype	@"ET_EXEC"


//--------------------- .note.nv.tkinfo           --------------------------
	.section	.note.nv.tkinfo,"",@"SHT_NOTE"
	.sectionflags	@"SHF_NOTE_NV_TKINFO"
	.tkinfo
        /*0018*/ 	.word	0x00000002
        /*0030*/ 	.string	""
        /*0030*/ 	.string	"ptxas"
        /*0030*/ 	.string	"Cuda compilation tools, release 13.0, V13.0.88"
        /*0030*/ 	.string	"Build cuda_13.0.r13.0/compiler.36424714_0"
        /*0030*/ 	.string	"-arch sm_100a -m 64 "



//--------------------- .note.nv.cuinfo           --------------------------
	.section	.note.nv.cuinfo,"",@"SHT_NOTE"
	.sectionflags	@"SHF_NOTE_NV_CUINFO"
        /*0018*/ 	.short	0x0002
        /*001a*/ 	.short	0x0064
        /*001c*/ 	.short	0x0082
	.zero		2


//--------------------- .nv.info                  --------------------------
	.section	.nv.info,"",@"SHT_CUDA_INFO"
	.align	4


	//----- nvinfo : EIATTR_REGCOUNT
	.align		4
        /*0000*/ 	.byte	0x04, 0x2f
        /*0002*/ 	.short	(.L_20 - .L_19)
	.align		4
.L_19:
        /*0004*/ 	.word	index@(_ZN7cutlass13device_kernelINS_4gemm6kernel13GemmUniversalIN4cute5tupleIJiiiiEEENS1_10collective13CollectiveMmaINS1_35MainloopSm100TmaUmmaWarpSpecializedILi5ELi2ELi2ENS5_IJNS4_1CILi4EEESB_NSA_ILi1EEEEEEEENS5_IJNSA_ILi256EEESF_NSA_ILi128EEEEEEaNS5_IJlSC_lEEEaSI_NS4_8TiledMMAINS4_8MMA_AtomIJNS4_21SM100_MMA_S8_2x1SM_SSIaaiLi256ELi256ELNS4_4UMMA5MajorE0ELSN_0ELNSM_8SaturateE0EEEEEENS4_6LayoutINS5_IJSC_SC_SC_EEENS5_IJNSA_ILi0EEEST_ST_EEEEENS5_IJNS4_10UnderscoreESW_SW_EEEEENS4_28SM100_TMA_2SM_LOAD_MULTICASTENS4_14ComposedLayoutINS4_7SwizzleILi3ELi4ELi3EEENS4_18smem_ptr_flag_bitsILi8EEENSR_INS5_IJNSA_ILi8EEESG_EEENS5_IJSG_SC_EEEEEEEvNS4_8identityESZ_S19_vS1A_EENS_8epilogue10collective18CollectiveEpilogueINS1C_23Sm100TmaWarpSpecializedILi4ELi2ELi64ELb0ELb0EEEJNS5_IJSG_SF_SG_EEENS5_IJNSR_ISG_SC_EENSR_INSA_ILi64EEESC_EEEEEaSI_aSI_NS1C_6fusion15FusionCallbacksIS1G_NS1M_17LinearCombinationIaiaiLNS_15FloatRoundStyleE2EEES1H_S1L_JEEENS4_5SM1004TMEM4LOAD26SM100_TMEM_LOAD_32dp32b64xENS4_13SM90_TMA_LOADENS10_INS11_ILi2ELi4ELi3EEES14_NSR_INS5_IJS15_S1J_EEENS5_IJS1J_SC_EEEEEEENS4_39AutoVectorizingCopyWithAssumedAlignmentILi128EEENS4_14SM90_TMA_STOREES21_S23_S23_EEEvvEEEEvNT_6ParamsE)
        /*0008*/ 	.word	0x000000a4


	//----- nvinfo : EIATTR_FRAME_SIZE
	.align		4
.L_20:
        /*000c*/ 	.byte	0x04, 0x11
        /*000e*/ 	.short	(.L_22 - .L_21)
	.align		4
.L_21:
        /*0010*/ 	.word	index@($__internal_2_$__cuda_sm10x_tcgen05_guardrail_trap_unallocated_columns_being_dealloced)
        /*0014*/ 	.word	0x00000000


	//----- nvinfo : EIATTR_FRAME_SIZE
	.align		4
.L_22:
        /*0018*/ 	.byte	0x04, 0x11
        /*001a*/ 	.short	(.L_24 - .L_23)
	.align		4
.L_23:
        /*001c*/ 	.word	index@($__internal_1_$__cuda_sm10x_tcgen05_guardrail_trap_phase_invalid_during_alloc)
        /*0020*/ 	.word	0x00000000


	//----- nvinfo : EIATTR_FRAME_SIZE
	.align		4
.L_24:
        /*0024*/ 	.byte	0x04, 0x11
        /*0026*/ 	.short	(.L_26 - .L_25)
	.align		4
.L_25:
        /*0028*/ 	.word	index@($__internal_0_$__cuda_sm10x_tcgen05_guardrail_trap_col_being_dealloced_not_returned_by_alloc)
        /*002c*/ 	.word	0x00000000


	//----- nvinfo : EIATTR_FRAME_SIZE
	.align		4
.L_26:
        /*0030*/ 	.byte	0x04, 0x11
        /*0032*/ 	.short	(.L_28 - .L_27)
	.align		4
.L_27:
        /*0034*/ 	.word	index@(_ZN7cutlass13device_kernelINS_4gemm6kernel13GemmUniversalIN4cute5tupleIJiiiiEEENS1_10collective13CollectiveMmaINS1_35MainloopSm100TmaUmmaWarpSpecializedILi5ELi2ELi2ENS5_IJNS4_1CILi4EEESB_NSA_ILi1EEEEEEEENS5_IJNSA_ILi256EEESF_NSA_ILi128EEEEEEaNS5_IJlSC_lEEEaSI_NS4_8TiledMMAINS4_8MMA_AtomIJNS4_21SM100_MMA_S8_2x1SM_SSIaaiLi256ELi256ELNS4_4UMMA5MajorE0ELSN_0ELNSM_8SaturateE0EEEEEENS4_6LayoutINS5_IJSC_SC_SC_EEENS5_IJNSA_ILi0EEEST_ST_EEEEENS5_IJNS4_10UnderscoreESW_SW_EEEEENS4_28SM100_TMA_2SM_LOAD_MULTICASTENS4_14ComposedLayoutINS4_7SwizzleILi3ELi4ELi3EEENS4_18smem_ptr_flag_bitsILi8EEENSR_INS5_IJNSA_ILi8EEESG_EEENS5_IJSG_SC_EEEEEEEvNS4_8identityESZ_S19_vS1A_EENS_8epilogue10collective18CollectiveEpilogueINS1C_23Sm100TmaWarpSpecializedILi4ELi2ELi64ELb0ELb0EEEJNS5_IJSG_SF_SG_EEENS5_IJNSR_ISG_SC_EENSR_INSA_ILi64EEESC_EEEEEaSI_aSI_NS1C_6fusion15FusionCallbacksIS1G_NS1M_17LinearCombinationIaiaiLNS_15FloatRoundStyleE2EEES1H_S1L_JEEENS4_5SM1004TMEM4LOAD26SM100_TMEM_LOAD_32dp32b64xENS4_13SM90_TMA_LOADENS10_INS11_ILi2ELi4ELi3EEES14_NSR_INS5_IJS15_S1J_EEENS5_IJS1J_SC_EEEEEEENS4_39AutoVectorizingCopyWithAssumedAlignmentILi128EEENS4_14SM90_TMA_STOREES21_S23_S23_EEEvvEEEEvNT_6ParamsE)
        /*0038*/ 	.word	0x00000000


	//----- nvinfo : EIATTR_MIN_STACK_SIZE
	.align		4
.L_28:
        /*003c*/ 	.byte	0x04, 0x12
        /*003e*/ 	.short	(.L_30 - .L_29)
	.align		4
.L_29:
        /*0040*/ 	.word	index@(_ZN7cutlass13device_kernelINS_4gemm6kernel13GemmUniversalIN4cute5tupleIJiiiiEEENS1_10collective13CollectiveMmaINS1_35MainloopSm100TmaUmmaWarpSpecializedILi5ELi2ELi2ENS5_IJNS4_1CILi4EEESB_NSA_ILi1EEEEEEEENS5_IJNSA_ILi256EEESF_NSA_ILi128EEEEEEaNS5_IJlSC_lEEEaSI_NS4_8TiledMMAINS4_8MMA_AtomIJNS4_21SM100_MMA_S8_2x1SM_SSIaaiLi256ELi256ELNS4_4UMMA5MajorE0ELSN_0ELNSM_8SaturateE0EEEEEENS4_6LayoutINS5_IJSC_SC_SC_EEENS5_IJNSA_ILi0EEEST_ST_EEEEENS5_IJNS4_10UnderscoreESW_SW_EEEEENS4_28SM100_TMA_2SM_LOAD_MULTICASTENS4_14ComposedLayoutINS4_7SwizzleILi3ELi4ELi3EEENS4_18smem_ptr_flag_bitsILi8EEENSR_INS5_IJNSA_ILi8EEESG_EEENS5_IJSG_SC_EEEEEEEvNS4_8identityESZ_S19_vS1A_EENS_8epilogue10collective18CollectiveEpilogueINS1C_23Sm100TmaWarpSpecializedILi4ELi2ELi64ELb0ELb0EEEJNS5_IJSG_SF_SG_EEENS5_IJNSR_ISG_SC_EENSR_INSA_ILi64EEESC_EEEEEaSI_aSI_NS1C_6fusion15FusionCallbacksIS1G_NS1M_17LinearCombinationIaiaiLNS_15FloatRoundStyleE2EEES1H_S1L_JEEENS4_5SM1004TMEM4LOAD26SM100_TMEM_LOAD_32dp32b64xENS4_13SM90_TMA_LOADENS10_INS11_ILi2ELi4ELi3EEES14_NSR_INS5_IJS15_S1J_EEENS5_IJS1J_SC_EEEEEEENS4_39AutoVectorizingCopyWithAssumedAlignmentILi128EEENS4_14SM90_TMA_STOREES21_S23_S23_EEEvvEEEEvNT_6ParamsE)
        /*0044*/ 	.word	0x00000000
.L_30:


//--------------------- .nv.compat                --------------------------
	.section	.nv.compat,"",@"SHT_CUDA_COMPAT_INFO"
	.align	4
        /*0000*/ 	.byte	0x02, 0x09, 0x01, 0x00, 0x02, 0x02, 0x03, 0x00, 0x02, 0x05, 0x06, 0x00, 0x03, 0x07, 0x01, 0x01
        /*0010*/ 	.byte	0x02, 0x03, 0x01, 0x00, 0x02, 0x06, 0x01, 0x00, 0x04, 0x0b, 0x08, 0x00, 0x01, 0x00, 0x00, 0x00
        /*0020*/ 	.byte	0x00, 0x00, 0x00, 0x00


//--------------------- .nv.info._ZN7cutlass13device_kernelINS_4gemm6kernel13GemmUniversalIN4cute5tupleIJiiiiEEENS1_10collective13CollectiveMmaINS1_35MainloopSm100TmaUmmaWarpSpecializedILi5ELi2ELi2ENS5_IJNS4_1CILi4EEESB_NSA_ILi1EEEEEEEENS5_IJNSA_ILi256EEESF_NSA_ILi128EEEEEEaNS5_IJlSC_lEEEaSI_NS4_8TiledMMAINS4_8MMA_AtomIJNS4_21SM100_MMA_S8_2x1SM_SSIaaiLi256ELi256ELNS4_4UMMA5MajorE0ELSN_0ELNSM_8SaturateE0EEEEEENS4_6LayoutINS5_IJSC_SC_SC_EEENS5_IJNSA_ILi0EEEST_ST_EEEEENS5_IJNS4_10UnderscoreESW_SW_EEEEENS4_28SM100_TMA_2SM_LOAD_MULTICASTENS4_14ComposedLayoutINS4_7SwizzleILi3ELi4ELi3EEENS4_18smem_ptr_flag_bitsILi8EEENSR_INS5_IJNSA_ILi8EEESG_EEENS5_IJSG_SC_EEEEEEEvNS4_8identityESZ_S19_vS1A_EENS_8epilogue10collective18CollectiveEpilogueINS1C_23Sm100TmaWarpSpecializedILi4ELi2ELi64ELb0ELb0EEEJNS5_IJSG_SF_SG_EEENS5_IJNSR_ISG_SC_EENSR_INSA_ILi64EEESC_EEEEEaSI_aSI_NS1C_6fusion15FusionCallbacksIS1G_NS1M_17LinearCombinationIaiaiLNS_15FloatRoundStyleE2EEES1H_S1L_JEEENS4_5SM1004TMEM4LOAD26SM100_TMEM_LOAD_32dp32b64xENS4_13SM90_TMA_LOADENS10_INS11_ILi2ELi4ELi3EEES14_NSR_INS5_IJS15_S1J_EEENS5_IJS1J_SC_EEEEEEENS4_39AutoVectorizingCopyWithAssumedAlignmentILi128EEENS4_14SM90_TMA_STOREES21_S23_S23_EEEvvEEEEvNT_6ParamsE --------------------------
	.section	.nv.info._ZN7cutlass13device_kernelINS_4gemm6kernel13GemmUniversalIN4cute5tupleIJiiiiEEENS1_10collective13CollectiveMmaINS1_35MainloopSm100TmaUmmaWarpSpecializedILi5ELi2ELi2ENS5_IJNS4_1CILi4EEESB_NSA_ILi1EEEEEEEENS5_IJNSA_ILi256EEESF_NSA_ILi128EEEEEEaNS5_IJlSC_lEEEaSI_NS4_8TiledMMAINS4_8MMA_AtomIJNS4_21SM100_MMA_S8_2x1SM_SSIaaiLi256ELi256ELNS4_4UMMA5MajorE0ELSN_0ELNSM_8SaturateE0EEEEEENS4_6LayoutINS5_IJSC_SC_SC_EEENS5_IJNSA_ILi0EEEST_ST_EEEEENS5_IJNS4_10UnderscoreESW_SW_EEEEENS4_28SM100_TMA_2SM_LOAD_MULTICASTENS4_14ComposedLayoutINS4_7SwizzleILi3ELi4ELi3EEENS4_18smem_ptr_flag_bitsILi8EEENSR_INS5_IJNSA_ILi8EEESG_EEENS5_IJSG_SC_EEEEEEEvNS4_8identityESZ_S19_vS1A_EENS_8epilogue10collective18CollectiveEpilogueINS1C_23Sm100TmaWarpSpecializedILi4ELi2ELi64ELb0ELb0EEEJNS5_IJSG_SF_SG_EEENS5_IJNSR_ISG_SC_EENSR_INSA_ILi64EEESC_EEEEEaSI_aSI_NS1C_6fusion15FusionCallbacksIS1G_NS1M_17LinearCombinationIaiaiLNS_15FloatRoundStyleE2EEES1H_S1L_JEEENS4_5SM1004TMEM4LOAD26SM100_TMEM_LOAD_32dp32b64xENS4_13SM90_TMA_LOADENS10_INS11_ILi2ELi4ELi3EEES14_NSR_INS5_IJS15_S1J_EEENS5_IJS1J_SC_EEEEEEENS4_39AutoVectorizingCopyWithAssumedAlignmentILi128EEENS4_14SM90_TMA_STOREES21_S23_S23_EEEvvEEEEvNT_6ParamsE,"",@"SHT_CUDA_INFO"
	.sectionflags	@""
	.align	4


	//----- nvinfo : EIATTR_CUDA_API_VERSION
	.align		4
        /*0000*/ 	.byte	0x04, 0x37
        /*0002*/ 	.short	(.L_32 - .L_31)
.L_31:
        /*0004*/ 	.word	0x00000082


	//----- nvinfo : EIATTR_KPARAM_INFO
	.align		4
.L_32:
        /*0008*/ 	.byte	0x04, 0x17
        /*000a*/ 	.short	(.L_34 - .L_33)
.L_33:
        /*000c*/ 	.word	0x00000000
        /*0010*/ 	.short	0x0000
        /*0012*/ 	.short	0x0000
        /*0014*/ 	.byte	0x00, 0xf0, 0x01, 0x20


	//----- nvinfo : EIATTR_AT_ENTRY_FRAGMENTS
	.align		4
.L_34:
        /*0018*/ 	.byte	0x04, 0x4f
        /*001a*/ 	.short	(.L_36 - .L_35)


	//   ....[0]....
.L_35:
        /*001c*/ 	.word	0x00000007


	//----- nvinfo : EIATTR_RESERVED_SMEM_USED
	.align		4
.L_36:
        /*0020*/ 	.byte	0x01, 0x41
	.zero		2


	//----- nvinfo : EIATTR_SPARSE_MMA_MASK
	.align		4
        /*0024*/ 	.byte	0x03, 0x50
        /*0026*/ 	.short	0x0000


	//----- nvinfo : EIATTR_TCGEN05_2CTA_USED
	.align		4
        /*0028*/ 	.byte	0x01, 0x52
	.zero		2


	//----- nvinfo : EIATTR_MAXREG_COUNT
	.align		4
        /*002c*/ 	.byte	0x03, 0x1b
        /*002e*/ 	.short	0x00ff


	//----- nvinfo : EIATTR_NUM_BARRIERS
	.align		4
        /*0030*/ 	.byte	0x02, 0x4c
        /*0032*/ 	.byte	0x07
	.zero		1


	//----- nvinfo : EIATTR_EXTERNS
	.align		4
        /*0034*/ 	.byte	0x04, 0x0f
        /*0036*/ 	.short	(.L_38 - .L_37)


	//   ....[0]....
	.align		4
.L_37:
        /*0038*/ 	.word	index@(__assertfail)


	//----- nvinfo : EIATTR_MERCURY_ISA_VERSION
	.align		4
.L_38:
        /*003c*/ 	.byte	0x03, 0x5f
        /*003e*/ 	.short	0x0101


	//----- nvinfo : EIATTR_INT_WARP_WIDE_INSTR_OFFSETS
	.align		4
        /*0040*/ 	.byte	0x04, 0x31
        /*0042*/ 	.short	(.L_40 - .L_39)


	//   ....[0]....
.L_39:
        /*0044*/ 	.word	0x00000d40


	//   ....[1]....
        /*0048*/ 	.word	0x00000de0


	//   ....[2]....
        /*004c*/ 	.word	0x000044f0


	//   ....[3]....
        /*0050*/ 	.word	0x00004510


	//   ....[4]....
        /*0054*/ 	.word	0x00004540


	//   ....[5]....
        /*0058*/ 	.word	0x00005080


	//   ....[6]....
        /*005c*/ 	.word	0x000050f0


	//   ....[7]....
        /*0060*/ 	.word	0x000051d0


	//   ....[8]....
        /*0064*/ 	.word	0x00005250


	//   ....[9]....
        /*0068*/ 	.word	0x00005350


	//   ....[10]....
        /*006c*/ 	.word	0x000053d0


	//   ....[11]....
        /*0070*/ 	.word	0x000054c0


	//   ....[12]....
        /*0074*/ 	.word	0x00005570


	//----- nvinfo : EIATTR_COOP_GROUP_MASK_REGIDS
	.align		4
.L_40:
        /*0078*/ 	.byte	0x04, 0x29
        /*007a*/ 	.short	(.L_42 - .L_41)


	//   ....[0]....
.L_41:
        /*007c*/ 	.word	0xffffffff


	//   ....[1]....
        /*0080*/ 	.word	0xffffffff


	//   ....[2]....
        /*0084*/ 	.word	0xffffffff


	//   ....[3]....
        /*0088*/ 	.word	0xffffffff


	//   ....[4]....
        /*008c*/ 	.word	0xffffffff


	//   ....[5]....
        /*0090*/ 	.word	0xffffffff


	//   ....[6]....
        /*0094*/ 	.word	0xffffffff


	//   ....[7]....
        /*0098*/ 	.word	0xffffffff


	//   ....[8]....
        /*009c*/ 	.word	0xffffffff


	//   ....[9]....
        /*00a0*/ 	.word	0xffffffff


	//   ....[10]....
        /*00a4*/ 	.word	0xffffffff


	//   ....[11]....
        /*00a8*/ 	.word	0xffffffff


	//   ....[12]....
        /*00ac*/ 	.word	0xffffffff


	//   ....[13]....
        /*00b0*/ 	.word	0xffffffff


	//----- nvinfo : EIATTR_COOP_GROUP_INSTR_OFFSETS
	.align		4
.L_42:
        /*00b4*/ 	.byte	0x04, 0x28
        /*00b6*/ 	.short	(.L_44 - .L_43)


	//   ....[0]....
.L_43:
        /*00b8*/ 	.word	0x000000b0


	//   ....[1]....
        /*00bc*/ 	.word	0x00000510


	//   ....[2]....
        /*00c0*/ 	.word	0x000006f0


	//   ....[3]....
        /*00c4*/ 	.word	0x00000880


	//   ....[4]....
        /*00c8*/ 	.word	0x00000970


	//   ....[5]....
        /*00cc*/ 	.word	0x00000ad0


	//   ....[6]....
        /*00d0*/ 	.word	0x00000c20


	//   ....[7]....
        /*00d4*/ 	.word	0x00000e60


	//   ....[8]....
        /*00d8*/ 	.word	0x000024b0


	//   ....[9]....
        /*00dc*/ 	.word	0x000033f0


	//   ....[10]....
        /*00e0*/ 	.word	0x000038c0


	//   ....[11]....
        /*00e4*/ 	.word	0x000038f0


	//   ....[12]....
        /*00e8*/ 	.word	0x000043f0


	//   ....[13]....
        /*00ec*/ 	.word	0x00004600


	//----- nvinfo : EIATTR_VRC_CTA_INIT_COUNT
	.align		4
.L_44:
        /*00f0*/ 	.byte	0x02, 0x4a
        /*00f2*/ 	.byte	0x80
	.zero		1


	//----- nvinfo : EIATTR_SYSCALL_OFFSETS
	.align		4
        /*00f4*/ 	.byte	0x04, 0x46
        /*00f6*/ 	.short	(.L_46 - .L_45)


	//   ....[0]....
.L_45:
        /*00f8*/ 	.word	0x000061c0


	//   ....[1]....
        /*00fc*/ 	.word	0x00006300


	//   ....[2]....
        /*0100*/ 	.word	0x00006b50


	//   ....[3]....
        /*0104*/ 	.word	0x00008150


	//   ....[4]....
        /*0108*/ 	.word	0x000096f0


	//   ....[5]....
        /*010c*/ 	.word	0x0000acc0


	//----- nvinfo : EIATTR_MBARRIER_INSTR_OFFSETS
	.align		4
.L_46:
        /*0110*/ 	.byte	0x04, 0x39
        /*0112*/ 	.short	(.L_48 - .L_47)


	//   ....[0]....
.L_47:
        /*0114*/ 	.word	0x00000640
        /*0118*/ 	.word	0x000000ff
        /*011c*/ 	.word	0x00000000
        /*0120*/ 	.short	0x0100
        /*0122*/ 	.byte	0x04
	.zero		1


	//   ....[1]....
        /*0124*/ 	.word	0x00000650
        /*0128*/ 	.word	0x000000ff
        /*012c*/ 	.word	0x00000028
        /*0130*/ 	.short	0x0100
        /*0132*/ 	.byte	0x04
	.zero		1


	//   ....[2]....
        /*0134*/ 	.word	0x00000660
        /*0138*/ 	.word	0x000000ff
        /*013c*/ 	.word	0x00000008
        /*0140*/ 	.short	0x0100
        /*0142*/ 	.byte	0x04
	.zero		1


	//   ....[3]....
        /*0144*/ 	.word	0x00000670
        /*0148*/ 	.word	0x000000ff
        /*014c*/ 	.word	0x00000030
        /*0150*/ 	.short	0x0100
        /*0152*/ 	.byte	0x04
	.zero		1


	//   ....[4]....
        /*0154*/ 	.word	0x00000680
        /*0158*/ 	.word	0x000000ff
        /*015c*/ 	.word	0x00000010
        /*0160*/ 	.short	0x0100
        /*0162*/ 	.byte	0x04
	.zero		1


	//   ....[5]....
        /*0164*/ 	.word	0x00000690
        /*0168*/ 	.word	0x000000ff
        /*016c*/ 	.word	0x00000038
        /*0170*/ 	.short	0x0100
        /*0172*/ 	.byte	0x04
	.zero		1


	//   ....[6]....
        /*0174*/ 	.word	0x000006a0
        /*0178*/ 	.word	0x000000ff
        /*017c*/ 	.word	0x00000018
        /*0180*/ 	.short	0x0100
        /*0182*/ 	.byte	0x04
	.zero		1


	//   ....[7]....
        /*0184*/ 	.word	0x000006b0
        /*0188*/ 	.word	0x000000ff
        /*018c*/ 	.word	0x00000040
        /*0190*/ 	.short	0x0100
        /*0192*/ 	.byte	0x04
	.zero		1


	//   ....[8]....
        /*0194*/ 	.word	0x000006c0
        /*0198*/ 	.word	0x000000ff
        /*019c*/ 	.word	0x00000020
        /*01a0*/ 	.short	0x0100
        /*01a2*/ 	.byte	0x04
	.zero		1


	//   ....[9]....
        /*01a4*/ 	.word	0x000006d0
        /*01a8*/ 	.word	0x000000ff
        /*01ac*/ 	.word	0x00000048
        /*01b0*/ 	.short	0x0100
        /*01b2*/ 	.byte	0x04
	.zero		1


	//   ....[10]....
        /*01b4*/ 	.word	0x000007f0
        /*01b8*/ 	.word	0x000000ff
        /*01bc*/ 	.word	0x00000050
        /*01c0*/ 	.short	0x0100
        /*01c2*/ 	.byte	0x04
	.zero		1


	//   ....[11]....
        /*01c4*/ 	.word	0x00000800
        /*01c8*/ 	.word	0x000000ff
        /*01cc*/ 	.word	0x00000070
        /*01d0*/ 	.short	0x0100
        /*01d2*/ 	.byte	0x04
	.zero		1


	//   ....[12]....
        /*01d4*/ 	.word	0x00000810
        /*01d8*/ 	.word	0x000000ff
        /*01dc*/ 	.word	0x00000058
        /*01e0*/ 	.short	0x0100
        /*01e2*/ 	.byte	0x04
	.zero		1


	//   ....[13]....
        /*01e4*/ 	.word	0x00000820
        /*01e8*/ 	.word	0x000000ff
        /*01ec*/ 	.word	0x00000078
        /*01f0*/ 	.short	0x0100
        /*01f2*/ 	.byte	0x04
	.zero		1


	//   ....[14]....
        /*01f4*/ 	.word	0x00000830
        /*01f8*/ 	.word	0x000000ff
        /*01fc*/ 	.word	0x00000060
        /*0200*/ 	.short	0x0100
        /*0202*/ 	.byte	0x04
	.zero		1


	//   ....[15]....
        /*0204*/ 	.word	0x00000840
        /*0208*/ 	.word	0x000000ff
        /*020c*/ 	.word	0x00000080
        /*0210*/ 	.short	0x0100
        /*0212*/ 	.byte	0x04
	.zero		1


	//   ....[16]....
        /*0214*/ 	.word	0x00000850
        /*0218*/ 	.word	0x000000ff
        /*021c*/ 	.word	0x00000068
        /*0220*/ 	.short	0x0100
        /*0222*/ 	.byte	0x04
	.zero		1


	//   ....[17]....
        /*0224*/ 	.word	0x00000860
        /*0228*/ 	.word	0x000000ff
        /*022c*/ 	.word	0x00000088
        /*0230*/ 	.short	0x0100
        /*0232*/ 	.byte	0x04
	.zero		1


	//   ....[18]....
        /*0234*/ 	.word	0x00000940
        /*0238*/ 	.word	0x000000ff
        /*023c*/ 	.word	0x00000090
        /*0240*/ 	.short	0x0100
        /*0242*/ 	.byte	0x06
	.zero		1


	//   ....[19]....
        /*0244*/ 	.word	0x00000950
        /*0248*/ 	.word	0x000000ff
        /*024c*/ 	.word	0x00000098
        /*0250*/ 	.short	0x0100
        /*0252*/ 	.byte	0x06
	.zero		1


	//   ....[20]....
        /*0254*/ 	.word	0x00000a80
        /*0258*/ 	.word	0x000000ff
        /*025c*/ 	.word	0x000000a0
        /*0260*/ 	.short	0x0100
        /*0262*/ 	.byte	0x06
	.zero		1


	//   ....[21]....
        /*0264*/ 	.word	0x00000a90
        /*0268*/ 	.word	0x000000ff
        /*026c*/ 	.word	0x000000b0
        /*0270*/ 	.short	0x0100
        /*0272*/ 	.byte	0x06
	.zero		1


	//   ....[22]....
        /*0274*/ 	.word	0x00000aa0
        /*0278*/ 	.word	0x000000ff
        /*027c*/ 	.word	0x000000a8
        /*0280*/ 	.short	0x0100
        /*0282*/ 	.byte	0x06
	.zero		1


	//   ....[23]....
        /*0284*/ 	.word	0x00000ab0
        /*0288*/ 	.word	0x000000ff
        /*028c*/ 	.word	0x000000b8
        /*0290*/ 	.short	0x0100
        /*0292*/ 	.byte	0x06
	.zero		1


	//   ....[24]....
        /*0294*/ 	.word	0x00000bd0
        /*0298*/ 	.word	0x000000ff
        /*029c*/ 	.word	0x000000c0
        /*02a0*/ 	.short	0x0100
        /*02a2*/ 	.byte	0x04
	.zero		1


	//   ....[25]....
        /*02a4*/ 	.word	0x00000be0
        /*02a8*/ 	.word	0x000000ff
        /*02ac*/ 	.word	0x000000d0
        /*02b0*/ 	.short	0x0100
        /*02b2*/ 	.byte	0x04
	.zero		1


	//   ....[26]....
        /*02b4*/ 	.word	0x00000bf0
        /*02b8*/ 	.word	0x000000ff
        /*02bc*/ 	.word	0x000000c8
        /*02c0*/ 	.short	0x0100
        /*02c2*/ 	.byte	0x04
	.zero		1


	//   ....[27]....
        /*02c4*/ 	.word	0x00000c00
        /*02c8*/ 	.word	0x000000ff
        /*02cc*/ 	.word	0x000000d8
        /*02d0*/ 	.short	0x0100
        /*02d2*/ 	.byte	0x04
	.zero		1


	//   ....[28]....
        /*02d4*/ 	.word	0x00000cf0
        /*02d8*/ 	.word	0x000000ff
        /*02dc*/ 	.word	0x000000e0
        /*02e0*/ 	.short	0x0100
        /*02e2*/ 	.byte	0x04
	.zero		1


	//   ....[29]....
        /*02e4*/ 	.word	0x00000d00
        /*02e8*/ 	.word	0x000000ff
        /*02ec*/ 	.word	0x000000f0
        /*02f0*/ 	.short	0x0100
        /*02f2*/ 	.byte	0x04
	.zero		1


	//   ....[30]....
        /*02f4*/ 	.word	0x00000d10
        /*02f8*/ 	.word	0x000000ff
        /*02fc*/ 	.word	0x000000e8
        /*0300*/ 	.short	0x0100
        /*0302*/ 	.byte	0x04
	.zero		1


	//   ....[31]....
        /*0304*/ 	.word	0x00000d20
        /*0308*/ 	.word	0x000000ff
        /*030c*/ 	.word	0x000000f8
        /*0310*/ 	.short	0x0100
        /*0312*/ 	.byte	0x04
	.zero		1


	//   ....[32]....
        /*0314*/ 	.word	0x00000e20
        /*0318*/ 	.word	0x000000ff
        /*031c*/ 	.word	0x00000100
        /*0320*/ 	.short	0x0100
        /*0322*/ 	.byte	0x06
	.zero		1


	//   ....[33]....
        /*0324*/ 	.word	0x00001c90
        /*0328*/ 	.word	0x00000003
        /*032c*/ 	.word	0x000000f0
        /*0330*/ 	.short	0x010a
        /*0332*/ 	.byte	0xff
	.zero		1


	//   ....[34]....
        /*0334*/ 	.word	0x00001cc0
        /*0338*/ 	.word	0x00000003
        /*033c*/ 	.word	0x000000e0
        /*0340*/ 	.short	0x0101
        /*0342*/ 	.byte	0xff
	.zero		1


	//   ....[35]....
        /*0344*/ 	.word	0x00001d80
        /*0348*/ 	.word	0x000000ff
        /*034c*/ 	.word	0x00000028
        /*0350*/ 	.short	0x010a
        /*0352*/ 	.byte	0x04
	.zero		1


	//   ....[36]....
        /*0354*/ 	.word	0x00001e50
        /*0358*/ 	.word	0x000000ff
        /*035c*/ 	.word	0x00000028
        /*0360*/ 	.short	0x010a
        /*0362*/ 	.byte	0x21
	.zero		1


	//   ....[37]....
        /*0364*/ 	.word	0x00002000
        /*0368*/ 	.word	0x000000ff
        /*036c*/ 	.word	0x00000028
        /*0370*/ 	.short	0x010a
        /*0372*/ 	.byte	0x05
	.zero		1


	//   ....[38]....
        /*0374*/ 	.word	0x00002130
        /*0378*/ 	.word	0x000000ff
        /*037c*/ 	.word	0x00000098
        /*0380*/ 	.short	0x0101
        /*0382*/ 	.byte	0x06
	.zero		1


	//   ....[39]....
        /*0384*/ 	.word	0x00002150
        /*0388*/ 	.word	0x000000ff
        /*038c*/ 	.word	0x00000028
        /*0390*/ 	.short	0x010a
        /*0392*/ 	.byte	0x04
	.zero		1


	//   ....[40]....
        /*0394*/ 	.word	0x000021d0
        /*0398*/ 	.word	0x000000ff
        /*039c*/ 	.word	0x00000028
        /*03a0*/ 	.short	0x010a
        /*03a2*/ 	.byte	0x11
	.zero		1


	//   ....[41]....
        /*03a4*/ 	.word	0x00002360
        /*03a8*/ 	.word	0x000000ff
        /*03ac*/ 	.word	0x00000028
        /*03b0*/ 	.short	0x010a
        /*03b2*/ 	.byte	0x05
	.zero		1


	//   ....[42]....
        /*03b4*/ 	.word	0x000024e0
        /*03b8*/ 	.word	0x00000003
        /*03bc*/ 	.word	0x000000a0
        /*03c0*/ 	.short	0x010a
        /*03c2*/ 	.byte	0xff
	.zero		1


	//   ....[43]....
        /*03c4*/ 	.word	0x00002630
        /*03c8*/ 	.word	0x00000000
        /*03cc*/ 	.word	0x00000000
        /*03d0*/ 	.short	0x0101
        /*03d2*/ 	.byte	0xff
	.zero		1


	//   ....[44]....
        /*03d4*/ 	.word	0x00002be0
        /*03d8*/ 	.word	0x000000ff
        /*03dc*/ 	.word	0x00000000
        /*03e0*/ 	.short	0x010a
        /*03e2*/ 	.byte	0x04
	.zero		1


	//   ....[45]....
        /*03e4*/ 	.word	0x00002c70
        /*03e8*/ 	.word	0x000000ff
        /*03ec*/ 	.word	0x00000000
        /*03f0*/ 	.short	0x010a
        /*03f2*/ 	.byte	0x05
	.zero		1


	//   ....[46]....
        /*03f4*/ 	.word	0x00002d00
        /*03f8*/ 	.word	0x000000ff
        /*03fc*/ 	.word	0x00000000
        /*0400*/ 	.short	0x010a
        /*0402*/ 	.byte	0x05
	.zero		1


	//   ....[47]....
        /*0404*/ 	.word	0x00002d90
        /*0408*/ 	.word	0x000000ff
        /*040c*/ 	.word	0x00000000
        /*0410*/ 	.short	0x010a
        /*0412*/ 	.byte	0x05
	.zero		1


	//   ....[48]....
        /*0414*/ 	.word	0x00002e30
        /*0418*/ 	.word	0x00000000
        /*041c*/ 	.word	0x00000000
        /*0420*/ 	.short	0x010a
        /*0422*/ 	.byte	0xff
	.zero		1


	//   ....[49]....
        /*0424*/ 	.word	0x00002f50
        /*0428*/ 	.word	0x00000002
        /*042c*/ 	.word	0x000000e0
        /*0430*/ 	.short	0x010a
        /*0432*/ 	.byte	0xff
	.zero		1


	//   ....[50]....
        /*0434*/ 	.word	0x00002fb0
        /*0438*/ 	.word	0x00000004
        /*043c*/ 	.word	0x00000000
        /*0440*/ 	.short	0x0101
        /*0442*/ 	.byte	0xff
	.zero		1


	//   ....[51]....
        /*0444*/ 	.word	0x00002fd0
        /*0448*/ 	.word	0x000000ff
        /*044c*/ 	.word	0x000000b0
        /*0450*/ 	.short	0x010a
        /*0452*/ 	.byte	0x04
	.zero		1


	//   ....[52]....
        /*0454*/ 	.word	0x000030f0
        /*0458*/ 	.word	0x00000002
        /*045c*/ 	.word	0x000000a0
        /*0460*/ 	.short	0x010a
        /*0462*/ 	.byte	0xff
	.zero		1


	//   ....[53]....
        /*0464*/ 	.word	0x00003200
        /*0468*/ 	.word	0x00000002
        /*046c*/ 	.word	0x00000000
        /*0470*/ 	.short	0x0101
        /*0472*/ 	.byte	0xff
	.zero		1


	//   ....[54]....
        /*0474*/ 	.word	0x00003290
        /*0478*/ 	.word	0x000000ff
        /*047c*/ 	.word	0x000000b0
        /*0480*/ 	.short	0x0106
        /*0482*/ 	.byte	0x04
	.zero		1


	//   ....[55]....
        /*0484*/ 	.word	0x000032b0
        /*0488*/ 	.word	0x000000ff
        /*048c*/ 	.word	0x000000b0
        /*0490*/ 	.short	0x010a
        /*0492*/ 	.byte	0x04
	.zero		1


	//   ....[56]....
        /*0494*/ 	.word	0x00003340
        /*0498*/ 	.word	0x000000ff
        /*049c*/ 	.word	0x000000b0
        /*04a0*/ 	.short	0x0106
        /*04a2*/ 	.byte	0x07
	.zero		1


	//   ....[57]....
        /*04a4*/ 	.word	0x00003380
        /*04a8*/ 	.word	0x00000000
        /*04ac*/ 	.word	0x000000b0
        /*04b0*/ 	.short	0x010a
        /*04b2*/ 	.byte	0xff
	.zero		1


	//   ....[58]....
        /*04b4*/ 	.word	0x000035c0
        /*04b8*/ 	.word	0x000000ff
        /*04bc*/ 	.word	0x00000008
        /*04c0*/ 	.short	0x010a
        /*04c2*/ 	.byte	0x05
	.zero		1


	//   ....[59]....
        /*04c4*/ 	.word	0x000035e0
        /*04c8*/ 	.word	0x000000ff
        /*04cc*/ 	.word	0x00000008
        /*04d0*/ 	.short	0x010a
        /*04d2*/ 	.byte	0x05
	.zero		1


	//   ....[60]....
        /*04d4*/ 	.word	0x00003770
        /*04d8*/ 	.word	0x000000ff
        /*04dc*/ 	.word	0x00000008
        /*04e0*/ 	.short	0x010a
        /*04e2*/ 	.byte	0x05
	.zero		1


	//   ....[61]....
        /*04e4*/ 	.word	0x00003790
        /*04e8*/ 	.word	0x000000ff
        /*04ec*/ 	.word	0x00000008
        /*04f0*/ 	.short	0x010a
        /*04f2*/ 	.byte	0x05
	.zero		1


	//   ....[62]....
        /*04f4*/ 	.word	0x00003850
        /*04f8*/ 	.word	0x000000ff
        /*04fc*/ 	.word	0x00000000
        /*0500*/ 	.short	0x0101
        /*0502*/ 	.byte	0x04
	.zero		1


	//   ....[63]....
        /*0504*/ 	.word	0x00003b90
        /*0508*/ 	.word	0x00000000
        /*050c*/ 	.word	0x000000a0
        /*0510*/ 	.short	0x010a
        /*0512*/ 	.byte	0xff
	.zero		1


	//   ....[64]....
        /*0514*/ 	.word	0x00003c50
        /*0518*/ 	.word	0x00000000
        /*051c*/ 	.word	0x00000000
        /*0520*/ 	.short	0x0101
        /*0522*/ 	.byte	0xff
	.zero		1


	//   ....[65]....
        /*0524*/ 	.word	0x00003d10
        /*0528*/ 	.word	0x000000ff
        /*052c*/ 	.word	0x00000000
        /*0530*/ 	.short	0x010a
        /*0532*/ 	.byte	0x04
	.zero		1


	//   ....[66]....
        /*0534*/ 	.word	0x00003d20
        /*0538*/ 	.word	0x000000ff
        /*053c*/ 	.word	0x000000d0
        /*0540*/ 	.short	0x010a
        /*0542*/ 	.byte	0x1f
	.zero		1


	//   ....[67]....
        /*0544*/ 	.word	0x00003dd0
        /*0548*/ 	.word	0x000000ff
        /*054c*/ 	.word	0x00000000
        /*0550*/ 	.short	0x010a
        /*0552*/ 	.byte	0x05
	.zero		1


	//   ....[68]....
        /*0554*/ 	.word	0x00003f00
        /*0558*/ 	.word	0x000000ff
        /*055c*/ 	.word	0x00000000
        /*0560*/ 	.short	0x010a
        /*0562*/ 	.byte	0x04
	.zero		1


	//   ....[69]....
        /*0564*/ 	.word	0x00004200
        /*0568*/ 	.word	0x000000ff
        /*056c*/ 	.word	0x00000000
        /*0570*/ 	.short	0x010a
        /*0572*/ 	.byte	0x04
	.zero		1


	//   ....[70]....
        /*0574*/ 	.word	0x000042a0
        /*0578*/ 	.word	0x00000000
        /*057c*/ 	.word	0x00000000
        /*0580*/ 	.short	0x010a
        /*0582*/ 	.byte	0xff
	.zero		1


	//   ....[71]....
        /*0584*/ 	.word	0x000042e0
        /*0588*/ 	.word	0x00000000
        /*058c*/ 	.word	0x00000000
        /*0590*/ 	.short	0x010a
        /*0592*/ 	.byte	0xff
	.zero		1


	//   ....[72]....
        /*0594*/ 	.word	0x00004350
        /*0598*/ 	.word	0x000000ff
        /*059c*/ 	.word	0x00000000
        /*05a0*/ 	.short	0x0101
        /*05a2*/ 	.byte	0x04
	.zero		1


	//   ....[73]....
        /*05a4*/ 	.word	0x00004390
        /*05a8*/ 	.word	0x000000ff
        /*05ac*/ 	.word	0x00000100
        /*05b0*/ 	.short	0x010a
        /*05b2*/ 	.byte	0x1a
	.zero		1


	//   ....[74]....
        /*05b4*/ 	.word	0x000043e0
        /*05b8*/ 	.word	0x000000ff
        /*05bc*/ 	.word	0x00000000
        /*05c0*/ 	.short	0x0101
        /*05c2*/ 	.byte	0x04
	.zero		1


	//   ....[75]....
        /*05c4*/ 	.word	0x00004880
        /*05c8*/ 	.word	0x0000000c
        /*05cc*/ 	.word	0x000000a0
        /*05d0*/ 	.short	0x010a
        /*05d2*/ 	.byte	0xff
	.zero		1


	//   ....[76]....
        /*05d4*/ 	.word	0x000049f0
        /*05d8*/ 	.word	0x00000000
        /*05dc*/ 	.word	0x00000000
        /*05e0*/ 	.short	0x0101
        /*05e2*/ 	.byte	0xff
	.zero		1


	//   ....[77]....
        /*05e4*/ 	.word	0x00004e80
        /*05e8*/ 	.word	0x000000ff
        /*05ec*/ 	.word	0x00000098
        /*05f0*/ 	.short	0x010a
        /*05f2*/ 	.byte	0x15
	.zero		1


	//   ....[78]....
        /*05f4*/ 	.word	0x00005000
        /*05f8*/ 	.word	0x000000ff
        /*05fc*/ 	.word	0x00000070
        /*0600*/ 	.short	0x010a
        /*0602*/ 	.byte	0x15
	.zero		1


	//   ....[79]....
        /*0604*/ 	.word	0x00005180
        /*0608*/ 	.word	0x000000ff
        /*060c*/ 	.word	0x00000050
        /*0610*/ 	.short	0x010b
        /*0612*/ 	.byte	0x15
	.zero		1


	//   ....[80]....
        /*0614*/ 	.word	0x00005190
        /*0618*/ 	.word	0x000000ff
        /*061c*/ 	.word	0x00000000
        /*0620*/ 	.short	0x0101
        /*0622*/ 	.byte	0x06
	.zero		1


	//   ....[81]....
        /*0624*/ 	.word	0x000051a0
        /*0628*/ 	.word	0x000000ff
        /*062c*/ 	.word	0x00000078
        /*0630*/ 	.short	0x010a
        /*0632*/ 	.byte	0x15
	.zero		1


	//   ....[82]....
        /*0634*/ 	.word	0x00005300
        /*0638*/ 	.word	0x000000ff
        /*063c*/ 	.word	0x00000058
        /*0640*/ 	.short	0x010b
        /*0642*/ 	.byte	0x15
	.zero		1


	//   ....[83]....
        /*0644*/ 	.word	0x00005310
        /*0648*/ 	.word	0x000000ff
        /*064c*/ 	.word	0x00000000
        /*0650*/ 	.short	0x0101
        /*0652*/ 	.byte	0x06
	.zero		1


	//   ....[84]....
        /*0654*/ 	.word	0x00005320
        /*0658*/ 	.word	0x000000ff
        /*065c*/ 	.word	0x00000080
        /*0660*/ 	.short	0x010a
        /*0662*/ 	.byte	0x15
	.zero		1


	//   ....[85]....
        /*0664*/ 	.word	0x00005470
        /*0668*/ 	.word	0x000000ff
        /*066c*/ 	.word	0x00000060
        /*0670*/ 	.short	0x010b
        /*0672*/ 	.byte	0x15
	.zero		1


	//   ....[86]....
        /*0674*/ 	.word	0x00005480
        /*0678*/ 	.word	0x000000ff
        /*067c*/ 	.word	0x00000000
        /*0680*/ 	.short	0x0101
        /*0682*/ 	.byte	0x06
	.zero		1


	//   ....[87]....
        /*0684*/ 	.word	0x00005490
        /*0688*/ 	.word	0x000000ff
        /*068c*/ 	.word	0x00000088
        /*0690*/ 	.short	0x010a
        /*0692*/ 	.byte	0x15
	.zero		1


	//   ....[88]....
        /*0694*/ 	.word	0x00005680
        /*0698*/ 	.word	0x000000ff
        /*069c*/ 	.word	0x00000068
        /*06a0*/ 	.short	0x010b
        /*06a2*/ 	.byte	0x15
	.zero		1


	//   ....[89]....
        /*06a4*/ 	.word	0x00005690
        /*06a8*/ 	.word	0x000000ff
        /*06ac*/ 	.word	0x00000000
        /*06b0*/ 	.short	0x0101
        /*06b2*/ 	.byte	0x25
	.zero		1


	//   ....[90]....
        /*06b4*/ 	.word	0x000056c0
        /*06b8*/ 	.word	0x000000ff
        /*06bc*/ 	.word	0x00000070
        /*06c0*/ 	.short	0x010a
        /*06c2*/ 	.byte	0x15
	.zero		1


	//   ....[91]....
        /*06c4*/ 	.word	0x000056e0
        /*06c8*/ 	.word	0x000000ff
        /*06cc*/ 	.word	0x00000078
        /*06d0*/ 	.short	0x010a
        /*06d2*/ 	.byte	0x15
	.zero		1


	//   ....[92]....
        /*06d4*/ 	.word	0x00005700
        /*06d8*/ 	.word	0x000000ff
        /*06dc*/ 	.word	0x00000080
        /*06e0*/ 	.short	0x010a
        /*06e2*/ 	.byte	0x15
	.zero		1


	//   ....[93]....
        /*06e4*/ 	.word	0x00005740
        /*06e8*/ 	.word	0x00000000
        /*06ec*/ 	.word	0x00000088
        /*06f0*/ 	.short	0x010a
        /*06f2*/ 	.byte	0xff
	.zero		1


	//   ....[94]....
        /*06f4*/ 	.word	0x00005a60
        /*06f8*/ 	.word	0x00000003
        /*06fc*/ 	.word	0x000000a0
        /*0700*/ 	.short	0x010a
        /*0702*/ 	.byte	0xff
	.zero		1


	//   ....[95]....
        /*0704*/ 	.word	0x00005be0
        /*0708*/ 	.word	0x00000000
        /*070c*/ 	.word	0x00000000
        /*0710*/ 	.short	0x0101
        /*0712*/ 	.byte	0xff
	.zero		1


	//   ....[96]....
        /*0714*/ 	.word	0x00006710
        /*0718*/ 	.word	0x00000003
        /*071c*/ 	.word	0x00000050
        /*0720*/ 	.short	0x010a
        /*0722*/ 	.byte	0xff
	.zero		1


	//   ....[97]....
        /*0724*/ 	.word	0x00006730
        /*0728*/ 	.word	0x00000093
        /*072c*/ 	.word	0x000000c0
        /*0730*/ 	.short	0x010a
        /*0732*/ 	.byte	0xff
	.zero		1


	//   ....[98]....
        /*0734*/ 	.word	0x00006870
        /*0738*/ 	.word	0x00000003
        /*073c*/ 	.word	0x00000050
        /*0740*/ 	.short	0x010a
        /*0742*/ 	.byte	0xff
	.zero		1


	//   ....[99]....
        /*0744*/ 	.word	0x000069b0
        /*0748*/ 	.word	0x00000000
        /*074c*/ 	.word	0x00000000
        /*0750*/ 	.short	0x0101
        /*0752*/ 	.byte	0xff
	.zero		1


	//   ....[100]....
        /*0754*/ 	.word	0x00006a30
        /*0758*/ 	.word	0x00000093
        /*075c*/ 	.word	0x000000c0
        /*0760*/ 	.short	0x010a
        /*0762*/ 	.byte	0xff
	.zero		1


	//   ....[101]....
        /*0764*/ 	.word	0x00007dc0
        /*0768*/ 	.word	0x0000006b
        /*076c*/ 	.word	0x00000050
        /*0770*/ 	.short	0x010a
        /*0772*/ 	.byte	0xff
	.zero		1


	//   ....[102]....
        /*0774*/ 	.word	0x00007e90
        /*0778*/ 	.word	0x0000006b
        /*077c*/ 	.word	0x00000050
        /*0780*/ 	.short	0x010a
        /*0782*/ 	.byte	0xff
	.zero		1


	//   ....[103]....
        /*0784*/ 	.word	0x00007fd0
        /*0788*/ 	.word	0x00000000
        /*078c*/ 	.word	0x00000000
        /*0790*/ 	.short	0x0101
        /*0792*/ 	.byte	0xff
	.zero		1


	//   ....[104]....
        /*0794*/ 	.word	0x00009360
        /*0798*/ 	.word	0x00000000
        /*079c*/ 	.word	0x00000050
        /*07a0*/ 	.short	0x010a
        /*07a2*/ 	.byte	0xff
	.zero		1


	//   ....[105]....
        /*07a4*/ 	.word	0x00009430
        /*07a8*/ 	.word	0x00000000
        /*07ac*/ 	.word	0x00000050
        /*07b0*/ 	.short	0x010a
        /*07b2*/ 	.byte	0xff
	.zero		1


	//   ....[106]....
        /*07b4*/ 	.word	0x00009570
        /*07b8*/ 	.word	0x00000000
        /*07bc*/ 	.word	0x00000000
        /*07c0*/ 	.short	0x0101
        /*07c2*/ 	.byte	0xff
	.zero		1


	//   ....[107]....
        /*07c4*/ 	.word	0x0000a930
        /*07c8*/ 	.word	0x00000000
        /*07cc*/ 	.word	0x00000050
        /*07d0*/ 	.short	0x010a
        /*07d2*/ 	.byte	0xff
	.zero		1


	//   ....[108]....
        /*07d4*/ 	.word	0x0000aa00
        /*07d8*/ 	.word	0x00000000
        /*07dc*/ 	.word	0x00000050
        /*07e0*/ 	.short	0x010a
        /*07e2*/ 	.byte	0xff
	.zero		1


	//   ....[109]....
        /*07e4*/ 	.word	0x0000ab40
        /*07e8*/ 	.word	0x00000000
        /*07ec*/ 	.word	0x00000000
        /*07f0*/ 	.short	0x0101
        /*07f2*/ 	.byte	0xff
	.zero		1


	//   ....[110]....
        /*07f4*/ 	.word	0x0000ae20
        /*07f8*/ 	.word	0x00000093
        /*07fc*/ 	.word	0x00000000
        /*0800*/ 	.short	0x0101
        /*0802*/ 	.byte	0xff
	.zero		1


	//   ....[111]....
        /*0804*/ 	.word	0x0000c0c0
        /*0808*/ 	.word	0x00000003
        /*080c*/ 	.word	0x000000f0
        /*0810*/ 	.short	0x010a
        /*0812*/ 	.byte	0xff
	.zero		1


	//   ....[112]....
        /*0814*/ 	.word	0x0000c120
        /*0818*/ 	.word	0x00000000
        /*081c*/ 	.word	0x00000028
        /*0820*/ 	.short	0x010a
        /*0822*/ 	.byte	0xff
	.zero		1


	//   ....[113]....
        /*0824*/ 	.word	0x0000c180
        /*0828*/ 	.word	0x00000000
        /*082c*/ 	.word	0x00000028
        /*0830*/ 	.short	0x010a
        /*0832*/ 	.byte	0xff
	.zero		1


	//   ....[114]....
        /*0834*/ 	.word	0x0000c1d0
        /*0838*/ 	.word	0x00000003
        /*083c*/ 	.word	0x000000a0
        /*0840*/ 	.short	0x010a
        /*0842*/ 	.byte	0xff
	.zero		1


	//   ....[115]....
        /*0844*/ 	.word	0x0000c230
        /*0848*/ 	.word	0x00000000
        /*084c*/ 	.word	0x00000000
        /*0850*/ 	.short	0x010a
        /*0852*/ 	.byte	0xff
	.zero		1


	//   ....[116]....
        /*0854*/ 	.word	0x0000c290
        /*0858*/ 	.word	0x00000000
        /*085c*/ 	.word	0x00000000
        /*0860*/ 	.short	0x010a
        /*0862*/ 	.byte	0xff
	.zero		1


	//   ....[117]....
        /*0864*/ 	.word	0x0000c2f0
        /*0868*/ 	.word	0x00000000
        /*086c*/ 	.word	0x00000000
        /*0870*/ 	.short	0x010a
        /*0872*/ 	.byte	0xff
	.zero		1


	//   ....[118]....
        /*0874*/ 	.word	0x0000c350
        /*0878*/ 	.word	0x00000000
        /*087c*/ 	.word	0x00000000
        /*0880*/ 	.short	0x010a
        /*0882*/ 	.byte	0xff
	.zero		1


	//   ....[119]....
        /*0884*/ 	.word	0x0000c3a0
        /*0888*/ 	.word	0x00000002
        /*088c*/ 	.word	0x000000e0
        /*0890*/ 	.short	0x010a
        /*0892*/ 	.byte	0xff
	.zero		1


	//   ....[120]....
        /*0894*/ 	.word	0x0000c400
        /*0898*/ 	.word	0x00000002
        /*089c*/ 	.word	0x000000b0
        /*08a0*/ 	.short	0x010a
        /*08a2*/ 	.byte	0xff
	.zero		1


	//   ....[121]....
        /*08a4*/ 	.word	0x0000c450
        /*08a8*/ 	.word	0x00000002
        /*08ac*/ 	.word	0x000000a0
        /*08b0*/ 	.short	0x010a
        /*08b2*/ 	.byte	0xff
	.zero		1


	//   ....[122]....
        /*08b4*/ 	.word	0x0000c4b0
        /*08b8*/ 	.word	0x00000000
        /*08bc*/ 	.word	0x000000b0
        /*08c0*/ 	.short	0x010a
        /*08c2*/ 	.byte	0xff
	.zero		1


	//   ....[123]....
        /*08c4*/ 	.word	0x0000c510
        /*08c8*/ 	.word	0x00000000
        /*08cc*/ 	.word	0x00000008
        /*08d0*/ 	.short	0x010a
        /*08d2*/ 	.byte	0xff
	.zero		1


	//   ....[124]....
        /*08d4*/ 	.word	0x0000c600
        /*08d8*/ 	.word	0x00000000
        /*08dc*/ 	.word	0x00000008
        /*08e0*/ 	.short	0x010a
        /*08e2*/ 	.byte	0xff
	.zero		1


	//   ....[125]....
        /*08e4*/ 	.word	0x0000c650
        /*08e8*/ 	.word	0x00000000
        /*08ec*/ 	.word	0x000000a0
        /*08f0*/ 	.short	0x010a
        /*08f2*/ 	.byte	0xff
	.zero		1


	//   ....[126]....
        /*08f4*/ 	.word	0x0000c6b0
        /*08f8*/ 	.word	0x00000000
        /*08fc*/ 	.word	0x000000d0
        /*0900*/ 	.short	0x010a
        /*0902*/ 	.byte	0xff
	.zero		1


	//   ....[127]....
        /*0904*/ 	.word	0x0000c710
        /*0908*/ 	.word	0x00000000
        /*090c*/ 	.word	0x00000000
        /*0910*/ 	.short	0x010a
        /*0912*/ 	.byte	0xff
	.zero		1


	//   ....[128]....
        /*0914*/ 	.word	0x0000c770
        /*0918*/ 	.word	0x00000000
        /*091c*/ 	.word	0x00000000
        /*0920*/ 	.short	0x010a
        /*0922*/ 	.byte	0xff
	.zero		1


	//   ....[129]....
        /*0924*/ 	.word	0x0000c7d0
        /*0928*/ 	.word	0x00000000
        /*092c*/ 	.word	0x00000100
        /*0930*/ 	.short	0x010a
        /*0932*/ 	.byte	0xff
	.zero		1


	//   ....[130]....
        /*0934*/ 	.word	0x0000c820
        /*0938*/ 	.word	0x0000000c
        /*093c*/ 	.word	0x000000a0
        /*0940*/ 	.short	0x010a
        /*0942*/ 	.byte	0xff
	.zero		1


	//   ....[131]....
        /*0944*/ 	.word	0x0000c880
        /*0948*/ 	.word	0x00000000
        /*094c*/ 	.word	0x00000098
        /*0950*/ 	.short	0x010a
        /*0952*/ 	.byte	0xff
	.zero		1


	//   ....[132]....
        /*0954*/ 	.word	0x0000c8e0
        /*0958*/ 	.word	0x00000000
        /*095c*/ 	.word	0x00000070
        /*0960*/ 	.short	0x010a
        /*0962*/ 	.byte	0xff
	.zero		1


	//   ....[133]....
        /*0964*/ 	.word	0x0000c940
        /*0968*/ 	.word	0x00000000
        /*096c*/ 	.word	0x00000078
        /*0970*/ 	.short	0x010a
        /*0972*/ 	.byte	0xff
	.zero		1


	//   ....[134]....
        /*0974*/ 	.word	0x0000c9a0
        /*0978*/ 	.word	0x00000000
        /*097c*/ 	.word	0x00000080
        /*0980*/ 	.short	0x010a
        /*0982*/ 	.byte	0xff
	.zero		1


	//   ....[135]....
        /*0984*/ 	.word	0x0000ca00
        /*0988*/ 	.word	0x00000000
        /*098c*/ 	.word	0x00000088
        /*0990*/ 	.short	0x010a
        /*0992*/ 	.byte	0xff
	.zero		1


	//   ....[136]....
        /*0994*/ 	.word	0x0000ca60
        /*0998*/ 	.word	0x00000000
        /*099c*/ 	.word	0x00000070
        /*09a0*/ 	.short	0x010a
        /*09a2*/ 	.byte	0xff
	.zero		1


	//   ....[137]....
        /*09a4*/ 	.word	0x0000cac0
        /*09a8*/ 	.word	0x00000000
        /*09ac*/ 	.word	0x00000078
        /*09b0*/ 	.short	0x010a
        /*09b2*/ 	.byte	0xff
	.zero		1


	//   ....[138]....
        /*09b4*/ 	.word	0x0000cb20
        /*09b8*/ 	.word	0x00000000
        /*09bc*/ 	.word	0x00000080
        /*09c0*/ 	.short	0x010a
        /*09c2*/ 	.byte	0xff
	.zero		1


	//   ....[139]....
        /*09c4*/ 	.word	0x0000cb70
        /*09c8*/ 	.word	0x00000003
        /*09cc*/ 	.word	0x000000a0
        /*09d0*/ 	.short	0x010a
        /*09d2*/ 	.byte	0xff
	.zero		1


	//   ....[140]....
        /*09d4*/ 	.word	0x0000cbc0
        /*09d8*/ 	.word	0x00000003
        /*09dc*/ 	.word	0x00000050
        /*09e0*/ 	.short	0x010a
        /*09e2*/ 	.byte	0xff
	.zero		1


	//   ....[141]....
        /*09e4*/ 	.word	0x0000cc10
        /*09e8*/ 	.word	0x00000093
        /*09ec*/ 	.word	0x000000c0
        /*09f0*/ 	.short	0x010a
        /*09f2*/ 	.byte	0xff
	.zero		1


	//   ....[142]....
        /*09f4*/ 	.word	0x0000cc60
        /*09f8*/ 	.word	0x0000006b
        /*09fc*/ 	.word	0x00000050
        /*0a00*/ 	.short	0x010a
        /*0a02*/ 	.byte	0xff
	.zero		1


	//   ....[143]....
        /*0a04*/ 	.word	0x0000ccb0
        /*0a08*/ 	.word	0x00000000
        /*0a0c*/ 	.word	0x00000050
        /*0a10*/ 	.short	0x010a
        /*0a12*/ 	.byte	0xff
	.zero		1


	//   ....[144]....
        /*0a14*/ 	.word	0x0000cd00
        /*0a18*/ 	.word	0x00000000
        /*0a1c*/ 	.word	0x00000050
        /*0a20*/ 	.short	0x010a
        /*0a22*/ 	.byte	0xff
	.zero		1


	//----- nvinfo : EIATTR_NUM_MBARRIERS
	.align		4
.L_48:
        /*0a24*/ 	.byte	0x03, 0x38
        /*0a26*/ 	.short	0x0021


	//----- nvinfo : EIATTR_EXIT_INSTR_OFFSETS
	.align		4
        /*0a28*/ 	.byte	0x04, 0x1c
        /*0a2a*/ 	.short	(.L_50 - .L_49)


	//   ....[0]....
.L_49:
        /*0a2c*/ 	.word	0x00002e60


	//   ....[1]....
        /*0a30*/ 	.word	0x00003350


	//   ....[2]....
        /*0a34*/ 	.word	0x000033b0


	//   ....[3]....
        /*0a38*/ 	.word	0x00004610


	//   ....[4]....
        /*0a3c*/ 	.word	0x00005770


	//   ....[5]....
        /*0a40*/ 	.word	0x000057b0


	//   ....[6]....
        /*0a44*/ 	.word	0x0000c0b0


	//----- nvinfo : EIATTR_MAX_THREADS
	.align		4
.L_50:
        /*0a48*/ 	.byte	0x04, 0x05
        /*0a4a*/ 	.short	(.L_52 - .L_51)
.L_51:
        /*0a4c*/ 	.word	0x00000100
        /*0a50*/ 	.word	0x00000001
        /*0a54*/ 	.word	0x00000001


	//----- nvinfo : EIATTR_CRS_STACK_SIZE
	.align		4
.L_52:
        /*0a58*/ 	.byte	0x04, 0x1e
        /*0a5a*/ 	.short	(.L_54 - .L_53)
.L_53:
        /*0a5c*/ 	.word	0x00000000


	//----- nvinfo : EIATTR_CBANK_PARAM_SIZE
	.align		4
.L_54:
        /*0a60*/ 	.byte	0x03, 0x19
        /*0a62*/ 	.short	0x0800


	//----- nvinfo : EIATTR_PARAM_CBANK
	.align		4
        /*0a64*/ 	.byte	0x04, 0x0a
        /*0a66*/ 	.short	(.L_56 - .L_55)
	.align		4
.L_55:
        /*0a68*/ 	.word	index@(.nv.constant0._ZN7cutlass13device_kernelINS_4gemm6kernel13GemmUniversalIN4cute5tupleIJiiiiEEENS1_10collective13CollectiveMmaINS1_35MainloopSm100TmaUmmaWarpSpecializedILi5ELi2ELi2ENS5_IJNS4_1CILi4EEESB_NSA_ILi1EEEEEEEENS5_IJNSA_ILi256EEESF_NSA_ILi128EEEEEEaNS5_IJlSC_lEEEaSI_NS4_8TiledMMAINS4_8MMA_AtomIJNS4_21SM100_MMA_S8_2x1SM_SSIaaiLi256ELi256ELNS4_4UMMA5MajorE0ELSN_0ELNSM_8SaturateE0EEEEEENS4_6LayoutINS5_IJSC_SC_SC_EEENS5_IJNSA_ILi0EEEST_ST_EEEEENS5_IJNS4_10UnderscoreESW_SW_EEEEENS4_28SM100_TMA_2SM_LOAD_MULTICASTENS4_14ComposedLayoutINS4_7SwizzleILi3ELi4ELi3EEENS4_18smem_ptr_flag_bitsILi8EEENSR_INS5_IJNSA_ILi8EEESG_EEENS5_IJSG_SC_EEEEEEEvNS4_8identityESZ_S19_vS1A_EENS_8epilogue10collective18CollectiveEpilogueINS1C_23Sm100TmaWarpSpecializedILi4ELi2ELi64ELb0ELb0EEEJNS5_IJSG_SF_SG_EEENS5_IJNSR_ISG_SC_EENSR_INSA_ILi64EEESC_EEEEEaSI_aSI_NS1C_6fusion15FusionCallbacksIS1G_NS1M_17LinearCombinationIaiaiLNS_15FloatRoundStyleE2EEES1H_S1L_JEEENS4_5SM1004TMEM4LOAD26SM100_TMEM_LOAD_32dp32b64xENS4_13SM90_TMA_LOADENS10_INS11_ILi2ELi4ELi3EEES14_NSR_INS5_IJS15_S1J_EEENS5_IJS1J_SC_EEEEEEENS4_39AutoVectorizingCopyWithAssumedAlignmentILi128EEENS4_14SM90_TMA_STOREES21_S23_S23_EEEvvEEEEvNT_6ParamsE)
        /*0a6c*/ 	.short	0x0380
        /*0a6e*/ 	.short	0x0800


	//----- nvinfo : EIATTR_SW_WAR
	.align		4
.L_56:
        /*0a70*/ 	.byte	0x04, 0x36
        /*0a72*/ 	.short	(.L_58 - .L_57)
.L_57:
        /*0a74*/ 	.word	0x00000008
.L_58:


//--------------------- .nv.callgraph             --------------------------
	.section	.nv.callgraph,"",@"SHT_CUDA_CALLGRAPH"
	.align	4
	.sectionentsize	8
	.align		4
        /*0000*/ 	.word	0x00000000
	.align		4
        /*0004*/ 	.word	0xffffffff
	.align		4
        /*0008*/ 	.word	index@(_ZN7cutlass13device_kernelINS_4gemm6kernel13GemmUniversalIN4cute5tupleIJiiiiEEENS1_10collective13CollectiveMmaINS1_35MainloopSm100TmaUmmaWarpSpecializedILi5ELi2ELi2ENS5_IJNS4_1CILi4EEESB_NSA_ILi1EEEEEEEENS5_IJNSA_ILi256EEESF_NSA_ILi128EEEEEEaNS5_IJlSC_lEEEaSI_NS4_8TiledMMAINS4_8MMA_AtomIJNS4_21SM100_MMA_S8_2x1SM_SSIaaiLi256ELi256ELNS4_4UMMA5MajorE0ELSN_0ELNSM_8SaturateE0EEEEEENS4_6LayoutINS5_IJSC_SC_SC_EEENS5_IJNSA_ILi0EEEST_ST_EEEEENS5_IJNS4_10UnderscoreESW_SW_EEEEENS4_28SM100_TMA_2SM_LOAD_MULTICASTENS4_14ComposedLayoutINS4_7SwizzleILi3ELi4ELi3EEENS4_18smem_ptr_flag_bitsILi8EEENSR_INS5_IJNSA_ILi8EEESG_EEENS5_IJSG_SC_EEEEEEEvNS4_8identityESZ_S19_vS1A_EENS_8epilogue10collective18CollectiveEpilogueINS1C_23Sm100TmaWarpSpecializedILi4ELi2ELi64ELb0ELb0EEEJNS5_IJSG_SF_SG_EEENS5_IJNSR_ISG_SC_EENSR_INSA_ILi64EEESC_EEEEEaSI_aSI_NS1C_6fusion15FusionCallbacksIS1G_NS1M_17LinearCombinationIaiaiLNS_15FloatRoundStyleE2EEES1H_S1L_JEEENS4_5SM1004TMEM4LOAD26SM100_TMEM_LOAD_32dp32b64xENS4_13SM90_TMA_LOADENS10_INS11_ILi2ELi4ELi3EEES14_NSR_INS5_IJS15_S1J_EEENS5_IJS1J_SC_EEEEEEENS4_39AutoVectorizingCopyWithAssumedAlignmentILi128EEENS4_14SM90_TMA_STOREES21_S23_S23_EEEvvEEEEvNT_6ParamsE)
	.align		4
        /*000c*/ 	.word	index@(__assertfail)
	.align		4
        /*0010*/ 	.word	0x00000000
	.align		4
        /*0014*/ 	.word	0xfffffffe
	.align		4
        /*0018*/ 	.word	0x00000000
	.align		4
        /*001c*/ 	.word	0xfffffffd
	.align		4
        /*0020*/ 	.word	0x00000000
	.align		4
        /*0024*/ 	.word	0xfffffffc


//--------------------- .nv.constant4             --------------------------
	.section	.nv.constant4,"a",@progbits
	.align	8
	.align		8
.nv.constant4:
        /*0000*/ 	.dword	__assertfail
	.align		8
        /*0008*/ 	.dword	__unnamed_1
	.align		8
        /*0010*/ 	.dword	__unnamed_2
	.align		8
        /*0018*/ 	.dword	__unnamed_3
	.align		8
        /*0020*/ 	.dword	_ZN40_INTERNAL_1d3c503a_4_k_cu_7a2a5562_313994cuda3std3__45__cpo5beginE
	.align		8
        /*0028*/ 	.dword	_ZN40_INTERNAL_1d3c503a_4_k_cu_7a2a5562_313994cuda3std3__45__cpo3endE
	.align		8
        /*0030*/ 	.dword	_ZN40_INTERNAL_1d3c503a_4_k_cu_7a2a5562_313994cuda3std3__45__cpo6cbeginE
	.align		8
        /*0038*/ 	.dword	_ZN40_INTERNAL_1d3c503a_4_k_cu_7a2a5562_313994cuda3std3__45__cpo4cendE
	.align		8
        /*0040*/ 	.dword	_ZN40_INTERNAL_1d3c503a_4_k_cu_7a2a5562_313994cuda3std3__442_GLOBAL__N__1d3c503a_4_k_cu_7a2a5562_313996ignoreE
	.align		8
        /*0048*/ 	.dword	_ZN40_INTERNAL_1d3c503a_4_k_cu_7a2a5562_313994cuda3std3__419piecewise_constructE
	.align		8
        /*0050*/ 	.dword	_ZN40_INTERNAL_1d3c503a_4_k_cu_7a2a5562_313994cuda3std3__48in_placeE
	.align		8
        /*0058*/ 	.dword	_ZN40_INTERNAL_1d3c503a_4_k_cu_7a2a5562_313994cuda3std6ranges3__45__cpo4swapE
	.align		8
        /*0060*/ 	.dword	_ZN40_INTERNAL_1d3c503a_4_k_cu_7a2a5562_313994cuda3std6ranges3__45__cpo9iter_moveE
	.align		8
        /*0068*/ 	.dword	_ZN40_INTERNAL_1d3c503a_4_k_cu_7a2a5562_313994cute7productE
	.align		8
        /*0070*/ 	.dword	_ZN40_INTERNAL_1d3c503a_4_k_cu_7a2a5562_313994cute1_E
	.align		8
        /*0078*/ 	.dword	$str$25
	.align		8
        /*0080*/ 	.dword	$str$26
	.align		8
        /*0088*/ 	.dword	$str$27
	.align		8
        /*0090*/ 	.dword	$str$28


//--------------------- .text._ZN7cutlass13device_kernelINS_4gemm6kernel13GemmUniversalIN4cute5tupleIJiiiiEEENS1_10collective13CollectiveMmaINS1_35MainloopSm100TmaUmmaWarpSpecializedILi5ELi2ELi2ENS5_IJNS4_1CILi4EEESB_NSA_ILi1EEEEEEEENS5_IJNSA_ILi256EEESF_NSA_ILi128EEEEEEaNS5_IJlSC_lEEEaSI_NS4_8TiledMMAINS4_8MMA_AtomIJNS4_21SM100_MMA_S8_2x1SM_SSIaaiLi256ELi256ELNS4_4UMMA5MajorE0ELSN_0ELNSM_8SaturateE0EEEEEENS4_6LayoutINS5_IJSC_SC_SC_EEENS5_IJNSA_ILi0EEEST_ST_EEEEENS5_IJNS4_10UnderscoreESW_SW_EEEEENS4_28SM100_TMA_2SM_LOAD_MULTICASTENS4_14ComposedLayoutINS4_7SwizzleILi3ELi4ELi3EEENS4_18smem_ptr_flag_bitsILi8EEENSR_INS5_IJNSA_ILi8EEESG_EEENS5_IJSG_SC_EEEEEEEvNS4_8identityESZ_S19_vS1A_EENS_8epilogue10collective18CollectiveEpilogueINS1C_23Sm100TmaWarpSpecializedILi4ELi2ELi64ELb0ELb0EEEJNS5_IJSG_SF_SG_EEENS5_IJNSR_ISG_SC_EENSR_INSA_ILi64EEESC_EEEEEaSI_aSI_NS1C_6fusion15FusionCallbacksIS1G_NS1M_17LinearCombinationIaiaiLNS_15FloatRoundStyleE2EEES1H_S1L_JEEENS4_5SM1004TMEM4LOAD26SM100_TMEM_LOAD_32dp32b64xENS4_13SM90_TMA_LOADENS10_INS11_ILi2ELi4ELi3EEES14_NSR_INS5_IJS15_S1J_EEENS5_IJS1J_SC_EEEEEEENS4_39AutoVectorizingCopyWithAssumedAlignmentILi128EEENS4_14SM90_TMA_STOREES21_S23_S23_EEEvvEEEEvNT_6ParamsE --------------------------
	.section	.text._ZN7cutlass13device_kernelINS_4gemm6kernel13GemmUniversalIN4cute5tupleIJiiiiEEENS1_10collective13CollectiveMmaINS1_35MainloopSm100TmaUmmaWarpSpecializedILi5ELi2ELi2ENS5_IJNS4_1CILi4EEESB_NSA_ILi1EEEEEEEENS5_IJNSA_ILi256EEESF_NSA_ILi128EEEEEEaNS5_IJlSC_lEEEaSI_NS4_8TiledMMAINS4_8MMA_AtomIJNS4_21SM100_MMA_S8_2x1SM_SSIaaiLi256ELi256ELNS4_4UMMA5MajorE0ELSN_0ELNSM_8SaturateE0EEEEEENS4_6LayoutINS5_IJSC_SC_SC_EEENS5_IJNSA_ILi0EEEST_ST_EEEEENS5_IJNS4_10UnderscoreESW_SW_EEEEENS4_28SM100_TMA_2SM_LOAD_MULTICASTENS4_14ComposedLayoutINS4_7SwizzleILi3ELi4ELi3EEENS4_18smem_ptr_flag_bitsILi8EEENSR_INS5_IJNSA_ILi8EEESG_EEENS5_IJSG_SC_EEEEEEEvNS4_8identityESZ_S19_vS1A_EENS_8epilogue10collective18CollectiveEpilogueINS1C_23Sm100TmaWarpSpecializedILi4ELi2ELi64ELb0ELb0EEEJNS5_IJSG_SF_SG_EEENS5_IJNSR_ISG_SC_EENSR_INSA_ILi64EEESC_EEEEEaSI_aSI_NS1C_6fusion15FusionCallbacksIS1G_NS1M_17LinearCombinationIaiaiLNS_15FloatRoundStyleE2EEES1H_S1L_JEEENS4_5SM1004TMEM4LOAD26SM100_TMEM_LOAD_32dp32b64xENS4_13SM90_TMA_LOADENS10_INS11_ILi2ELi4ELi3EEES14_NSR_INS5_IJS15_S1J_EEENS5_IJS1J_SC_EEEEEEENS4_39AutoVectorizingCopyWithAssumedAlignmentILi128EEENS4_14SM90_TMA_STOREES21_S23_S23_EEEvvEEEEvNT_6ParamsE,"ax",@progbits
	.align	128
.text._ZN7cutlass13device_kernelINS_4gemm6kernel13GemmUniversalIN4cute5tupleIJiiiiEEENS1_10collective13CollectiveMmaINS1_35MainloopSm100TmaUmmaWarpSpecializedILi5ELi2ELi2ENS5_IJNS4_1CILi4EEESB_NSA_ILi1EEEEEEEENS5_IJNSA_ILi256EEESF_NSA_ILi128EEEEEEaNS5_IJlSC_lEEEaSI_NS4_8TiledMMAINS4_8MMA_AtomIJNS4_21SM100_MMA_S8_2x1SM_SSIaaiLi256ELi256ELNS4_4UMMA5MajorE0ELSN_0ELNSM_8SaturateE0EEEEEENS4_6LayoutINS5_IJSC_SC_SC_EEENS5_IJNSA_ILi0EEEST_ST_EEEEENS5_IJNS4_10UnderscoreESW_SW_EEEEENS4_28SM100_TMA_2SM_LOAD_MULTICASTENS4_14ComposedLayoutINS4_7SwizzleILi3ELi4ELi3EEENS4_18smem_ptr_flag_bitsILi8EEENSR_INS5_IJNSA_ILi8EEESG_EEENS5_IJSG_SC_EEEEEEEvNS4_8identityESZ_S19_vS1A_EENS_8epilogue10collective18CollectiveEpilogueINS1C_23Sm100TmaWarpSpecializedILi4ELi2ELi64ELb0ELb0EEEJNS5_IJSG_SF_SG_EEENS5_IJNSR_ISG_SC_EENSR_INSA_ILi64EEESC_EEEEEaSI_aSI_NS1C_6fusion15FusionCallbacksIS1G_NS1M_17LinearCombinationIaiaiLNS_15FloatRoundStyleE2EEES1H_S1L_JEEENS4_5SM1004TMEM4LOAD26SM100_TMEM_LOAD_32dp32b64xENS4_13SM90_TMA_LOADENS10_INS11_ILi2ELi4ELi3EEES14_NSR_INS5_IJS15_S1J_EEENS5_IJS1J_SC_EEEEEEENS4_39AutoVectorizingCopyWithAssumedAlignmentILi128EEENS4_14SM90_TMA_STOREES21_S23_S23_EEEvvEEEEvNT_6ParamsE:
        .type           _ZN7cutlass13device_kernelINS_4gemm6kernel13GemmUniversalIN4cute5tupleIJiiiiEEENS1_10collective13CollectiveMmaINS1_35MainloopSm100TmaUmmaWarpSpecializedILi5ELi2ELi2ENS5_IJNS4_1CILi4EEESB_NSA_ILi1EEEEEEEENS5_IJNSA_ILi256EEESF_NSA_ILi128EEEEEEaNS5_IJlSC_lEEEaSI_NS4_8TiledMMAINS4_8MMA_AtomIJNS4_21SM100_MMA_S8_2x1SM_SSIaaiLi256ELi256ELNS4_4UMMA5MajorE0ELSN_0ELNSM_8SaturateE0EEEEEENS4_6LayoutINS5_IJSC_SC_SC_EEENS5_IJNSA_ILi0EEEST_ST_EEEEENS5_IJNS4_10UnderscoreESW_SW_EEEEENS4_28SM100_TMA_2SM_LOAD_MULTICASTENS4_14ComposedLayoutINS4_7SwizzleILi3ELi4ELi3EEENS4_18smem_ptr_flag_bitsILi8EEENSR_INS5_IJNSA_ILi8EEESG_EEENS5_IJSG_SC_EEEEEEEvNS4_8identityESZ_S19_vS1A_EENS_8epilogue10collective18CollectiveEpilogueINS1C_23Sm100TmaWarpSpecializedILi4ELi2ELi64ELb0ELb0EEEJNS5_IJSG_SF_SG_EEENS5_IJNSR_ISG_SC_EENSR_INSA_ILi64EEESC_EEEEEaSI_aSI_NS1C_6fusion15FusionCallbacksIS1G_NS1M_17LinearCombinationIaiaiLNS_15FloatRoundStyleE2EEES1H_S1L_JEEENS4_5SM1004TMEM4LOAD26SM100_TMEM_LOAD_32dp32b64xENS4_13SM90_TMA_LOADENS10_INS11_ILi2ELi4ELi3EEES14_NSR_INS5_IJS15_S1J_EEENS5_IJS1J_SC_EEEEEEENS4_39AutoVectorizingCopyWithAssumedAlignmentILi128EEENS4_14SM90_TMA_STOREES21_S23_S23_EEEvvEEEEvNT_6ParamsE,@function
        .size           _ZN7cutlass13device_kernelINS_4gemm6kernel13GemmUniversalIN4cute5tupleIJiiiiEEENS1_10collective13CollectiveMmaINS1_35MainloopSm100TmaUmmaWarpSpecializedILi5ELi2ELi2ENS5_IJNS4_1CILi4EEESB_NSA_ILi1EEEEEEEENS5_IJNSA_ILi256EEESF_NSA_ILi128EEEEEEaNS5_IJlSC_lEEEaSI_NS4_8TiledMMAINS4_8MMA_AtomIJNS4_21SM100_MMA_S8_2x1SM_SSIaaiLi256ELi256ELNS4_4UMMA5MajorE0ELSN_0ELNSM_8SaturateE0EEEEEENS4_6LayoutINS5_IJSC_SC_SC_EEENS5_IJNSA_ILi0EEEST_ST_EEEEENS5_IJNS4_10UnderscoreESW_SW_EEEEENS4_28SM100_TMA_2SM_LOAD_MULTICASTENS4_14ComposedLayoutINS4_7SwizzleILi3ELi4ELi3EEENS4_18smem_ptr_flag_bitsILi8EEENSR_INS5_IJNSA_ILi8EEESG_EEENS5_IJSG_SC_EEEEEEEvNS4_8identityESZ_S19_vS1A_EENS_8epilogue10collective18CollectiveEpilogueINS1C_23Sm100TmaWarpSpecializedILi4ELi2ELi64ELb0ELb0EEEJNS5_IJSG_SF_SG_EEENS5_IJNSR_ISG_SC_EENSR_INSA_ILi64EEESC_EEEEEaSI_aSI_NS1C_6fusion15FusionCallbacksIS1G_NS1M_17LinearCombinationIaiaiLNS_15FloatRoundStyleE2EEES1H_S1L_JEEENS4_5SM1004TMEM4LOAD26SM100_TMEM_LOAD_32dp32b64xENS4_13SM90_TMA_LOADENS10_INS11_ILi2ELi4ELi3EEES14_NSR_INS5_IJS15_S1J_EEENS5_IJS1J_SC_EEEEEEENS4_39AutoVectorizingCopyWithAssumedAlignmentILi128EEENS4_14SM90_TMA_STOREES21_S23_S23_EEEvvEEEEvNT_6ParamsE,(.L_x_188 - _ZN7cutlass13device_kernelINS_4gemm6kernel13GemmUniversalIN4cute5tupleIJiiiiEEENS1_10collective13CollectiveMmaINS1_35MainloopSm100TmaUmmaWarpSpecializedILi5ELi2ELi2ENS5_IJNS4_1CILi4EEESB_NSA_ILi1EEEEEEEENS5_IJNSA_ILi256EEESF_NSA_ILi128EEEEEEaNS5_IJlSC_lEEEaSI_NS4_8TiledMMAINS4_8MMA_AtomIJNS4_21SM100_MMA_S8_2x1SM_SSIaaiLi256ELi256ELNS4_4UMMA5MajorE0ELSN_0ELNSM_8SaturateE0EEEEEENS4_6LayoutINS5_IJSC_SC_SC_EEENS5_IJNSA_ILi0EEEST_ST_EEEEENS5_IJNS4_10UnderscoreESW_SW_EEEEENS4_28SM100_TMA_2SM_LOAD_MULTICASTENS4_14ComposedLayoutINS4_7SwizzleILi3ELi4ELi3EEENS4_18smem_ptr_flag_bitsILi8EEENSR_INS5_IJNSA_ILi8EEESG_EEENS5_IJSG_SC_EEEEEEEvNS4_8identityESZ_S19_vS1A_EENS_8epilogue10collective18CollectiveEpilogueINS1C_23Sm100TmaWarpSpecializedILi4ELi2ELi64ELb0ELb0EEEJNS5_IJSG_SF_SG_EEENS5_IJNSR_ISG_SC_EENSR_INSA_ILi64EEESC_EEEEEaSI_aSI_NS1C_6fusion15FusionCallbacksIS1G_NS1M_17LinearCombinationIaiaiLNS_15FloatRoundStyleE2EEES1H_S1L_JEEENS4_5SM1004TMEM4LOAD26SM100_TMEM_LOAD_32dp32b64xENS4_13SM90_TMA_LOADENS10_INS11_ILi2ELi4ELi3EEES14_NSR_INS5_IJS15_S1J_EEENS5_IJS1J_SC_EEEEEEENS4_39AutoVectorizingCopyWithAssumedAlignmentILi128EEENS4_14SM90_TMA_STOREES21_S23_S23_EEEvvEEEEvNT_6ParamsE)
        .other          _ZN7cutlass13device_kernelINS_4gemm6kernel13GemmUniversalIN4cute5tupleIJiiiiEEENS1_10collective13CollectiveMmaINS1_35MainloopSm100TmaUmmaWarpSpecializedILi5ELi2ELi2ENS5_IJNS4_1CILi4EEESB_NSA_ILi1EEEEEEEENS5_IJNSA_ILi256EEESF_NSA_ILi128EEEEEEaNS5_IJlSC_lEEEaSI_NS4_8TiledMMAINS4_8MMA_AtomIJNS4_21SM100_MMA_S8_2x1SM_SSIaaiLi256ELi256ELNS4_4UMMA5MajorE0ELSN_0ELNSM_8SaturateE0EEEEEENS4_6LayoutINS5_IJSC_SC_SC_EEENS5_IJNSA_ILi0EEEST_ST_EEEEENS5_IJNS4_10UnderscoreESW_SW_EEEEENS4_28SM100_TMA_2SM_LOAD_MULTICASTENS4_14ComposedLayoutINS4_7SwizzleILi3ELi4ELi3EEENS4_18smem_ptr_flag_bitsILi8EEENSR_INS5_IJNSA_ILi8EEESG_EEENS5_IJSG_SC_EEEEEEEvNS4_8identityESZ_S19_vS1A_EENS_8epilogue10collective18CollectiveEpilogueINS1C_23Sm100TmaWarpSpecializedILi4ELi2ELi64ELb0ELb0EEEJNS5_IJSG_SF_SG_EEENS5_IJNSR_ISG_SC_EENSR_INSA_ILi64EEESC_EEEEEaSI_aSI_NS1C_6fusion15FusionCallbacksIS1G_NS1M_17LinearCombinationIaiaiLNS_15FloatRoundStyleE2EEES1H_S1L_JEEENS4_5SM1004TMEM4LOAD26SM100_TMEM_LOAD_32dp32b64xENS4_13SM90_TMA_LOADENS10_INS11_ILi2ELi4ELi3EEES14_NSR_INS5_IJS15_S1J_EEENS5_IJS1J_SC_EEEEEEENS4_39AutoVectorizingCopyWithAssumedAlignmentILi128EEENS4_14SM90_TMA_STOREES21_S23_S23_EEEvvEEEEvNT_6ParamsE,@"STO_CUDA_ENTRY STV_DEFAULT"
_ZN7cutlass13device_kernelINS_4gemm6kernel13GemmUniversalIN4cute5tupleIJiiiiEEENS1_10collective13CollectiveMmaINS1_35MainloopSm100TmaUmmaWarpSpecializedILi5ELi2ELi2ENS5_IJNS4_1CILi4EEESB_NSA_ILi1EEEEEEEENS5_IJNSA_ILi256EEESF_NSA_ILi128EEEEEEaNS5_IJlSC_lEEEaSI_NS4_8TiledMMAINS4_8MMA_AtomIJNS4_21SM100_MMA_S8_2x1SM_SSIaaiLi256ELi256ELNS4_4UMMA5MajorE0ELSN_0ELNSM_8SaturateE0EEEEEENS4_6LayoutINS5_IJSC_SC_SC_EEENS5_IJNSA_ILi0EEEST_ST_EEEEENS5_IJNS4_10UnderscoreESW_SW_EEEEENS4_28SM100_TMA_2SM_LOAD_MULTICASTENS4_14ComposedLayoutINS4_7SwizzleILi3ELi4ELi3EEENS4_18smem_ptr_flag_bitsILi8EEENSR_INS5_IJNSA_ILi8EEESG_EEENS5_IJSG_SC_EEEEEEEvNS4_8identityESZ_S19_vS1A_EENS_8epilogue10collective18CollectiveEpilogueINS1C_23Sm100TmaWarpSpecializedILi4ELi2ELi64ELb0ELb0EEEJNS5_IJSG_SF_SG_EEENS5_IJNSR_ISG_SC_EENSR_INSA_ILi64EEESC_EEEEEaSI_aSI_NS1C_6fusion15FusionCallbacksIS1G_NS1M_17LinearCombinationIaiaiLNS_15FloatRoundStyleE2EEES1H_S1L_JEEENS4_5SM1004TMEM4LOAD26SM100_TMEM_LOAD_32dp32b64xENS4_13SM90_TMA_LOADENS10_INS11_ILi2ELi4ELi3EEES14_NSR_INS5_IJS15_S1J_EEENS5_IJS1J_SC_EEEEEEENS4_39AutoVectorizingCopyWithAssumedAlignmentILi128EEENS4_14SM90_TMA_STOREES21_S23_S23_EEEvvEEEEvNT_6ParamsE:
[----:B------:R-:W1:Y:S01]  /*0000*/  LDC R1, c[0x0][0x37c] ;  /* 0x0000df00ff017b82 */ /* 0x000e620000000800 */
[----:B------:R-:W2:Y:S01]  /*0010*/  S2R R157, SR_TID.X ;  /* 0x00000000009d7919 */ /* 0x000ea20000002100 */
[----:B------:R-:W3:Y:S06]  /*0020*/  LDCU.64 UR8, c[0x0][0x890] ;  /* 0x00011200ff0877ac */ /* 0x000eec0008000a00 */
[----:B------:R-:W4:Y:S01]  /*0030*/  S2UR UR45, SR_CgaCtaId ;  /* 0x00000000002d79c3 */ /* 0x000f220000008800 */
[----:B------:R-:W-:Y:S02]  /*0040*/  PRMT R144, RZ, 0x7610, R144 ;  /* 0x00007610ff907816 */ /* 0x000fe40000000090 */
[----:B------:R-:W-:-:S02]  /*0050*/  ELECT P0, URZ, PT ;  /* 0x0000000000ff782f */ /* 0x000fc40003800000 */
[----:B---3--:R-:W-:-:S04]  /*0060*/  ISETP.NE.U32.AND P1, PT, RZ, UR8, PT ;  /* 0x00000008ff007c0c */ /* 0x008fc8000bf25070 */
[----:B------:R-:W-:Y:S01]  /*0070*/  ISETP.NE.AND.EX P2, PT, RZ, UR9, PT, P1 ;  /* 0x00000009ff007c0c */ /* 0x000fe2000bf45310 */
[----:B----4-:R-:W-:Y:S02]  /*0080*/  ULOP3.LUT UR47, UR45, 0x1, URZ, 0xc0, !UPT ;  /* 0x000000012d2f7892 */ /* 0x010fe4000f8ec0ff */
[----:B------:R-:W-:Y:S01]  /*0090*/  ULOP3.LUT UR46, UR45, 0x1, URZ, 0x3c, !UPT ;  /* 0x000000012d2e7892 */ /* 0x000fe2000f8e3cff */
[----:B--2---:R-:W-:-:S05]  /*00a0*/  SHF.R.U32.HI R145, RZ, 0x5, R157 ;  /* 0x00000005ff917819 */ /* 0x004fca000001169d */
[----:B------:R-:W2:Y:S02]  /*00b0*/  SHFL.IDX PT, R0, R145, RZ, 0x1f ;  /* 0x00001fff91007589 */ /* 0x000ea400000e0000 */
[----:B--2---:R-:W-:Y:S02]  /*00c0*/  R2UR UR25, R0 ;  /* 0x00000000001972ca */ /* 0x004fe400000e0000 */
[----:B-1----:R-:W-:Y:S05]  /*00d0*/  @P2 BRA `(.L_x_0) ;  /* 0x0000000000302947 */ /* 0x002fea0003800000 */
[----:B------:R-:W1:Y:S02]  /*00e0*/  LDCU.64 UR4, c[0x0][0x888] ;  /* 0x00011100ff0477ac */ /* 0x000e640008000a00 */
[----:B-1----:R-:W-:-:S04]  /*00f0*/  UISETP.NE.U32.AND UP0, UPT, UR4, URZ, UPT ;  /* 0x000000ff0400728c */ /* 0x002fc8000bf05070 */
[----:B------:R-:W-:-:S09]  /*0100*/  UISETP.NE.AND.EX UP0, UPT, UR5, URZ, UPT, UP0 ;  /* 0x000000ff0500728c */ /* 0x000fd2000bf05300 */
[----:B------:R-:W-:Y:S05]  /*0110*/  BRA.U !UP0, `(.L_x_1) ;  /* 0x0000000108147547 */ /* 0x000fea000b800000 */
[----:B------:R-:W1:Y:S01]  /*0120*/  LDC.64 R72, c[0x0][0x888] ;  /* 0x00022200ff487b82 */ /* 0x000e620000000a00 */
[----:B------:R-:W1:Y:S02]  /*0130*/  LDCU.64 UR4, c[0x0][0x358] ;  /* 0x00006b00ff0477ac */ /* 0x000e640008000a00 */
[----:B-1----:R1:W5:Y:S01]  /*0140*/  LDG.E R72, desc[UR4][R72.64] ;  /* 0x0000000448487981 */ /* 0x002362000c1e1900 */
[----:B------:R-:W-:Y:S01]  /*0150*/  HFMA2 R144, -RZ, RZ, 0, 5.9604644775390625e-08 ;  /* 0x00000001ff907431 */ /* 0x000fe200000001ff */
[----:B------:R-:W-:Y:S05]  /*0160*/  BRA `(.L_x_0) ;  /* 0x00000000000c7947 */ /* 0x000fea0003800000 */
.L_x_1:
[----:B------:R-:W1:Y:S01]  /*0170*/  LDCU UR4, c[0x0][0x880] ;  /* 0x00011000ff0477ac */ /* 0x000e620008000800 */
[----:B------:R-:W-:Y:S01]  /*0180*/  HFMA2 R144, -RZ, RZ, 0, 5.9604644775390625e-08 ;  /* 0x00000001ff907431 */ /* 0x000fe200000001ff */
[----:B-1----:R-:W-:-:S07]  /*0190*/  MOV R72, UR4 ;  /* 0x0000000400487c02 */ /* 0x002fce0008000f00 */
.L_x_0:
[----:B------:R-:W2:Y:S02]  /*01a0*/  LDCU.64 UR4, c[0x0][0x8b0] ;  /* 0x00011600ff0477ac */ /* 0x000ea40008000a00 */
[----:B--2---:R-:W-:-:S04]  /*01b0*/  UISETP.NE.U32.AND UP0, UPT, UR4, URZ, UPT ;  /* 0x000000ff0400728c */ /* 0x004fc8000bf05070 */
[----:B------:R-:W-:-:S09]  /*01c0*/  UISETP.NE.AND.EX UP0, UPT, UR5, URZ, UPT, UP0 ;  /* 0x000000ff0500728c */ /* 0x000fd2000bf05300 */
[----:B------:R-:W-:Y:S05]  /*01d0*/  BRA.U UP0, `(.L_x_2) ;  /* 0x0000000100287547 */ /* 0x000fea000b800000 */
[----:B------:R-:W2:Y:S02]  /*01e0*/  LDCU.64 UR4, c[0x0][0x8a8] ;  /* 0x00011500ff0477ac */ /* 0x000ea40008000a00 */
[----:B--2---:R-:W-:-:S04]  /*01f0*/  UISETP.NE.U32.AND UP0, UPT, UR4, URZ, UPT ;  /* 0x000000ff0400728c */ /* 0x004fc8000bf05070 */
[----:B------:R-:W-:-:S09]  /*0200*/  UISETP.NE.AND.EX UP0, UPT, UR5, URZ, UPT, UP0 ;  /* 0x000000ff0500728c */ /* 0x000fd2000bf05300 */
[----:B------:R-:W-:Y:S05]  /*0210*/  BRA.U !UP0, `(.L_x_3) ;  /* 0x0000000108107547 */ /* 0x000fea000b800000 */
[----:B------:R-:W2:Y:S01]  /*0220*/  LDC.64 R70, c[0x0][0x8a8] ;  /* 0x00022a00ff467b82 */ /* 0x000ea20000000a00 */
[----:B------:R-:W2:Y:S02]  /*0230*/  LDCU.64 UR4, c[0x0][0x358] ;  /* 0x00006b00ff0477ac */ /* 0x000ea40008000a00 */
[----:B--2---:R2:W5:Y:S01]  /*0240*/  LDG.E R70, desc[UR4][R70.64] ;  /* 0x0000000446467981 */ /* 0x004562000c1e1900 */
[----:B------:R-:W-:Y:S05]  /*0250*/  BRA `(.L_x_2) ;  /* 0x0000000000087947 */ /* 0x000fea0003800000 */
.L_x_3:
[----:B------:R-:W2:Y:S02]  /*0260*/  LDCU UR4, c[0x0][0x8a0] ;  /* 0x00011400ff0477ac */ /* 0x000ea40008000800 */
[----:B--2---:R-:W-:Y:S02]  /*0270*/  MOV R70, UR4 ;  /* 0x0000000400467c02 */ /* 0x004fe40008000f00 */
.L_x_2:
[----:B------:R-:W-:Y:S01]  /*0280*/  IMAD.U32 R0, RZ, RZ, UR25 ;  /* 0x00000019ff007e24 */ /* 0x000fe2000f8e00ff */
[----:B------:R-:W-:Y:S04]  /*0290*/  BSSY.RECONVERGENT B0, `(.L_x_4) ;  /* 0x000000c000007945 */ /* 0x000fe80003800200 */
[C---:B------:R-:W-:Y:S02]  /*02a0*/  ISETP.NE.OR P3, PT, R0.reuse, 0x1, !P0 ;  /* 0x000000010000780c */ /* 0x040fe40004765670 */
[----:B------:R-:W-:-:S11]  /*02b0*/  ISETP.NE.OR P2, PT, R0, 0x3, !P0 ;  /* 0x000000030000780c */ /* 0x000fd60004745670 */
[----:B------:R-:W-:Y:S05]  /*02c0*/  @P3 BRA `(.L_x_5) ;  /* 0x0000000000203947 */ /* 0x000fea0003800000 */
[----:B------:R-:W3:Y:S02]  /*02d0*/  LDCU.64 UR4, c[0x0][0x348] ;  /* 0x00006900ff0477ac */ /* 0x000ee40008000a00 */
[----:B---3--:R-:W-:Y:S02]  /*02e0*/  UIADD3 UR6, UP1, UPT, UR4, 0x80, URZ ;  /* 0x0000008004067890 */ /* 0x008fe4000ff3e0ff */
[----:B------:R-:W-:Y:S02]  /*02f0*/  UIADD3 UR4, UP0, UPT, UR4, 0x180, URZ ;  /* 0x0000018004047890 */ /* 0x000fe4000ff1e0ff */
[----:B------:R-:W-:Y:S02]  /*0300*/  UIADD3.X UR7, UPT, UPT, URZ, UR5, URZ, UP1, !UPT ;  /* 0x00000005ff077290 */ /* 0x000fe40008ffe4ff */
[----:B------:R-:W-:-:S07]  /*0310*/  UIADD3.X UR5, UPT, UPT, URZ, UR5, URZ, UP0, !UPT ;  /* 0x00000005ff057290 */ /* 0x000fce00087fe4ff */
[----:B------:R3:W-:Y:S02]  /*0320*/  UTMACCTL.PF [UR6] ;  /* 0x00000000060079b9 */ /* 0x0007e40008040000 */
[----:B------:R3:W-:Y:S02]  /*0330*/  UTMACCTL.PF [UR4] ;  /* 0x00000000040079b9 */ /* 0x0007e40008040000 */
[----:B---3--:R-:W-:Y:S01]  /*0340*/  NOP ;  /* 0x0000000000007918 */ /* 0x008fe20000000000 */
.L_x_5:
[----:B------:R-:W-:Y:S05]  /*0350*/  BSYNC.RECONVERGENT B0 ;  /* 0x0000000000007941 */ /* 0x000fea0003800200 */
.L_x_4:
[----:B------:R-:W-:Y:S04]  /*0360*/  BSSY.RECONVERGENT B0, `(.L_x_6) ;  /* 0x000000a000007945 */ /* 0x000fe80003800200 */
        /* <DEDUP_REMOVED lines=9> */
.L_x_7:
[----:B------:R-:W-:Y:S05]  /*0400*/  BSYNC.RECONVERGENT B0 ;  /* 0x0000000000007941 */ /* 0x000fea0003800200 */
.L_x_6:
[----:B------:R-:W3:Y:S01]  /*0410*/  LDCU.64 UR4, c[0x0][0x888] ;  /* 0x00011100ff0477ac */ /* 0x000ee20008000a00 */
[----:B------:R-:W-:Y:S01]  /*0420*/  ISETP.NE.AND.EX P1, PT, RZ, UR9, PT, P1 ;  /* 0x00000009ff007c0c */ /* 0x000fe2000bf25310 */
[----:B------:R-:W-:Y:S01]  /*0430*/  UPLOP3.LUT UP3, UPT, UPT, UPT, UPT, 0x80, 0x8 ;  /* 0x000000000008789c */ /* 0x000fe20003f6f070 */
[----:B---3--:R-:W-:-:S04]  /*0440*/  ISETP.NE.U32.AND P2, PT, RZ, UR4, PT ;  /* 0x00000004ff007c0c */ /* 0x008fc8000bf45070 */
[----:B------:R-:W-:-:S13]  /*0450*/  ISETP.NE.AND.EX P2, PT, RZ, UR5, PT, P2 ;  /* 0x00000005ff007c0c */ /* 0x000fda000bf45320 */
[----:B------:R-:W-:Y:S05]  /*0460*/  @P2 BRA P1, `(.L_x_8) ;  /* 0x0000000000282947 */ /* 0x000fea0000800000 */
[----:B-----5:R-:W-:Y:S01]  /*0470*/  R2UR UR6, R72 ;  /* 0x00000000480672ca */ /* 0x020fe200000e0000 */
[----:B------:R-:W-:Y:S02]  /*0480*/  UISETP.NE.U32.AND UP0, UPT, UR8, URZ, UPT ;  /* 0x000000ff0800728c */ /* 0x000fe4000bf05070 */
[----:B------:R-:W-:Y:S02]  /*0490*/  UISETP.NE.U32.AND UP1, UPT, UR4, URZ, UPT ;  /* 0x000000ff0400728c */ /* 0x000fe4000bf25070 */
[----:B------:R-:W-:Y:S02]  /*04a0*/  UISETP.NE.AND.EX UP2, UPT, UR9, URZ, UPT, UP0 ;  /* 0x000000ff0900728c */ /* 0x000fe4000bf45300 */
[----:B------:R-:W-:-:S04]  /*04b0*/  UISETP.NE.AND.EX UP0, UPT, UR5, URZ, UPT, UP1 ;  /* 0x000000ff0500728c */ /* 0x000fc8000bf05310 */
[----:B------:R-:W-:Y:S02]  /*04c0*/  USEL UR4, URZ, 0xffffffff, UP0 ;  /* 0xffffffffff047887 */ /* 0x000fe40008000000 */
[----:B------:R-:W-:-:S04]  /*04d0*/  UISETP.NE.AND UP1, UPT, UR6, URZ, UPT ;  /* 0x000000ff0600728c */ /* 0x000fc8000bf25270 */
[----:B------:R-:W-:-:S04]  /*04e0*/  @!UP2 USEL UR4, URZ, 0xffffffff, UP1 ;  /* 0xffffffffff04a887 */ /* 0x000fc80008800000 */
[----:B------:R-:W-:-:S04]  /*04f0*/  ULOP3.LUT UR4, UR4, 0x1, URZ, 0xc0, !UPT ;  /* 0x0000000104047892 */ /* 0x000fc8000f8ec0ff */
[----:B------:R-:W-:-:S11]  /*0500*/  UISETP.NE.U32.AND UP3, UPT, UR4, 0x1, UPT ;  /* 0x000000010400788c */ /* 0x000fd6000bf65070 */
.L_x_8:
[----:B------:R-:W3:Y:S01]  /*0510*/  SHFL.IDX PT, R0, R145, RZ, 0x1f ;  /* 0x00001fff91007589 */ /* 0x000ee200000e0000 */
[----:B------:R-:W-:-:S04]  /*0520*/  UISETP.NE.AND UP0, UPT, UR25, 0x2, UPT ;  /* 0x000000021900788c */ /* 0x000fc8000bf05270 */
[----:B------:R-:W-:Y:S02]  /*0530*/  UISETP.EQ.AND UP1, UPT, UR47, URZ, !UP0 ;  /* 0x000000ff2f00728c */ /* 0x000fe4000c722270 */
[----:B------:R-:W-:-:S04]  /*0540*/  USEL UR44, URZ, 0x1, UP0 ;  /* 0x00000001ff2c7887 */ /* 0x000fc80008000000 */
[----:B------:R-:W-:Y:S02]  /*0550*/  PLOP3.LUT P3, PT, P0, PT, UP1, 0x80, 0x8 ;  /* 0x000000000008781c */ /* 0x000fe4000076f018 */
[----:B---3--:R-:W-:-:S13]  /*0560*/  ISETP.NE.AND P1, PT, R0, RZ, PT ;  /* 0x000000ff0000720c */ /* 0x008fda0003f25270 */
[----:B------:R-:W-:Y:S05]  /*0570*/  @P1 BRA `(.L_x_9) ;  /* 0x00000000005c1947 */ /* 0x000fea0003800000 */
[----:B------:R-:W-:Y:S01]  /*0580*/  UMOV UR4, 0x400 ;  /* 0x0000040000047882 */ /* 0x000fe20000000000 */
[----:B------:R-:W-:Y:S01]  /*0590*/  UMOV UR8, 0x1 ;  /* 0x0000000100087882 */ /* 0x000fe20000000000 */
[----:B------:R-:W-:Y:S01]  /*05a0*/  UMOV UR6, 0x5 ;  /* 0x0000000500067882 */ /* 0x000fe20000000000 */
[----:B------:R-:W-:Y:S02]  /*05b0*/  ULEA UR4, UR45, UR4, 0x18 ;  /* 0x000000042d047291 */ /* 0x000fe4000f8ec0ff */
[----:B------:R-:W-:-:S04]  /*05c0*/  UIADD3 UR8, UPT, UPT, -UR8, 0x100000, URZ ;  /* 0x0010000008087890 */ /* 0x000fc8000fffe1ff */
[----:B------:R-:W-:Y:S02]  /*05d0*/  USHF.L.U32 UR9, UR8, 0xb, URZ ;  /* 0x0000000b08097899 */ /* 0x000fe400080006ff */
[----:B------:R-:W-:Y:S02]  /*05e0*/  USHF.L.U32 UR8, UR8, 0x1, URZ ;  /* 0x0000000108087899 */ /* 0x000fe400080006ff */
[----:B------:R-:W-:-:S04]  /*05f0*/  UIADD3 UR6, UPT, UPT, -UR6, 0x100000, URZ ;  /* 0x0010000006067890 */ /* 0x000fc8000fffe1ff */
[----:B------:R-:W-:Y:S02]  /*0600*/  USHF.L.U32 UR7, UR6, 0xb, URZ ;  /* 0x0000000b06077899 */ /* 0x000fe400080006ff */
[----:B------:R-:W-:Y:S01]  /*0610*/  USHF.L.U32 UR6, UR6, 0x1, URZ ;  /* 0x0000000106067899 */ /* 0x000fe200080006ff */
[----:B------:R-:W-:Y:S01]  /*0620*/  ELECT P1, URZ, PT ;  /* 0x0000000000ff782f */ /* 0x000fe20003820000 */
[----:B------:R-:W3:Y:S02]  /*0630*/  FENCE.VIEW.ASYNC.S ;  /* 0x00000000000073c6 */ /* 0x000ee40000000000 */
[----:B---3--:R3:W4:Y:S08]  /*0640*/  SYNCS.EXCH.64 URZ, [UR4], UR8 ;  /* 0x0000000804ff75b2 */ /* 0x0087300008000100 */
[----:B------:R3:W1:Y:S01]  /*0650*/  SYNCS.EXCH.64 URZ, [UR4+0x28], UR6 ;  /* 0x0000280604ff75b2 */ /* 0x0006620008000100 */
        /* <DEDUP_REMOVED lines=8> */
[----:B------:R-:W-:Y:S01]  /*06e0*/  NOP ;  /* 0x0000000000007918 */ /* 0x000fe20000000000 */
.L_x_9:
[----:B------:R-:W2:Y:S01]  /*06f0*/  SHFL.IDX PT, R0, R145, RZ, 0x1f ;  /* 0x00001fff91007589 */ /* 0x000ea200000e0000 */
[----:B------:R-:W-:Y:S01]  /*0700*/  NOP ;  /* 0x0000000000007918 */ /* 0x000fe20000000000 */
[----:B--2---:R-:W-:-:S13]  /*0710*/  ISETP.NE.AND P1, PT, R0, 0x1, PT ;  /* 0x000000010000780c */ /* 0x004fda0003f25270 */
[----:B------:R-:W-:Y:S05]  /*0720*/  @P1 BRA `(.L_x_10) ;  /* 0x0000000000541947 */ /* 0x000fea0003800000 */
[----:B---3--:R-:W-:Y:S01]  /*0730*/  UMOV UR4, 0x400 ;  /* 0x0000040000047882 */ /* 0x008fe20000000000 */
        /* <DEDUP_REMOVED lines=10> */
[----:B------:R-:W2:Y:S02]  /*07e0*/  FENCE.VIEW.ASYNC.S ;  /* 0x00000000000073c6 */ /* 0x000ea40000000000 */
[----:B--2---:R2:W3:Y:S08]  /*07f0*/  SYNCS.EXCH.64 URZ, [UR4+0x50], UR8 ;  /* 0x0000500804ff75b2 */ /* 0x0044f00008000100 */
        /* <DEDUP_REMOVED lines=8> */
.L_x_10:
[----:B------:R-:W4:Y:S01]  /*0880*/  SHFL.IDX PT, R0, R145, RZ, 0x1f ;  /* 0x00001fff91007589 */ /* 0x000f2200000e0000 */
[----:B------:R-:W-:Y:S01]  /*0890*/  NOP ;  /* 0x0000000000007918 */ /* 0x000fe20000000000 */
[----:B----4-:R-:W-:-:S13]  /*08a0*/  ISETP.NE.AND P1, PT, R0, 0x3, PT ;  /* 0x000000030000780c */ /* 0x010fda0003f25270 */
[----:B------:R-:W-:Y:S05]  /*08b0*/  @P1 BRA `(.L_x_11) ;  /* 0x00000000002c1947 */ /* 0x000fea0003800000 */
[----:B--23--:R-:W-:Y:S01]  /*08c0*/  UMOV UR6, 0x400 ;  /* 0x0000040000067882 */ /* 0x00cfe20000000000 */
[----:B------:R-:W-:Y:S01]  /*08d0*/  UMOV UR4, 0x20 ;  /* 0x0000002000047882 */ /* 0x000fe20000000000 */
[----:B------:R-:W-:Y:S02]  /*08e0*/  ULEA UR6, UR45, UR6, 0x18 ;  /* 0x000000062d067291 */ /* 0x000fe4000f8ec0ff */
[----:B------:R-:W-:-:S04]  /*08f0*/  UIADD3 UR4, UPT, UPT, -UR4, 0x100000, URZ ;  /* 0x0010000004047890 */ /* 0x000fc8000fffe1ff */
[----:B------:R-:W-:Y:S02]  /*0900*/  USHF.L.U32 UR5, UR4, 0xb, URZ ;  /* 0x0000000b04057899 */ /* 0x000fe400080006ff */
[----:B------:R-:W-:Y:S01]  /*0910*/  USHF.L.U32 UR4, UR4, 0x1, URZ ;  /* 0x0000000104047899 */ /* 0x000fe200080006ff */
[----:B------:R-:W-:Y:S01]  /*0920*/  ELECT P1, URZ, PT ;  /* 0x0000000000ff782f */ /* 0x000fe20003820000 */
[----:B------:R-:W2:Y:S10]  /*0930*/  FENCE.VIEW.ASYNC.S ;  /* 0x00000000000073c6 */ /* 0x000eb40000000000 */
[----:B--2---:R4:W2:Y:S01]  /*0940*/  SYNCS.EXCH.64 URZ, [UR6+0x90], UR4 ;  /* 0x0000900406ff75b2 */ /* 0x0048a20008000100 */
[----:B------:R4:W3:Y:S02]  /*0950*/  SYNCS.EXCH.64 URZ, [UR6+0x98], UR4 ;  /* 0x0000980406ff75b2 */ /* 0x0008e40008000100 */
[----:B----4-:R-:W-:Y:S01]  /*0960*/  NOP ;  /* 0x0000000000007918 */ /* 0x010fe20000000000 */
.L_x_11:
[----:B------:R-:W4:Y:S01]  /*0970*/  SHFL.IDX PT, R0, R145, RZ, 0x1f ;  /* 0x00001fff91007589 */ /* 0x000f2200000e0000 */
[----:B------:R-:W-:Y:S01]  /*0980*/  NOP ;  /* 0x0000000000007918 */ /* 0x000fe20000000000 */
[----:B----4-:R-:W-:-:S13]  /*0990*/  ISETP.NE.AND P1, PT, R0, 0x4, PT ;  /* 0x000000040000780c */ /* 0x010fda0003f25270 */
[----:B------:R-:W-:Y:S05]  /*09a0*/  @P1 BRA `(.L_x_12) ;  /* 0x0000000000481947 */ /* 0x000fea0003800000 */
[----:B--23--:R-:W-:Y:S01]  /*09b0*/  UMOV UR4, 0xe20 ;  /* 0x00000e2000047882 */ /* 0x00cfe20000000000 */
[----:B------:R-:W-:Y:S01]  /*09c0*/  UMOV UR6, 0x400 ;  /* 0x0000040000067882 */ /* 0x000fe20000000000 */
[----:B------:R-:W-:Y:S01]  /*09d0*/  USEL UR4, UR4, 0xc20, UP3 ;  /* 0x00000c2004047887 */ /* 0x000fe20009800000 */
        /* <DEDUP_REMOVED lines=10> */
[----:B--2---:R4:W2:Y:S08]  /*0a80*/  SYNCS.EXCH.64 URZ, [UR6+0xa0], UR8 ;  /* 0x0000a00806ff75b2 */ /* 0x0048b00008000100 */
[----:B------:R4:W3:Y:S01]  /*0a90*/  SYNCS.EXCH.64 URZ, [UR6+0xb0], UR4 ;  /* 0x0000b00406ff75b2 */ /* 0x0008e20008000100 */
[----:B------:R4:W1:Y:S01]  /*0aa0*/  SYNCS.EXCH.64 URZ, [UR6+0xa8], UR8 ;  /* 0x0000a80806ff75b2 */ /* 0x0008620008000100 */
[----:B------:R4:W1:Y:S02]  /*0ab0*/  SYNCS.EXCH.64 URZ, [UR6+0xb8], UR4 ;  /* 0x0000b80406ff75b2 */ /* 0x0008640008000100 */
[----:B----4-:R-:W-:Y:S01]  /*0ac0*/  NOP ;  /* 0x0000000000007918 */ /* 0x010fe20000000000 */
.L_x_12:
[----:B------:R-:W4:Y:S01]  /*0ad0*/  SHFL.IDX PT, R0, R145, RZ, 0x1f ;  /* 0x00001fff91007589 */ /* 0x000f2200000e0000 */
[----:B------:R-:W-:Y:S01]  /*0ae0*/  NOP ;  /* 0x0000000000007918 */ /* 0x000fe20000000000 */
[----:B----4-:R-:W-:-:S13]  /*0af0*/  ISETP.NE.AND P1, PT, R0, 0x5, PT ;  /* 0x000000050000780c */ /* 0x010fda0003f25270 */
[----:B------:R-:W-:Y:S05]  /*0b00*/  @P1 BRA `(.L_x_13) ;  /* 0x0000000000441947 */ /* 0x000fea0003800000 */
[----:B--23--:R-:W-:Y:S01]  /*0b10*/  UMOV UR4, 0x400 ;  /* 0x0000040000047882 */ /* 0x00cfe20000000000 */
        /* <DEDUP_REMOVED lines=16> */
.L_x_13:
[----:B------:R-:W4:Y:S01]  /*0c20*/  SHFL.IDX PT, R0, R145, RZ, 0x1f ;  /* 0x00001fff91007589 */ /* 0x000f2200000e0000 */
[----:B------:R-:W-:Y:S01]  /*0c30*/  ISETP.NE.OR P0, PT, RZ, UR25, !P0 ;  /* 0x00000019ff007c0c */ /* 0x000fe2000c705670 */
        /* <DEDUP_REMOVED lines=12> */
[----:B------:R4:W3:Y:S01]  /*0d00*/  SYNCS.EXCH.64 URZ, [UR4+0xf0], UR6 ;  /* 0x0000f00604ff75b2 */ /* 0x0008e20008000100 */
[----:B------:R4:W1:Y:S01]  /*0d10*/  SYNCS.EXCH.64 URZ, [UR4+0xe8], UR6 ;  /* 0x0000e80604ff75b2 */ /* 0x0008620008000100 */
[----:B------:R4:W1:Y:S02]  /*0d20*/  SYNCS.EXCH.64 URZ, [UR4+0xf8], UR6 ;  /* 0x0000f80604ff75b2 */ /* 0x0008640008000100 */
[----:B----4-:R-:W-:Y:S01]  /*0d30*/  NOP ;  /* 0x0000000000007918 */ /* 0x010fe20000000000 */
.L_x_14:
[----:B------:R-:W-:Y:S01]  /*0d40*/  VOTEU.ALL UP0, P0 ;  /* 0x0000000000ff7886 */ /* 0x000fe20000000000 */
[----:B--23--:R-:W-:Y:S01]  /*0d50*/  UMOV UR4, 0x20 ;  /* 0x0000002000047882 */ /* 0x00cfe20000000000 */
[----:B------:R-:W2:Y:S01]  /*0d60*/  LDCU UR33, c[0x0][0x36c] ;  /* 0x00006d80ff2177ac */ /* 0x000ea20008000800 */
[----:B------:R-:W-:Y:S01]  /*0d70*/  NOP ;  /* 0x0000000000007918 */ /* 0x000fe20000000000 */
[----:B------:R-:W-:Y:S01]  /*0d80*/  LOP3.LUT R0, R157, 0x1f, RZ, 0xc0, !PT ;  /* 0x0000001f9d007812 */ /* 0x000fe200078ec0ff */
[----:B------:R-:W-:Y:S01]  /*0d90*/  @!UP0 UMOV UR6, 0x400 ;  /* 0x0000040000068882 */ /* 0x000fe20000000000 */
[----:B------:R-:W-:-:S04]  /*0da0*/  @!UP0 UIADD3 UR4, UPT, UPT, -UR4, 0x100000, URZ ;  /* 0x0010000004048890 */ /* 0x000fc8000fffe1ff */
[----:B------:R-:W-:Y:S02]  /*0db0*/  @!UP0 USHF.L.U32 UR5, UR4, 0xb, URZ ;  /* 0x0000000b04058899 */ /* 0x000fe400080006ff */
[----:B------:R-:W-:Y:S02]  /*0dc0*/  @!UP0 USHF.L.U32 UR4, UR4, 0x1, URZ ;  /* 0x0000000104048899 */ /* 0x000fe400080006ff */
[----:B------:R-:W-:Y:S01]  /*0dd0*/  @!UP0 ULEA UR6, UR45, UR6, 0x18 ;  /* 0x000000062d068291 */ /* 0x000fe2000f8ec0ff */
[----:B------:R-:W-:Y:S01]  /*0de0*/  VOTEU.ALL UP0, P0 ;  /* 0x0000000000ff7886 */ /* 0x000fe20000000000 */
[----:B------:R-:W-:Y:S02]  /*0df0*/  UISETP.NE.AND UP4, UPT, UR25, URZ, UPT ;  /* 0x000000ff1900728c */ /* 0x000fe4000bf85270 */
[----:B--2---:R-:W-:Y:S01]  /*0e00*/  UISETP.EQ.U32.AND UP1, UPT, UR33, 0x1, UPT ;  /* 0x000000012100788c */ /* 0x004fe2000bf22070 */
[----:B------:R-:W2:Y:S07]  /*0e10*/  FENCE.VIEW.ASYNC.S ;  /* 0x00000000000073c6 */ /* 0x000eae0000000000 */
[----:B--2---:R2:W3:Y:S01]  /*0e20*/  @!UP0 SYNCS.EXCH.64 URZ, [UR6+0x100], UR4 ;  /* 0x0001000406ff85b2 */ /* 0x0044e20008000100 */
[----:B------:R-:W-:Y:S05]  /*0e30*/  BRA.U !UP1, `(.L_x_15) ;  /* 0x0000000109087547 */ /* 0x000fea000b800000 */
[----:B-1-3--:R-:W-:Y:S01]  /*0e40*/  UCGABAR_ARV ;  /* 0x00000000000079c7 */ /* 0x00afe20008000000 */
[----:B------:R-:W-:Y:S05]  /*0e50*/  BRA `(.L_x_16) ;  /* 0x0000000000047947 */ /* 0x000fea0003800000 */
.L_x_15:
[----:B-1-3--:R-:W-:Y:S01]  /*0e60*/  NOP ;  /* 0x0000000000007918 */ /* 0x00afe20000000000 */
.L_x_16:
[----:B------:R-:W1:Y:S01]  /*0e70*/  S2UR UR8, SR_CTAID.Y ;  /* 0x00000000000879c3 */ /* 0x000e620000002600 */
[----:B------:R-:W-:-:S05]  /*0e80*/  CS2R.32 R146, SR_CgaSize ;  /* 0x0000000000927805 */ /* 0x000fca0000008a00 */
[----:B------:R-:W-:-:S05]  /*0e90*/  IMAD R146, R146, -0xa0, RZ ;  /* 0xffffff6092927824 */ /* 0x000fca00078e02ff */
[----:B------:R-:W-:-:S14]  /*0ea0*/  R2UR UR9, R146 ;  /* 0x00000000920972ca */ /* 0x000fdc00000e0000 */
[----:B------:R-:W3:Y:S01]  /*0eb0*/  LDCU UR9, c[0x0][UR9+0x2b4] ;  /* 0x00005680090977ac */ /* 0x000ee20008000800 */
[----:B------:R-:W-:-:S05]  /*0ec0*/  CS2R.32 R146, SR_CgaSize ;  /* 0x0000000000927805 */ /* 0x000fca0000008a00 */
[----:B------:R-:W-:-:S05]  /*0ed0*/  IMAD R146, R146, -0xa0, RZ ;  /* 0xffffff6092927824 */ /* 0x000fca00078e02ff */
[----:B------:R-:W-:-:S14]  /*0ee0*/  R2UR UR10, R146 ;  /* 0x00000000920a72ca */ /* 0x000fdc00000e0000 */
[----:B------:R-:W4:Y:S01]  /*0ef0*/  LDCU UR10, c[0x0][UR10+0x2b0] ;  /* 0x000056000a0a77ac */ /* 0x000f220008000800 */
[----:B------:R-:W4:Y:S01]  /*0f00*/  S2UR UR30, SR_CTAID.X ;  /* 0x00000000001e79c3 */ /* 0x000f220000002500 */
[----:B--2---:R-:W-:Y:S02]  /*0f10*/  USHF.R.U32.HI UR4, URZ, 0x2, UR45 ;  /* 0x00000002ff047899 */ /* 0x004fe4000801162d */
[----:B------:R-:W-:Y:S02]  /*0f20*/  USHF.R.U32.HI UR7, URZ, 0x1, UR45 ;  /* 0x00000001ff077899 */ /* 0x000fe4000801162d */
[----:B------:R-:W-:Y:S02]  /*0f30*/  ULOP3.LUT UR32, UR4, 0x3, URZ, 0xc0, !UPT ;  /* 0x0000000304207892 */ /* 0x000fe4000f8ec0ff */
[----:B------:R-:W-:Y:S01]  /*0f40*/  ULOP3.LUT UR5, UR47, 0xc, UR45, 0xf8, !UPT ;  /* 0x0000000c2f057892 */ /* 0x000fe2000f8ef82d */
[----:B------:R-:W2:Y:S01]  /*0f50*/  S2UR UR36, SR_CTAID.Z ;  /* 0x00000000002479c3 */ /* 0x000ea20000002700 */
[----:B------:R-:W-:-:S05]  /*0f60*/  CS2R.32 R146, SR_CgaSize ;  /* 0x0000000000927805 */ /* 0x000fca0000008a00 */
[----:B------:R-:W-:-:S05]  /*0f70*/  IMAD R146, R146, -0xa0, RZ ;  /* 0xffffff6092927824 */ /* 0x000fca00078e02ff */
[----:B------:R-:W-:-:S14]  /*0f80*/  R2UR UR61, R146 ;  /* 0x00000000923d72ca */ /* 0x000fdc00000e0000 */
[----:B------:R-:W2:Y:S01]  /*0f90*/  LDCU UR61, c[0x0][UR61+0x2a0] ;  /* 0x000054003d3d77ac */ /* 0x000ea20008000800 */
[----:B------:R-:W2:Y:S01]  /*0fa0*/  LDCU UR28, c[0x0][0xb24] ;  /* 0x00016480ff1c77ac */ /* 0x000ea20008000800 */
[----:B-1----:R-:W-:Y:S01]  /*0fb0*/  I2FP.F32.U32 R2, UR8 ;  /* 0x0000000800027c45 */ /* 0x002fe20008201000 */
[----:B------:R-:W-:Y:S02]  /*0fc0*/  ULOP3.LUT UR48, UR7, 0x1, URZ, 0xc0, !UPT ;  /* 0x0000000107307892 */ /* 0x000fe4000f8ec0ff */
[----:B------:R-:W-:Y:S02]  /*0fd0*/  UISETP.GT.U32.AND UP0, UPT, UR5, 0xffff, UPT ;  /* 0x0000ffff0500788c */ /* 0x000fe4000bf04070 */
[----:B---3--:R-:W-:Y:S01]  /*0fe0*/  FMUL R2, R2, UR9 ;  /* 0x0000000902027c20 */ /* 0x008fe20008400000 */
[----:B------:R-:W-:Y:S01]  /*0ff0*/  ULOP3.LUT UR6, UR45, 0x3, URZ, 0xc0, !UPT ;  /* 0x000000032d067892 */ /* 0x000fe2000f8ec0ff */
[----:B----4-:R-:W-:Y:S01]  /*1000*/  I2FP.F32.U32 R3, UR30 ;  /* 0x0000001e00037c45 */ /* 0x010fe20008201000 */
[----:B------:R-:W-:-:S03]  /*1010*/  USEL UR5, UR5, 0xffff, !UP0 ;  /* 0x0000ffff05057887 */ /* 0x000fc6000c000000 */
[----:B------:R-:W1:Y:S01]  /*1020*/  F2I.U32.TRUNC.NTZ R2, R2 ;  /* 0x0000000200027305 */ /* 0x000e62000020f000 */
[----:B------:R-:W-:Y:S01]  /*1030*/  UISETP.GT.U32.AND UP1, UPT, UR6, 0xffff, UPT ;  /* 0x0000ffff0600788c */ /* 0x000fe2000bf24070 */
[----:B------:R-:W-:Y:S01]  /*1040*/  FMUL R3, R3, UR10 ;  /* 0x0000000a03037c20 */ /* 0x000fe20008400000 */
[----:B------:R-:W-:-:S05]  /*1050*/  CS2R.32 R146, SR_CgaSize ;  /* 0x0000000000927805 */ /* 0x000fca0000008a00 */
[----:B------:R-:W-:-:S05]  /*1060*/  IMAD R146, R146, -0xa0, RZ ;  /* 0xffffff6092927824 */ /* 0x000fca00078e02ff */
[----:B------:R-:W-:-:S14]  /*1070*/  R2UR UR10, R146 ;  /* 0x00000000920a72ca */ /* 0x000fdc00000e0000 */
[----:B------:R-:W3:Y:S01]  /*1080*/  LDCU UR10, c[0x0][UR10+0x2a4] ;  /* 0x000054800a0a77ac */ /* 0x000ee20008000800 */
[----:B------:R-:W-:Y:S01]  /*1090*/  ULOP3.LUT UR5, UR5, 0xffff, URZ, 0xc0, !UPT ;  /* 0x0000ffff05057892 */ /* 0x000fe2000f8ec0ff */
[----:B------:R-:W4:Y:S01]  /*10a0*/  F2I.U32.TRUNC.NTZ R3, R3 ;  /* 0x0000000300037305 */ /* 0x000f22000020f000 */
[----:B------:R-:W-:Y:S01]  /*10b0*/  USEL UR6, UR6, 0xffff, !UP1 ;  /* 0x0000ffff06067887 */ /* 0x000fe2000c800000 */
[----:B------:R-:W-:Y:S01]  /*10c0*/  UMOV UR21, 0x5 ;  /* 0x0000000500157882 */ /* 0x000fe20000000000 */
[----:B------:R-:W-:Y:S02]  /*10d0*/  USHF.L.U32 UR27, UR45, 0xa, URZ ;  /* 0x0000000a2d1b7899 */ /* 0x000fe400080006ff */
[----:B------:R-:W-:Y:S01]  /*10e0*/  USHF.L.U32 UR21, UR21, UR5, URZ ;  /* 0x0000000515157299 */ /* 0x000fe200080006ff */
[----:B-1----:R-:W-:Y:S01]  /*10f0*/  R2UR UR4, R2 ;  /* 0x00000000020472ca */ /* 0x002fe200000e0000 */
[----:B------:R-:W-:Y:S01]  /*1100*/  USHF.L.U32 UR26, UR45, 0xc, URZ ;  /* 0x0000000c2d1a7899 */ /* 0x000fe200080006ff */
[----:B------:R-:W-:Y:S01]  /*1110*/  PRMT R2, RZ, 0x7610, R2 ;  /* 0x00007610ff027816 */ /* 0x000fe20000000002 */
[----:B------:R-:W-:Y:S01]  /*1120*/  ULOP3.LUT UR6, UR6, 0xffff, URZ, 0xc0, !UPT ;  /* 0x0000ffff06067892 */ /* 0x000fe2000f8ec0ff */
[----:B------:R-:W-:Y:S01]  /*1130*/  UMOV UR24, 0x1111 ;  /* 0x0000111100187882 */ /* 0x000fe20000000000 */
[----:B------:R-:W1:Y:S01]  /*1140*/  LDCU UR42, c[0x0][0xb24] ;  /* 0x00016480ff2a77ac */ /* 0x000e620008000800 */
[----:B----4-:R-:W-:-:S02]  /*1150*/  R2UR UR7, R3 ;  /* 0x00000000030772ca */ /* 0x010fc400000e0000 */
[----:B------:R-:W-:Y:S01]  /*1160*/  PRMT R3, RZ, 0x7610, R3 ;  /* 0x00007610ff037816 */ /* 0x000fe20000000003 */
[----:B------:R-:W4:Y:S04]  /*1170*/  LDCU UR31, c[0x0][0xb30] ;  /* 0x00016600ff1f77ac */ /* 0x000f280008000800 */
[----:B------:R-:W-:Y:S02]  /*1180*/  UIADD3 UR4, UPT, UPT, -UR4, URZ, URZ ;  /* 0x000000ff04047290 */ /* 0x000fe4000fffe1ff */
[----:B------:R-:W-:Y:S02]  /*1190*/  UISETP.NE.AND UP5, UPT, UR25, 0x2, UPT ;  /* 0x000000021900788c */ /* 0x000fe4000bfa5270 */
[----:B---3--:R-:W-:Y:S02]  /*11a0*/  UIMAD UR4, UR10, UR4, UR8 ;  /* 0x000000040a0472a4 */ /* 0x008fe4000f8e0208 */
[----:B------:R-:W-:-:S02]  /*11b0*/  UIADD3 UR5, UPT, UPT, -UR7, URZ, URZ ;  /* 0x000000ff07057290 */ /* 0x000fc4000fffe1ff */
[----:B------:R-:W-:Y:S02]  /*11c0*/  ULOP3.LUT UR27, UR27, 0x3000, URZ, 0xc0, !UPT ;  /* 0x000030001b1b7892 */ /* 0x000fe4000f8ec0ff */
[----:B------:R-:W-:Y:S01]  /*11d0*/  IMAD.U32 R146, RZ, RZ, UR4 ;  /* 0x00000004ff927e24 */ /* 0x000fe2000f8e00ff */
[----:B------:R-:W-:Y:S02]  /*11e0*/  ULOP3.LUT UR26, UR26, 0x2000, URZ, 0xc0, !UPT ;  /* 0x000020001a1a7892 */ /* 0x000fe4000f8ec0ff */
[----:B--2---:R-:W-:Y:S01]  /*11f0*/  UISETP.GE.AND UP6, UPT, UR28, 0x1, UPT ;  /* 0x000000011c00788c */ /* 0x004fe2000bfc6270 */
[----:B------:R-:W-:Y:S01]  /*1200*/  UMOV UR20, UR8 ;  /* 0x0000000800147c82 */ /* 0x000fe20008000000 */
[----:B------:R-:W-:Y:S01]  /*1210*/  UMOV UR16, UR30 ;  /* 0x0000001e00107c82 */ /* 0x000fe20008000000 */
[----:B------:R-:W-:Y:S02]  /*1220*/  USHF.L.U32 UR24, UR24, UR6, URZ ;  /* 0x0000000618187299 */ /* 0x000fe400080006ff */
[----:B------:R-:W-:Y:S01]  /*1230*/  UIMAD UR61, UR61, UR5, UR30 ;  /* 0x000000053d3d72a4 */ /* 0x000fe2000f8e021e */
[----:B-1--4-:R-:W-:Y:S11]  /*1240*/  BRA.U UP4, `(.L_x_17) ;  /* 0x0000000104b07547 */ /* 0x012ff6000b800000 */
[----:B------:R-:W-:Y:S01]  /*1250*/  R2UR UR18, R146 ;  /* 0x00000000921272ca */ /* 0x000fe200000e0000 */
[----:B------:R-:W-:-:S12]  /*1260*/  ULOP3.LUT UR4, UR61, 0x2, URZ, 0x3c, !UPT ;  /* 0x000000023d047892 */ /* 0x000fd8000f8e3cff */
[----:B------:R-:W-:Y:S02]  /*1270*/  UISETP.NE.AND UP0, UPT, UR18, URZ, UPT ;  /* 0x000000ff1200728c */ /* 0x000fe4000bf05270 */
[----:B------:R-:W-:Y:S02]  /*1280*/  UISETP.NE.AND UP2, UPT, UR18, 0x1, UPT ;  /* 0x000000011200788c */ /* 0x000fe4000bf45270 */
[----:B------:R-:W-:Y:S02]  /*1290*/  UISETP.GT.U32.AND UP1, UPT, UR61, 0x1, UP0 ;  /* 0x000000013d00788c */ /* 0x000fe40008724070 */
[----:B------:R-:W-:Y:S02]  /*12a0*/  UISETP.GT.U32.AND UP0, UPT, UR4, 0x1, UP0 ;  /* 0x000000010400788c */ /* 0x000fe40008704070 */
[----:B------:R-:W-:Y:S02]  /*12b0*/  USEL UR7, URZ, 0x1, UP1 ;  /* 0x00000001ff077887 */ /* 0x000fe40008800000 */
[----:B------:R-:W-:-:S02]  /*12c0*/  USEL UR8, URZ, 0x2, UP1 ;  /* 0x00000002ff087887 */ /* 0x000fc40008800000 */
[----:B------:R-:W-:Y:S02]  /*12d0*/  UISETP.GT.U32.AND UP1, UPT, UR61, 0x1, UP2 ;  /* 0x000000013d00788c */ /* 0x000fe40009724070 */
[----:B------:R-:W-:Y:S02]  /*12e0*/  USEL UR12, URZ, 0x4, UP0 ;  /* 0x00000004ff0c7887 */ /* 0x000fe40008000000 */
[----:B------:R-:W-:Y:S02]  /*12f0*/  USEL UR15, URZ, 0x8, UP0 ;  /* 0x00000008ff0f7887 */ /* 0x000fe40008000000 */
[----:B------:R-:W-:Y:S02]  /*1300*/  UISETP.GT.U32.AND UP0, UPT, UR4, 0x1, UP2 ;  /* 0x000000010400788c */ /* 0x000fe40009704070 */
[----:B------:R-:W-:Y:S02]  /*1310*/  USEL UR6, URZ, 0x10, UP1 ;  /* 0x00000010ff067887 */ /* 0x000fe40008800000 */
[----:B------:R-:W-:-:S02]  /*1320*/  USEL UR11, URZ, 0x20, UP1 ;  /* 0x00000020ff0b7887 */ /* 0x000fc40008800000 */
[----:B------:R-:W-:Y:S02]  /*1330*/  UISETP.NE.AND UP1, UPT, UR18, 0x2, UPT ;  /* 0x000000021200788c */ /* 0x000fe4000bf25270 */
[----:B------:R-:W-:Y:S02]  /*1340*/  USEL UR14, URZ, 0x40, UP0 ;  /* 0x00000040ff0e7887 */ /* 0x000fe40008000000 */
[----:B------:R-:W-:Y:S02]  /*1350*/  USEL UR17, URZ, 0x80, UP0 ;  /* 0x00000080ff117887 */ /* 0x000fe40008000000 */
[----:B------:R-:W-:Y:S02]  /*1360*/  UISETP.GT.U32.AND UP0, UPT, UR61, 0x1, UP1 ;  /* 0x000000013d00788c */ /* 0x000fe40008f04070 */
[----:B------:R-:W-:Y:S02]  /*1370*/  UISETP.NE.AND UP2, UPT, UR18, 0x3, UPT ;  /* 0x000000031200788c */ /* 0x000fe4000bf45270 */
[----:B------:R-:W-:-:S02]  /*1380*/  USEL UR5, URZ, 0x100, UP0 ;  /* 0x00000100ff057887 */ /* 0x000fc40008000000 */
[----:B------:R-:W-:Y:S02]  /*1390*/  USEL UR10, URZ, 0x200, UP0 ;  /* 0x00000200ff0a7887 */ /* 0x000fe40008000000 */
[----:B------:R-:W-:Y:S02]  /*13a0*/  UISETP.GT.U32.AND UP0, UPT, UR61, 0x1, UP2 ;  /* 0x000000013d00788c */ /* 0x000fe40009704070 */
[----:B------:R-:W-:Y:S02]  /*13b0*/  UIADD3 UR5, UPT, UPT, UR5, UR6, UR7 ;  /* 0x0000000605057290 */ /* 0x000fe4000fffe007 */
[----:B------:R-:W-:Y:S02]  /*13c0*/  USEL UR9, URZ, 0x1000, UP0 ;  /* 0x00001000ff097887 */ /* 0x000fe40008000000 */
[----:B------:R-:W-:Y:S02]  /*13d0*/  USEL UR13, URZ, 0x2000, UP0 ;  /* 0x00002000ff0d7887 */ /* 0x000fe40008000000 */
[----:B------:R-:W-:-:S02]  /*13e0*/  UIADD3 UR5, UPT, UPT, UR8, UR9, UR5 ;  /* 0x0000000908057290 */ /* 0x000fc4000fffe005 */
[----:B------:R-:W-:Y:S02]  /*13f0*/  UISETP.GT.U32.AND UP1, UPT, UR4, 0x1, UP1 ;  /* 0x000000010400788c */ /* 0x000fe40008f24070 */
[----:B------:R-:W-:Y:S02]  /*1400*/  UIADD3 UR5, UPT, UPT, UR10, UR11, UR5 ;  /* 0x0000000b0a057290 */ /* 0x000fe4000fffe005 */
[----:B------:R-:W-:Y:S02]  /*1410*/  UISETP.GT.U32.AND UP0, UPT, UR4, 0x1, UP2 ;  /* 0x000000010400788c */ /* 0x000fe40009704070 */
[----:B------:R-:W-:Y:S02]  /*1420*/  USEL UR4, URZ, 0x400, UP1 ;  /* 0x00000400ff047887 */ /* 0x000fe40008800000 */
[----:B------:R-:W-:Y:S02]  /*1430*/  UIADD3 UR5, UPT, UPT, UR12, UR13, UR5 ;  /* 0x0000000d0c057290 */ /* 0x000fe4000fffe005 */
[----:B------:R-:W-:-:S02]  /*1440*/  USEL UR6, URZ, 0x4000, UP0 ;  /* 0x00004000ff067887 */ /* 0x000fc40008000000 */
[----:B------:R-:W-:Y:S02]  /*1450*/  UIADD3 UR5, UPT, UPT, UR4, UR14, UR5 ;  /* 0x0000000e04057290 */ /* 0x000fe4000fffe005 */
[----:B------:R-:W-:Y:S02]  /*1460*/  USEL UR7, URZ, 0x800, UP1 ;  /* 0x00000800ff077887 */ /* 0x000fe40008800000 */
[----:B------:R-:W-:Y:S02]  /*1470*/  ULOP3.LUT UR4, UR61, 0xfffffffe, URZ, 0xc0, !UPT ;  /* 0xfffffffe3d047892 */ /* 0x000fe4000f8ec0ff */
[----:B------:R-:W-:Y:S02]  /*1480*/  UIADD3 UR5, UPT, UPT, UR15, UR6, UR5 ;  /* 0x000000060f057290 */ /* 0x000fe4000fffe005 */
[----:B------:R-:W-:Y:S02]  /*1490*/  ULEA UR4, UR18, UR4, 0x2 ;  /* 0x0000000412047291 */ /* 0x000fe4000f8e10ff */
[----:B------:R-:W-:-:S02]  /*14a0*/  USEL UR6, URZ, 0x8000, UP0 ;  /* 0x00008000ff067887 */ /* 0x000fc40008000000 */
[----:B------:R-:W-:-:S03]  /*14b0*/  UIADD3 UR5, UPT, UPT, UR7, UR17, UR5 ;  /* 0x0000001107057290 */ /* 0x000fc6000fffe005 */
[----:B------:R-:W-:Y:S01]  /*14c0*/  UMOV UR7, 0x3 ;  /* 0x0000000300077882 */ /* 0x000fe20000000000 */
[----:B------:R-:W-:Y:S02]  /*14d0*/  UIADD3 UR5, UPT, UPT, UR5, UR6, URZ ;  /* 0x0000000605057290 */ /* 0x000fe4000fffe0ff */
[----:B------:R-:W-:-:S04]  /*14e0*/  USHF.L.U32 UR4, UR7, UR4, URZ ;  /* 0x0000000407047299 */ /* 0x000fc800080006ff */
[----:B------:R-:W-:Y:S02]  /*14f0*/  MOV R3, UR5 ;  /* 0x0000000500037c02 */ /* 0x000fe40008000f00 */
[----:B------:R-:W-:Y:S02]  /*1500*/  IMAD.U32 R2, RZ, RZ, UR4 ;  /* 0x00000004ff027e24 */ /* 0x000fe4000f8e00ff */
.L_x_17:
[----:B------:R-:W-:Y:S05]  /*1510*/  BRA.U !UP6, `(.L_x_18) ;  /* 0x000000010ed47547 */ /* 0x000fea000b800000 */
[----:B------:R-:W1:Y:S01]  /*1520*/  LDCU.128 UR12, c[0x0][0xb10] ;  /* 0x00016200ff0c77ac */ /* 0x000e620008000c00 */
[----:B------:R-:W2:Y:S01]  /*1530*/  LDCU UR6, c[0x0][0x370] ;  /* 0x00006e00ff0677ac */ /* 0x000ea20008000800 */
[----:B------:R-:W3:Y:S01]  /*1540*/  LDCU UR5, c[0x0][0x374] ;  /* 0x00006e80ff0577ac */ /* 0x000ee20008000800 */
[----:B------:R-:W4:Y:S01]  /*1550*/  LDCU UR29, c[0x0][0xb0c] ;  /* 0x00016180ff1d77ac */ /* 0x000f220008000800 */
[----:B------:R-:W4:Y:S01]  /*1560*/  LDCU UR4, c[0x0][0xb20] ;  /* 0x00016400ff0477ac */ /* 0x000f220008000800 */
[----:B------:R-:W4:Y:S01]  /*1570*/  LDCU.64 UR8, c[0x0][0xb28] ;  /* 0x00016500ff0877ac */ /* 0x000f220008000a00 */
[----:B-1----:R-:W-:Y:S02]  /*1580*/  UISETP.NE.AND UP0, UPT, UR14, 0x1, UPT ;  /* 0x000000010e00788c */ /* 0x002fe4000bf05270 */
[----:B---3--:R-:W-:Y:S02]  /*1590*/  UIMAD.WIDE.U32 UR10, UR5, UR15, URZ ;  /* 0x0000000f050a72a5 */ /* 0x008fe4000f8e00ff */
[----:B--2---:R-:W-:-:S02]  /*15a0*/  UIMAD.WIDE.U32 UR18, UR6, UR12, URZ ;  /* 0x0000000c061272a5 */ /* 0x004fc4000f8e00ff */
[----:B----4-:R-:W-:Y:S02]  /*15b0*/  UISETP.NE.AND UP1, UPT, UR29, 0x1, UPT ;  /* 0x000000011d00788c */ /* 0x010fe4000bf25270 */
[----:B------:R-:W-:Y:S01]  /*15c0*/  UISETP.NE.AND UP2, UPT, UR28, 0x1, UPT ;  /* 0x000000011c00788c */ /* 0x000fe2000bf45270 */
[----:B------:R-:W-:Y:S02]  /*15d0*/  UMOV UR10, UR11 ;  /* 0x0000000b000a7c82 */ /* 0x000fe40008000000 */
[----:B------:R-:W-:Y:S01]  /*15e0*/  UMOV UR18, UR19 ;  /* 0x0000001300127c82 */ /* 0x000fe20008000000 */
[----:B------:R-:W-:Y:S02]  /*15f0*/  @UP0 USHF.R.U32.HI UR5, URZ, UR4, UR10 ;  /* 0x00000004ff050299 */ /* 0x000fe4000801160a */
[----:B------:R-:W-:Y:S02]  /*1600*/  UIMAD.WIDE.U32 UR22, UR20, UR15, URZ ;  /* 0x0000000f141672a5 */ /* 0x000fe4000f8e00ff */
[----:B------:R-:W-:-:S02]  /*1610*/  UIMAD.WIDE.U32 UR10, UR5, UR8, URZ ;  /* 0x00000008050a72a5 */ /* 0x000fc4000f8e00ff */
[----:B------:R-:W-:Y:S02]  /*1620*/  @UP1 USHF.R.U32.HI UR6, URZ, UR13, UR18 ;  /* 0x0000000dff061299 */ /* 0x000fe40008011612 */
[----:B------:R-:W-:Y:S02]  /*1630*/  UIMAD.WIDE.U32 UR16, UR30, UR12, URZ ;  /* 0x0000000c1e1072a5 */ /* 0x000fe4000f8e00ff */
[----:B------:R-:W-:Y:S01]  /*1640*/  UIMAD.WIDE.U32 UR18, UR6, UR8, URZ ;  /* 0x00000008061272a5 */ /* 0x000fe2000f8e00ff */
[----:B------:R-:W-:Y:S01]  /*1650*/  UMOV UR22, UR23 ;  /* 0x0000001700167c82 */ /* 0x000fe20008000000 */
[----:B------:R-:W-:Y:S01]  /*1660*/  UMOV UR10, UR11 ;  /* 0x0000000b000a7c82 */ /* 0x000fe20008000000 */
[----:B------:R-:W-:Y:S02]  /*1670*/  USHF.R.U32.HI UR22, URZ, UR4, UR22 ;  /* 0x00000004ff167299 */ /* 0x000fe40008011616 */
[----:B------:R-:W-:Y:S02]  /*1680*/  @UP2 USHF.R.U32.HI UR5, URZ, UR9, UR10 ;  /* 0x00000009ff052299 */ /* 0x000fe4000801160a */
[----:B------:R-:W-:Y:S01]  /*1690*/  UMOV UR7, UR19 ;  /* 0x0000001300077c82 */ /* 0x000fe20008000000 */
[----:B------:R-:W-:Y:S01]  /*16a0*/  UMOV UR16, UR17 ;  /* 0x0000001100107c82 */ /* 0x000fe20008000000 */
[----:B------:R-:W-:-:S02]  /*16b0*/  @UP2 USHF.R.U32.HI UR6, URZ, UR9, UR7 ;  /* 0x00000009ff062299 */ /* 0x000fc40008011607 */
[----:B------:R-:W-:Y:S02]  /*16c0*/  USHF.R.U32.HI UR16, URZ, UR13, UR16 ;  /* 0x0000000dff107299 */ /* 0x000fe40008011610 */
[----:B------:R-:W-:Y:S02]  /*16d0*/  USEL UR4, UR20, UR22, !UP0 ;  /* 0x0000001614047287 */ /* 0x000fe4000c000000 */
[----:B------:R-:W-:Y:S02]  /*16e0*/  UIMAD UR7, UR5, UR28, URZ ;  /* 0x0000001c050772a4 */ /* 0x000fe4000f8e02ff */
[----:B------:R-:W-:Y:S02]  /*16f0*/  USEL UR5, UR30, UR16, !UP1 ;  /* 0x000000101e057287 */ /* 0x000fe4000c800000 */
[----:B------:R-:W-:Y:S02]  /*1700*/  UIMAD UR12, UR6, UR28, URZ ;  /* 0x0000001c060c72a4 */ /* 0x000fe4000f8e02ff */
[----:B------:R-:W-:-:S02]  /*1710*/  UISETP.GE.AND UP0, UPT, UR4, UR7, UPT ;  /* 0x000000070400728c */ /* 0x000fc4000bf06270 */
[----:B------:R-:W-:Y:S02]  /*1720*/  UIMAD.WIDE.U32 UR10, UR4, UR8, URZ ;  /* 0x00000008040a72a5 */ /* 0x000fe4000f8e00ff */
[----:B------:R-:W-:Y:S02]  /*1730*/  UISETP.GE.OR UP0, UPT, UR5, UR12, UP0 ;  /* 0x0000000c0500728c */ /* 0x000fe40008706670 */
[----:B------:R-:W-:Y:S02]  /*1740*/  UIMAD.WIDE.U32 UR12, UR5, UR8, URZ ;  /* 0x00000008050c72a5 */ /* 0x000fe4000f8e00ff */
[----:B------:R-:W-:Y:S01]  /*1750*/  UIADD3 UR10, UPT, UPT, -UR4, URZ, URZ ;  /* 0x000000ff040a7290 */ /* 0x000fe2000fffe1ff */
[----:B------:R-:W-:Y:S01]  /*1760*/  UMOV UR8, UR11 ;  /* 0x0000000b00087c82 */ /* 0x000fe20008000000 */
[----:B------:R-:W-:Y:S02]  /*1770*/  UIADD3 UR16, UPT, UPT, -UR5, URZ, URZ ;  /* 0x000000ff05107290 */ /* 0x000fe4000fffe1ff */
[----:B------:R-:W-:-:S03]  /*1780*/  USHF.R.U32.HI UR8, URZ, UR9, UR8 ;  /* 0x00000009ff087299 */ /* 0x000fc60008011608 */
[----:B------:R-:W-:Y:S01]  /*1790*/  @!UP0 UMOV UR7, UR13 ;  /* 0x0000000d00078c82 */ /* 0x000fe20008000000 */
[----:B------:R-:W-:Y:S02]  /*17a0*/  UIMAD UR20, UR14, UR10, UR20 ;  /* 0x0000000a0e1472a4 */ /* 0x000fe4000f8e0214 */
[----:B------:R-:W-:Y:S02]  /*17b0*/  USEL UR8, UR4, UR8, !UP2 ;  /* 0x0000000804087287 */ /* 0x000fe4000d000000 */
[----:B------:R-:W-:Y:S02]  /*17c0*/  @!UP0 USHF.R.U32.HI UR7, URZ, UR9, UR7 ;  /* 0x00000009ff078299 */ /* 0x000fe40008011607 */
[----:B------:R-:W-:Y:S02]  /*17d0*/  UIADD3 UR9, UPT, UPT, -UR8, URZ, URZ ;  /* 0x000000ff08097290 */ /* 0x000fe4000fffe1ff */
[----:B------:R-:W-:Y:S02]  /*17e0*/  @!UP0 USEL UR7, UR5, UR7, !UP2 ;  /* 0x0000000705078287 */ /* 0x000fe4000d000000 */
[----:B------:R-:W-:-:S02]  /*17f0*/  UIMAD UR9, UR28, UR9, UR4 ;  /* 0x000000091c0972a4 */ /* 0x000fc4000f8e0204 */
[----:B------:R-:W-:Y:S02]  /*1800*/  @!UP0 UIADD3 UR8, UPT, UPT, UR8, -UR7, URZ ;  /* 0x8000000708088290 */ /* 0x000fe4000fffe0ff */
[----:B------:R-:W-:Y:S02]  /*1810*/  @!UP0 UIMAD UR6, UR9, UR6, UR7 ;  /* 0x00000006090682a4 */ /* 0x000fe4000f8e0207 */
[----:B------:R-:W-:Y:S02]  /*1820*/  @!UP0 UIMAD UR4, UR8, UR28, UR5 ;  /* 0x0000001c080482a4 */ /* 0x000fe4000f8e0205 */
[----:B------:R-:W-:Y:S02]  /*1830*/  UIMAD UR16, UR29, UR16, UR30 ;  /* 0x000000101d1072a4 */ /* 0x000fe4000f8e021e */
[----:B------:R-:W-:Y:S01]  /*1840*/  UIMAD UR20, UR4, UR14, UR20 ;  /* 0x0000000e041472a4 */ /* 0x000fe2000f8e0214 */
[----:B------:R-:W-:Y:S02]  /*1850*/  @!UP0 UMOV UR5, UR6 ;  /* 0x0000000600058c82 */ /* 0x000fe40008000000 */
[----:B------:R-:W-:-:S12]  /*1860*/  UIMAD UR16, UR5, UR29, UR16 ;  /* 0x0000001d051072a4 */ /* 0x000fd8000f8e0210 */
.L_x_18:
[----:B------:R-:W-:-:S09]  /*1870*/  UISETP.NE.AND UP0, UPT, UR31, 0x1, UPT ;  /* 0x000000011f00788c */ /* 0x000fd2000bf05270 */
[----:B------:R-:W-:Y:S05]  /*1880*/  BRA.U UP0, `(.L_x_19) ;  /* 0x0000000100447547 */ /* 0x000fea000b800000 */
[----:B------:R-:W1:Y:S01]  /*1890*/  LDCU.128 UR8, c[0x0][0xb10] ;  /* 0x00016200ff0877ac */ /* 0x000e620008000c00 */
[----:B------:R-:W2:Y:S01]  /*18a0*/  LDCU UR12, c[0x0][0xb0c] ;  /* 0x00016180ff0c77ac */ /* 0x000ea20008000800 */
[----:B------:R-:W3:Y:S01]  /*18b0*/  LDCU UR13, c[0x0][0xb20] ;  /* 0x00016400ff0d77ac */ /* 0x000ee20008000800 */
[----:B-1----:R-:W-:Y:S02]  /*18c0*/  UIMAD.WIDE.U32 UR6, UR16, UR8, URZ ;  /* 0x00000008100672a5 */ /* 0x002fe4000f8e00ff */
[----:B------:R-:W-:Y:S02]  /*18d0*/  UIMAD.WIDE.U32 UR4, UR20, UR11, URZ ;  /* 0x0000000b140472a5 */ /* 0x000fe4000f8e00ff */
[----:B--2---:R-:W-:Y:S02]  /*18e0*/  UISETP.NE.AND UP1, UPT, UR12, 0x1, UPT ;  /* 0x000000010c00788c */ /* 0x004fe4000bf25270 */
[----:B------:R-:W-:Y:S01]  /*18f0*/  UISETP.NE.AND UP0, UPT, UR10, 0x1, UPT ;  /* 0x000000010a00788c */ /* 0x000fe2000bf05270 */
[----:B------:R-:W-:-:S02]  /*1900*/  UMOV UR6, UR7 ;  /* 0x0000000700067c82 */ /* 0x000fc40008000000 */
[----:B------:R-:W-:Y:S01]  /*1910*/  UMOV UR4, UR5 ;  /* 0x0000000500047c82 */ /* 0x000fe20008000000 */
[----:B------:R-:W-:Y:S02]  /*1920*/  USHF.R.U32.HI UR9, URZ, UR9, UR6 ;  /* 0x00000009ff097299 */ /* 0x000fe40008011606 */
[----:B---3--:R-:W-:Y:S02]  /*1930*/  USHF.R.U32.HI UR4, URZ, UR13, UR4 ;  /* 0x0000000dff047299 */ /* 0x008fe40008011604 */
[----:B------:R-:W-:Y:S02]  /*1940*/  USEL UR5, UR16, UR9, !UP1 ;  /* 0x0000000910057287 */ /* 0x000fe4000c800000 */
[----:B------:R-:W-:-:S04]  /*1950*/  USEL UR4, UR20, UR4, !UP0 ;  /* 0x0000000414047287 */ /* 0x000fc8000c000000 */
[----:B------:R-:W-:Y:S02]  /*1960*/  UIADD3 UR6, UPT, UPT, -UR4, UR5, URZ ;  /* 0x0000000504067290 */ /* 0x000fe4000fffe1ff */
[----:B------:R-:W-:Y:S02]  /*1970*/  UIADD3 UR4, UPT, UPT, UR4, -UR5, URZ ;  /* 0x8000000504047290 */ /* 0x000fe4000fffe0ff */
[----:B------:R-:W-:Y:S02]  /*1980*/  UIMAD UR20, UR6, UR10, UR20 ;  /* 0x0000000a061472a4 */ /* 0x000fe4000f8e0214 */
[----:B------:R-:W-:-:S12]  /*1990*/  UIMAD UR16, UR4, UR12, UR16 ;  /* 0x0000000c041072a4 */ /* 0x000fd8000f8e0210 */
.L_x_19:
[----:B------:R-:W-:-:S09]  /*19a0*/  UISETP.EQ.U32.AND UP0, UPT, UR33, 0x1, UPT ;  /* 0x000000012100788c */ /* 0x000fd2000bf02070 */
[----:B------:R-:W-:Y:S05]  /*19b0*/  BRA.U !UP0, `(.L_x_20) ;  /* 0x00000001080c7547 */ /* 0x000fea000b800000 */
[----:B------:R-:W-:Y:S01]  /*19c0*/  UCGABAR_WAIT ;  /* 0x0000000000007dc7 */ /* 0x000fe20008000000 */
[----:B------:R-:W-:Y:S01]  /*19d0*/  CCTL.IVALL ;  /* 0x00000000ff00798f */ /* 0x000fe20002000000 */
[----:B------:R-:W-:Y:S05]  /*19e0*/  BRA `(.L_x_21) ;  /* 0x0000000000047947 */ /* 0x000fea0003800000 */
.L_x_20:
[----:B------:R-:W-:Y:S06]  /*19f0*/  BAR.SYNC.DEFER_BLOCKING 0x0 ;  /* 0x0000000000007b1d */ /* 0x000fec0000010000 */
.L_x_21:
[----:B------:R-:W-:Y:S05]  /*1a00*/  BRA.U UP5, `(.L_x_22) ;  /* 0x00000015051c7547 */ /* 0x000fea000b800000 */
[----:B------:R-:W1:Y:S01]  /*1a10*/  LDCU UR6, c[0x0][0x38c] ;  /* 0x00007180ff0677ac */ /* 0x000e620008000800 */
[----:B------:R-:W-:Y:S01]  /*1a20*/  PLOP3.LUT P1, PT, PT, PT, UP3, 0x80, 0x8 ;  /* 0x000000000008781c */ /* 0x000fe20003f2f038 */
[----:B------:R-:W-:Y:S01]  /*1a30*/  IMAD.MOV.U32 R12, RZ, RZ, 0x1 ;  /* 0x00000001ff0c7424 */ /* 0x000fe200078e00ff */
[----:B------:R-:W-:Y:S01]  /*1a40*/  ISETP.NE.AND P2, PT, R0, RZ, P3 ;  /* 0x000000ff0000720c */ /* 0x000fe20001f45270 */
[----:B------:R-:W-:Y:S01]  /*1a50*/  USHF.L.U32 UR7, UR30, 0x7, URZ ;  /* 0x000000071e077899 */ /* 0x000fe200080006ff */
[----:B------:R-:W-:Y:S01]  /*1a60*/  PLOP3.LUT P1, PT, P1, PT, PT, 0x8, 0x80 ;  /* 0x000000000080781c */ /* 0x000fe20000f2e170 */
[----:B------:R-:W-:Y:S01]  /*1a70*/  UISETP.NE.AND UP1, UPT, UR25, URZ, UPT ;  /* 0x000000ff1900728c */ /* 0x000fe2000bf25270 */
[----:B------:R-:W-:Y:S01]  /*1a80*/  CS2R R10, SRZ ;  /* 0x00000000000a7805 */ /* 0x000fe2000001ff00 */
[----:B------:R-:W-:Y:S01]  /*1a90*/  IMAD.MOV.U32 R9, RZ, RZ, RZ ;  /* 0x000000ffff097224 */ /* 0x000fe200078e00ff */
[----:B------:R-:W2:Y:S01]  /*1aa0*/  LDCU UR40, c[0x0][0x370] ;  /* 0x00006e00ff2877ac */ /* 0x000ea20008000800 */
[----:B------:R-:W-:Y:S01]  /*1ab0*/  IMAD.MOV.U32 R8, RZ, RZ, 0x1 ;  /* 0x00000001ff087424 */ /* 0x000fe200078e00ff */
[----:B------:R-:W-:Y:S01]  /*1ac0*/  USEL UR25, UR44, 0x2, UP1 ;  /* 0x000000022c197887 */ /* 0x000fe20008800000 */
[----:B------:R-:W3:Y:S01]  /*1ad0*/  LDCU.64 UR30, c[0x0][0x348] ;  /* 0x00006900ff1e77ac */ /* 0x000ee20008000a00 */
[----:B-1----:R-:W-:-:S02]  /*1ae0*/  UIADD3 UR5, UPT, UPT, UR6, 0x7f, URZ ;  /* 0x0000007f06057890 */ /* 0x002fc4000fffe0ff */
[----:B------:R-:W-:Y:S02]  /*1af0*/  UIADD3 UR49, UPT, UPT, UR6, 0xfe, URZ ;  /* 0x000000fe06317890 */ /* 0x000fe4000fffe0ff */
[----:B------:R-:W-:Y:S01]  /*1b00*/  USHF.R.S32.HI UR4, URZ, 0x1f, UR5 ;  /* 0x0000001fff047899 */ /* 0x000fe20008011405 */
[----:B------:R-:W1:Y:S03]  /*1b10*/  LDCU UR39, c[0x0][0x374] ;  /* 0x00006e80ff2777ac */ /* 0x000e660008000800 */
[----:B------:R-:W-:Y:S02]  /*1b20*/  ULEA.HI UR4, UR4, UR5, URZ, 0x7 ;  /* 0x0000000504047291 */ /* 0x000fe4000f8f38ff */
[----:B------:R-:W-:Y:S02]  /*1b30*/  ULOP3.LUT UR5, UR7, 0x80, URZ, 0xc0, !UPT ;  /* 0x0000008007057892 */ /* 0x000fe4000f8ec0ff */
[----:B------:R-:W-:-:S02]  /*1b40*/  USHF.R.S32.HI UR43, URZ, 0x7, UR4 ;  /* 0x00000007ff2b7899 */ /* 0x000fc40008011404 */
[----:B------:R-:W-:Y:S02]  /*1b50*/  UIADD3 UR4, UPT, UPT, UR6, -0x1, URZ ;  /* 0xffffffff06047890 */ /* 0x000fe4000fffe0ff */
[----:B------:R-:W-:Y:S02]  /*1b60*/  UISETP.LT.U32.AND UP0, UPT, UR43, 0x5, UPT ;  /* 0x000000052b00788c */ /* 0x000fe4000bf01070 */
[----:B------:R-:W-:Y:S02]  /*1b70*/  UISETP.GE.U32.AND UP2, UPT, UR4, -0xff, UPT ;  /* 0xffffff010400788c */ /* 0x000fe4000bf46070 */
[----:B------:R-:W-:Y:S02]  /*1b80*/  USEL UR41, UR43, 0x5, UP0 ;  /* 0x000000052b297887 */ /* 0x000fe40008000000 */
[----:B------:R-:W-:Y:S02]  /*1b90*/  ULEA UR48, UR48, UR5, 0x6 ;  /* 0x0000000530307291 */ /* 0x000fe4000f8e30ff */
[----:B------:R-:W-:-:S02]  /*1ba0*/  UIADD3 UR4, UPT, UPT, UR41, -0x1, URZ ;  /* 0xffffffff29047890 */ /* 0x000fc4000fffe0ff */
[----:B------:R-:W-:Y:S02]  /*1bb0*/  ULEA UR46, UR32, UR5, 0x5 ;  /* 0x00000005202e7291 */ /* 0x000fe4000f8e28ff */
[----:B------:R-:W-:Y:S02]  /*1bc0*/  UIADD3 UR47, UPT, UPT, UR43, -UR41, URZ ;  /* 0x800000292b2f7290 */ /* 0x000fe4000fffe0ff */
[----:B------:R-:W-:Y:S01]  /*1bd0*/  @UP2 UIADD3 UR4, UPT, UPT, UR41, URZ, URZ ;  /* 0x000000ff29042290 */ /* 0x000fe2000fffe0ff */
[----:B------:R-:W-:-:S03]  /*1be0*/  UMOV UR7, URZ ;  /* 0x000000ff00077c82 */ /* 0x000fc60008000000 */
[----:B------:R-:W-:Y:S02]  /*1bf0*/  UIADD3 UR29, UPT, UPT, UR4, 0x1, URZ ;  /* 0x00000001041d7890 */ /* 0x000fe4000fffe0ff */
[----:B-123--:R-:W-:-:S12]  /*1c00*/  UIADD3 UR44, UPT, UPT, -UR4, URZ, URZ ;  /* 0x000000ff042c7290 */ /* 0x00efd8000fffe1ff */
.L_x_42:
[----:B------:R-:W-:Y:S01]  /*1c10*/  UISETP.NE.AND UP0, UPT, UR45, URZ, UPT ;  /* 0x000000ff2d00728c */ /* 0x000fe2000bf05270 */
[----:B-1----:R-:W1:Y:S08]  /*1c20*/  S2UR UR45, SR_CgaCtaId ;  /* 0x00000000002d79c3 */ /* 0x002e700000008800 */
[----:B------:R-:W-:Y:S05]  /*1c30*/  BRA.U UP0, `(.L_x_23) ;  /* 0x0000000100347547 */ /* 0x000fea000b800000 */
[----:B------:R-:W2:Y:S01]  /*1c40*/  S2R R0, SR_CgaCtaId ;  /* 0x0000000000007919 */ /* 0x000ea20000008800 */
[----:B------:R-:W-:Y:S02]  /*1c50*/  MOV R3, 0x400 ;  /* 0x0000040000037802 */ /* 0x000fe40000000f00 */
[----:B------:R-:W-:Y:S02]  /*1c60*/  SHF.L.U32 R2, R8, 0x1f, RZ ;  /* 0x0000001f08027819 */ /* 0x000fe400000006ff */
[----:B--2---:R-:W-:-:S05]  /*1c70*/  LEA R0, R0, R3, 0x18 ;  /* 0x0000000300007211 */ /* 0x004fca00078ec0ff */
[----:B------:R-:W-:-:S04]  /*1c80*/  IMAD R3, R9, 0x8, R0 ;  /* 0x0000000809037824 */ /* 0x000fc800078e0200 */
[----:B------:R-:W2:Y:S02]  /*1c90*/  SYNCS.PHASECHK.TRANS64.TRYWAIT P0, [R3+URZ+0xf0], R2 ;  /* 0x0000f002030075a7 */ /* 0x000ea400080011ff */
[----:B--2---:R-:W-:Y:S05]  /*1ca0*/  @!P0 BRA `(.L_x_24) ;  /* 0x000000a400048947 */ /* 0x004fea0003800000 */
.L_x_142:
[----:B------:R-:W-:Y:S01]  /*1cb0*/  VIADD R9, R9, 0x1 ;  /* 0x0000000109097836 */ /* 0x000fe20000000000 */
[----:B------:R2:W-:Y:S04]  /*1cc0*/  SYNCS.ARRIVE.TRANS64.A1T0 RZ, [R3+URZ+0xe0], RZ ;  /* 0x0000e0ff03ff79a7 */ /* 0x0005e800081000ff */
[----:B------:R-:W-:-:S04]  /*1cd0*/  ISETP.NE.AND P0, PT, R9, 0x2, PT ;  /* 0x000000020900780c */ /* 0x000fc80003f05270 */
[----:B------:R-:W-:Y:S02]  /*1ce0*/  SEL R9, R9, RZ, P0 ;  /* 0x000000ff09097207 */ /* 0x000fe40000000000 */
[----:B--2---:R-:W-:-:S04]  /*1cf0*/  SEL R3, RZ, 0x1, P0 ;  /* 0x00000001ff037807 */ /* 0x004fc80000000000 */
[----:B------:R-:W-:-:S07]  /*1d00*/  LOP3.LUT R8, R8, R3, RZ, 0x3c, !PT ;  /* 0x0000000308087212 */ /* 0x000fce00078e3cff */
.L_x_23:
[----:B------:R-:W-:Y:S01]  /*1d10*/  UMOV UR6, 0x400 ;  /* 0x0000040000067882 */ /* 0x000fe20000000000 */
[----:B------:R-:W-:Y:S01]  /*1d20*/  SHF.L.U32 R0, R12, 0x1f, RZ ;  /* 0x0000001f0c007819 */ /* 0x000fe200000006ff */
[----:B-1----:R-:W-:Y:S02]  /*1d30*/  ULEA UR6, UR45, UR6, 0x18 ;  /* 0x000000062d067291 */ /* 0x002fe4000f8ec0ff */
[----:B------:R-:W-:Y:S02]  /*1d40*/  UISETP.GE.U32.AND UP0, UPT, UR49, 0xff, UPT ;  /* 0x000000ff3100788c */ /* 0x000fe4000bf06070 */
[----:B------:R-:W-:Y:S02]  /*1d50*/  ULEA UR4, UR7, UR6, 0x3 ;  /* 0x0000000607047291 */ /* 0x000fe4000f8e18ff */
[----:B------:R-:W-:Y:S01]  /*1d60*/  ULEA UR11, UR20, UR48, 0x8 ;  /* 0x00000030140b7291 */ /* 0x000fe2000f8e40ff */
[----:B------:R-:W-:-:S06]  /*1d70*/  UMOV UR13, URZ ;  /* 0x000000ff000d7c82 */ /* 0x000fcc0008000000 */
[----:B------:R1:W2:Y:S01]  /*1d80*/  SYNCS.PHASECHK.TRANS64.TRYWAIT P0, [UR4+0x28], R0 ;  /* 0x00002800ff0075a7 */ /* 0x0002a20008001104 */
[----:B------:R-:W-:-:S04]  /*1d90*/  ULEA.HI UR4, UR16, UR16, URZ, 0x1 ;  /* 0x0000001010047291 */ /* 0x000fc8000f8f08ff */
[----:B------:R-:W-:-:S04]  /*1da0*/  USHF.L.U32 UR4, UR4, 0x7, URZ ;  /* 0x0000000704047899 */ /* 0x000fc800080006ff */
[----:B------:R-:W-:-:S04]  /*1db0*/  ULOP3.LUT UR35, UR4, 0xffffff00, URZ, 0xc0, !UPT ;  /* 0xffffff0004237892 */ /* 0x000fc8000f8ec0ff */
[----:B------:R-:W-:Y:S01]  /*1dc0*/  UIADD3 UR35, UPT, UPT, UR46, UR35, URZ ;  /* 0x000000232e237290 */ /* 0x000fe2000fffe0ff */
[----:B------:R-:W-:Y:S11]  /*1dd0*/  BRA.U !UP0, `(.L_x_25) ;  /* 0x0000000108cc7547 */ /* 0x000ff6000b800000 */
[----:B------:R-:W-:Y:S01]  /*1de0*/  UMOV UR18, UR44 ;  /* 0x0000002c00127c82 */ /* 0x000fe20008000000 */
[----:B------:R-:W-:Y:S01]  /*1df0*/  UMOV UR4, UR7 ;  /* 0x0000000700047c82 */ /* 0x000fe20008000000 */
[----:B------:R-:W-:-:S05]  /*1e00*/  UMOV UR34, URZ ;  /* 0x000000ff00227c82 */ /* 0x000fca0008000000 */
.L_x_31:
[----:B------:R-:W-:Y:S01]  /*1e10*/  ULEA UR33, UR4, UR6, 0x3 ;  /* 0x0000000604217291 */ /* 0x000fe2000f8e18ff */
[----:B------:R-:W-:Y:S01]  /*1e20*/  @P3 MOV R2, 0x10000 ;  /* 0x0001000000023802 */ /* 0x000fe20000000f00 */
[----:B--234-:R-:W-:Y:S10]  /*1e30*/  @P0 BRA `(.L_x_26) ;  /* 0x00000000000c0947 */ /* 0x01cff40003800000 */
[----:B------:R-:W-:-:S04]  /*1e40*/  SHF.L.U32 R3, R12, 0x1f, RZ ;  /* 0x0000001f0c037819 */ /* 0x000fc800000006ff */
[----:B------:R-:W2:Y:S02]  /*1e50*/  SYNCS.PHASECHK.TRANS64.TRYWAIT P0, [UR33+0x28], R3 ;  /* 0x00002803ff0075a7 */ /* 0x000ea40008001121 */
[----:B--2---:R-:W-:Y:S05]  /*1e60*/  @!P0 BRA `(.L_x_27) ;  /* 0x000000a000a88947 */ /* 0x004fea0003800000 */
.L_x_26:
[----:B------:R2:W-:Y:S01]  /*1e70*/  @P3 SYNCS.ARRIVE.TRANS64 RZ, [UR33], R2 ;  /* 0x00000002ffff39a7 */ /* 0x0005e20008000021 */
[----:B------:R-:W-:Y:S02]  /*1e80*/  ULOP3.LUT UR5, UR25, 0x2, URZ, 0xfc, !UPT ;  /* 0x0000000219057892 */ /* 0x000fe4000f8efcff */
[----:B------:R-:W-:Y:S02]  /*1e90*/  UIADD3 UR18, UPT, UPT, UR18, 0x1, URZ ;  /* 0x0000000112127890 */ /* 0x000fe4000fffe0ff */
[----:B------:R-:W-:Y:S02]  /*1ea0*/  UISETP.NE.AND UP0, UPT, UR5, 0x2, UPT ;  /* 0x000000020500788c */ /* 0x000fe4000bf05270 */
[----:B------:R-:W-:-:S07]  /*1eb0*/  UISETP.NE.AND UP2, UPT, UR18, 0x1, UPT ;  /* 0x000000011200788c */ /* 0x000fce000bf45270 */
[----:B------:R-:W-:Y:S05]  /*1ec0*/  BRA.U UP0, `(.L_x_28) ;  /* 0x0000000100047547 */ /* 0x000fea000b800000 */
[----:B------:R-:W-:Y:S05]  /*1ed0*/  BPT.TRAP 0x1 ;  /* 0x000000040000795c */ /* 0x000fea0000300000 */
.L_x_28:
[----:B------:R-:W-:Y:S04]  /*1ee0*/  BSSY.RECONVERGENT B0, `(.L_x_29) ;  /* 0x0000003000007945 */ /* 0x000fe80003800200 */
[----:B------:R-:W-:Y:S05]  /*1ef0*/  @!P2 BRA `(.L_x_30) ;  /* 0x000000000004a947 */ /* 0x000fea0003800000 */
[----:B------:R-:W-:Y:S05]  /*1f00*/  BPT.TRAP 0x1 ;  /* 0x000000040000795c */ /* 0x000fea0000300000 */
.L_x_30:
[----:B------:R-:W-:Y:S05]  /*1f10*/  BSYNC.RECONVERGENT B0 ;  /* 0x0000000000007941 */ /* 0x000fea0003800200 */
.L_x_29:
[----:B------:R-:W-:Y:S02]  /*1f20*/  UIADD3 UR5, UPT, UPT, UR4, 0x1, URZ ;  /* 0x0000000104057890 */ /* 0x000fe4000fffe0ff */
[----:B------:R-:W-:Y:S02]  /*1f30*/  USHF.L.U32 UR4, UR4, 0xe, URZ ;  /* 0x0000000e04047899 */ /* 0x000fe400080006ff */
[----:B------:R-:W-:Y:S02]  /*1f40*/  UISETP.NE.AND UP0, UPT, UR5, 0x5, UPT ;  /* 0x000000050500788c */ /* 0x000fe4000bf05270 */
[----:B------:R-:W-:Y:S02]  /*1f50*/  UIADD3 UR16, UP1, UPT, UR30, 0x80, URZ ;  /* 0x000000801e107890 */ /* 0x000fe4000ff3e0ff */
[----:B------:R-:W-:Y:S02]  /*1f60*/  USEL UR8, URZ, 0x1, UP0 ;  /* 0x00000001ff087887 */ /* 0x000fe40008000000 */
[----:B------:R-:W-:-:S02]  /*1f70*/  USEL UR7, UR5, URZ, UP0 ;  /* 0x000000ff05077287 */ /* 0x000fc40008000000 */
[----:B------:R-:W-:Y:S02]  /*1f80*/  ULOP3.LUT UR32, UR27, UR4, URZ, 0xfc, !UPT ;  /* 0x000000041b207292 */ /* 0x000fe4000f8efcff */
[----:B------:R-:W-:Y:S01]  /*1f90*/  ULEA UR5, UR7, UR6, 0x3 ;  /* 0x0000000607057291 */ /* 0x000fe2000f8e18ff */
[----:B------:R-:W-:Y:S01]  /*1fa0*/  LOP3.LUT R12, R12, UR8, RZ, 0x3c, !PT ;  /* 0x000000080c0c7c12 */ /* 0x000fe2000f8e3cff */
[----:B------:R-:W-:Y:S02]  /*1fb0*/  UIADD3 UR14, UP0, UPT, UR30, 0x180, URZ ;  /* 0x000001801e0e7890 */ /* 0x000fe4000ff1e0ff */
[----:B------:R-:W-:Y:S01]  /*1fc0*/  ULOP3.LUT UR8, UR26, UR4, URZ, 0xfc, !UPT ;  /* 0x000000041a087292 */ /* 0x000fe2000f8efcff */
[----:B-1----:R-:W-:Y:S01]  /*1fd0*/  SHF.L.U32 R0, R12, 0x1f, RZ ;  /* 0x0000001f0c007819 */ /* 0x002fe200000006ff */
[----:B------:R-:W-:Y:S02]  /*1fe0*/  ULOP3.LUT UR33, UR33, 0xfefffff8, URZ, 0xc0, !UPT ;  /* 0xfefffff821217892 */ /* 0x000fe4000f8ec0ff */
[----:B------:R-:W-:Y:S01]  /*1ff0*/  UIADD3.X UR17, UPT, UPT, URZ, UR31, URZ, UP1, !UPT ;  /* 0x0000001fff117290 */ /* 0x000fe20008ffe4ff */
[----:B------:R3:W4:Y:S01]  /*2000*/  SYNCS.PHASECHK.TRANS64.TRYWAIT P0, [UR5+0x28], R0 ;  /* 0x00002800ff0075a7 */ /* 0x0007220008001105 */
[----:B------:R-:W-:-:S02]  /*2010*/  UIADD3 UR32, UPT, UPT, UR6, 0xc400, UR32 ;  /* 0x0000c40006207890 */ /* 0x000fc4000fffe020 */
[----:B------:R-:W-:Y:S02]  /*2020*/  UPRMT UR5, URZ, 0x5410, UR24 ;  /* 0x00005410ff057896 */ /* 0x000fe40008000018 */
[----:B------:R-:W-:Y:S02]  /*2030*/  UIADD3 UR8, UPT, UPT, UR6, 0x20400, UR8 ;  /* 0x0002040006087890 */ /* 0x000fe4000fffe008 */
[----:B------:R-:W-:Y:S02]  /*2040*/  UIADD3.X UR15, UPT, UPT, URZ, UR31, URZ, UP0, !UPT ;  /* 0x0000001fff0f7290 */ /* 0x000fe400087fe4ff */
[----:B------:R-:W-:Y:S01]  /*2050*/  UPRMT UR4, URZ, 0x5410, UR21 ;  /* 0x00005410ff047896 */ /* 0x000fe20008000015 */
[----:B------:R-:W-:Y:S01]  /*2060*/  UMOV UR22, 0x0 ;  /* 0x0000000000167882 */ /* 0x000fe20000000000 */
[----:B------:R-:W-:Y:S01]  /*2070*/  UMOV UR23, 0x10000000 ;  /* 0x1000000000177882 */ /* 0x000fe20000000000 */
[----:B------:R-:W-:Y:S01]  /*2080*/  UMOV UR10, UR34 ;  /* 0x00000022000a7c82 */ /* 0x000fe20008000000 */
[----:B------:R-:W-:Y:S01]  /*2090*/  UMOV UR12, UR36 ;  /* 0x00000024000c7c82 */ /* 0x000fe20008000000 */
[----:B------:R-:W-:Y:S01]  /*20a0*/  UMOV UR9, UR33 ;  /* 0x0000002100097c82 */ /* 0x000fe20008000000 */
[----:B------:R1:W-:Y:S01]  /*20b0*/  UTMALDG.3D.MULTICAST.2CTA [UR32], [UR16], UR5, desc[UR22] ;  /* 0x00001620100073b4 */ /* 0x0003e20008211805 */
[----:B------:R-:W-:-:S02]  /*20c0*/  UMOV UR13, UR29 ;  /* 0x0000001d000d7c82 */ /* 0x000fc40008000000 */
[----:B------:R2:W-:Y:S01]  /*20d0*/  UTMALDG.3D.MULTICAST.2CTA [UR8], [UR14], UR4, desc[UR22] ;  /* 0x000016080e0073b4 */ /* 0x0005e20008211804 */
[----:B-1----:R-:W-:Y:S01]  /*20e0*/  UIADD3 UR34, UPT, UPT, UR34, 0x80, URZ ;  /* 0x0000008022227890 */ /* 0x002fe2000fffe0ff */
[----:B--2---:R-:W-:Y:S01]  /*20f0*/  UMOV UR4, UR7 ;  /* 0x0000000700047c82 */ /* 0x004fe20008000000 */
[----:B------:R-:W-:Y:S10]  /*2100*/  BRA.U UP2, `(.L_x_31) ;  /* 0xfffffffd02407547 */ /* 0x000ff4000b83ffff */
.L_x_25:
[----:B------:R-:W-:Y:S01]  /*2110*/  ULEA UR4, UR7, UR6, 0x3 ;  /* 0x0000000607047291 */ /* 0x000fe2000f8e18ff */
[----:B-1-3--:R-:W-:Y:S01]  /*2120*/  SHF.L.U32 R0, R12, 0x1f, RZ ;  /* 0x0000001f0c007819 */ /* 0x00afe200000006ff */
[----:B------:R-:W-:Y:S01]  /*2130*/  @!P1 SYNCS.ARRIVE.TRANS64.A1T0 RZ, [UR6+0x98], RZ ;  /* 0x000098ffffff99a7 */ /* 0x000fe20008100006 */
[----:B------:R-:W-:-:S06]  /*2140*/  UISETP.GT.AND UP0, UPT, UR43, UR41, UPT ;  /* 0x000000292b00728c */ /* 0x000fcc000bf04270 */
[----:B--2-4-:R1:W2:Y:S03]  /*2150*/  SYNCS.PHASECHK.TRANS64.TRYWAIT P0, [UR4+0x28], R0 ;  /* 0x00002800ff0075a7 */ /* 0x0142a60008001104 */
[----:B------:R-:W-:Y:S05]  /*2160*/  BRA.U !UP0, `(.L_x_32) ;  /* 0x0000000108cc7547 */ /* 0x000fea000b800000 */
[----:B------:R-:W-:Y:S01]  /*2170*/  UIADD3 UR28, UPT, UPT, UR47, UR13, URZ ;  /* 0x0000000d2f1c7290 */ /* 0x000fe2000fffe0ff */
[----:B------:R-:W-:-:S11]  /*2180*/  UMOV UR4, UR7 ;  /* 0x0000000700047c82 */ /* 0x000fd60008000000 */
.L_x_38:
[----:B------:R-:W-:Y:S01]  /*2190*/  ULEA UR17, UR4, UR6, 0x3 ;  /* 0x0000000604117291 */ /* 0x000fe2000f8e18ff */
[----:B--2---:R-:W-:Y:S01]  /*21a0*/  @P3 MOV R2, 0x10000 ;  /* 0x0001000000023802 */ /* 0x004fe20000000f00 */
[----:B--2-4-:R-:W-:Y:S10]  /*21b0*/  @P0 BRA `(.L_x_33) ;  /* 0x00000000000c0947 */ /* 0x014ff40003800000 */
[----:B------:R-:W-:-:S04]  /*21c0*/  SHF.L.U32 R3, R12, 0x1f, RZ ;  /* 0x0000001f0c037819 */ /* 0x000fc800000006ff */
[----:B------:R-:W2:Y:S02]  /*21d0*/  SYNCS.PHASECHK.TRANS64.TRYWAIT P0, [UR17+0x28], R3 ;  /* 0x00002803ff0075a7 */ /* 0x000ea40008001111 */
[----:B--2---:R-:W-:Y:S05]  /*21e0*/  @!P0 BRA `(.L_x_34) ;  /* 0x0000009c00e08947 */ /* 0x004fea0003800000 */
.L_x_33:
[----:B------:R2:W-:Y:S01]  /*21f0*/  @P3 SYNCS.ARRIVE.TRANS64 RZ, [UR17], R2 ;  /* 0x00000002ffff39a7 */ /* 0x0005e20008000011 */
[----:B------:R-:W-:-:S04]  /*2200*/  ULOP3.LUT UR5, UR25, 0x2, URZ, 0xfc, !UPT ;  /* 0x0000000219057892 */ /* 0x000fc8000f8efcff */
[----:B------:R-:W-:-:S09]  /*2210*/  UISETP.NE.AND UP0, UPT, UR5, 0x2, UPT ;  /* 0x000000020500788c */ /* 0x000fd2000bf05270 */
[----:B------:R-:W-:Y:S05]  /*2220*/  BRA.U UP0, `(.L_x_35) ;  /* 0x0000000100047547 */ /* 0x000fea000b800000 */
[----:B------:R-:W-:Y:S05]  /*2230*/  BPT.TRAP 0x1 ;  /* 0x000000040000795c */ /* 0x000fea0000300000 */
.L_x_35:
[----:B------:R-:W-:Y:S04]  /*2240*/  BSSY.RECONVERGENT B0, `(.L_x_36) ;  /* 0x0000003000007945 */ /* 0x000fe80003800200 */
[----:B------:R-:W-:Y:S05]  /*2250*/  @!P2 BRA `(.L_x_37) ;  /* 0x000000000004a947 */ /* 0x000fea0003800000 */
[----:B------:R-:W-:Y:S05]  /*2260*/  BPT.TRAP 0x1 ;  /* 0x000000040000795c */ /* 0x000fea0000300000 */
.L_x_37:
[----:B------:R-:W-:Y:S05]  /*2270*/  BSYNC.RECONVERGENT B0 ;  /* 0x0000000000007941 */ /* 0x000fea0003800200 */
.L_x_36:
[----:B------:R-:W-:Y:S02]  /*2280*/  UIADD3 UR5, UPT, UPT, UR4, 0x1, URZ ;  /* 0x0000000104057890 */ /* 0x000fe4000fffe0ff */
[----:B------:R-:W-:Y:S02]  /*2290*/  USHF.L.U32 UR4, UR4, 0xe, URZ ;  /* 0x0000000e04047899 */ /* 0x000fe400080006ff */
[----:B------:R-:W-:Y:S02]  /*22a0*/  UISETP.NE.AND UP0, UPT, UR5, 0x5, UPT ;  /* 0x000000050500788c */ /* 0x000fe4000bf05270 */
[----:B------:R-:W-:Y:S02]  /*22b0*/  USHF.L.U32 UR18, UR13, 0x7, URZ ;  /* 0x000000070d127899 */ /* 0x000fe400080006ff */
[----:B------:R-:W-:Y:S02]  /*22c0*/  USEL UR8, URZ, 0x1, UP0 ;  /* 0x00000001ff087887 */ /* 0x000fe40008000000 */
[----:B------:R-:W-:-:S02]  /*22d0*/  USEL UR7, UR5, URZ, UP0 ;  /* 0x000000ff05077287 */ /* 0x000fc40008000000 */
[----:B------:R-:W-:Y:S02]  /*22e0*/  UIADD3 UR22, UP0, UPT, UR30, 0x180, URZ ;  /* 0x000001801e167890 */ /* 0x000fe4000ff1e0ff */
[----:B------:R-:W-:Y:S01]  /*22f0*/  ULEA UR5, UR7, UR6, 0x3 ;  /* 0x0000000607057291 */ /* 0x000fe2000f8e18ff */
[----:B------:R-:W-:Y:S01]  /*2300*/  LOP3.LUT R12, R12, UR8, RZ, 0x3c, !PT ;  /* 0x000000080c0c7c12 */ /* 0x000fe2000f8e3cff */
[----:B------:R-:W-:Y:S02]  /*2310*/  UIADD3 UR13, UPT, UPT, UR13, 0x1, URZ ;  /* 0x000000010d0d7890 */ /* 0x000fe4000fffe0ff */
[----:B------:R-:W-:Y:S01]  /*2320*/  UIADD3 UR14, UP1, UPT, UR30, 0x80, URZ ;  /* 0x000000801e0e7890 */ /* 0x000fe2000ff3e0ff */
[----:B-1----:R-:W-:Y:S01]  /*2330*/  SHF.L.U32 R0, R12, 0x1f, RZ ;  /* 0x0000001f0c007819 */ /* 0x002fe200000006ff */
[----:B------:R-:W-:Y:S02]  /*2340*/  ULOP3.LUT UR16, UR27, UR4, URZ, 0xfc, !UPT ;  /* 0x000000041b107292 */ /* 0x000fe4000f8efcff */
[----:B------:R-:W-:Y:S01]  /*2350*/  UIADD3.X UR23, UPT, UPT, URZ, UR31, URZ, UP0, !UPT ;  /* 0x0000001fff177290 */ /* 0x000fe200087fe4ff */
[----:B------:R3:W4:Y:S01]  /*2360*/  SYNCS.PHASECHK.TRANS64.TRYWAIT P0, [UR5+0x28], R0 ;  /* 0x00002800ff0075a7 */ /* 0x0007220008001105 */
[----:B------:R-:W-:-:S02]  /*2370*/  ULOP3.LUT UR8, UR26, UR4, URZ, 0xfc, !UPT ;  /* 0x000000041a087292 */ /* 0x000fc4000f8efcff */
[----:B------:R-:W-:Y:S02]  /*2380*/  UISETP.NE.AND UP0, UPT, UR13, UR28, UPT ;  /* 0x0000001c0d00728c */ /* 0x000fe4000bf05270 */
[----:B------:R-:W-:Y:S02]  /*2390*/  ULOP3.LUT UR17, UR17, 0xfefffff8, URZ, 0xc0, !UPT ;  /* 0xfefffff811117892 */ /* 0x000fe4000f8ec0ff */
[----:B------:R-:W-:Y:S02]  /*23a0*/  UIADD3 UR16, UPT, UPT, UR6, 0xc400, UR16 ;  /* 0x0000c40006107890 */ /* 0x000fe4000fffe010 */
[----:B------:R-:W-:Y:S02]  /*23b0*/  UIADD3.X UR15, UPT, UPT, URZ, UR31, URZ, UP1, !UPT ;  /* 0x0000001fff0f7290 */ /* 0x000fe40008ffe4ff */
[----:B------:R-:W-:Y:S02]  /*23c0*/  UPRMT UR5, URZ, 0x5410, UR24 ;  /* 0x00005410ff057896 */ /* 0x000fe40008000018 */
[----:B------:R-:W-:-:S02]  /*23d0*/  UIADD3 UR8, UPT, UPT, UR6, 0x20400, UR8 ;  /* 0x0002040006087890 */ /* 0x000fc4000fffe008 */
[----:B------:R-:W-:Y:S01]  /*23e0*/  UPRMT UR4, URZ, 0x5410, UR21 ;  /* 0x00005410ff047896 */ /* 0x000fe20008000015 */
[----:B------:R-:W-:Y:S01]  /*23f0*/  UMOV UR32, 0x0 ;  /* 0x0000000000207882 */ /* 0x000fe20000000000 */
[----:B------:R-:W-:Y:S01]  /*2400*/  UMOV UR33, 0x10000000 ;  /* 0x1000000000217882 */ /* 0x000fe20000000000 */
[----:B------:R-:W-:Y:S01]  /*2410*/  UMOV UR19, UR35 ;  /* 0x0000002300137c82 */ /* 0x000fe20008000000 */
[----:B------:R-:W-:Y:S01]  /*2420*/  UMOV UR20, UR36 ;  /* 0x0000002400147c82 */ /* 0x000fe20008000000 */
[----:B------:R-:W-:Y:S01]  /*2430*/  UMOV UR12, UR36 ;  /* 0x00000024000c7c82 */ /* 0x000fe20008000000 */
[----:B------:R-:W-:Y:S01]  /*2440*/  UMOV UR9, UR17 ;  /* 0x0000001100097c82 */ /* 0x000fe20008000000 */
[----:B------:R-:W-:Y:S01]  /*2450*/  UMOV UR10, UR18 ;  /* 0x00000012000a7c82 */ /* 0x000fe20008000000 */
[----:B------:R-:W-:Y:S01]  /*2460*/  UTMALDG.3D.MULTICAST.2CTA [UR16], [UR14], UR5, desc[UR32] ;  /* 0x000020100e0073b4 */ /* 0x000fe20008211805 */
[----:B------:R1:W-:Y:S02]  /*2470*/  UTMALDG.3D.MULTICAST.2CTA [UR8], [UR22], UR4, desc[UR32] ;  /* 0x00002008160073b4 */ /* 0x0003e40008211804 */
[----:B-1----:R-:W-:Y:S01]  /*2480*/  UMOV UR4, UR7 ;  /* 0x0000000700047c82 */ /* 0x002fe20008000000 */
[----:B---3--:R-:W-:Y:S05]  /*2490*/  BRA.U UP0, `(.L_x_38) ;  /* 0xfffffffd003c7547 */ /* 0x008fea000b83ffff */
.L_x_32:
[C---:B------:R-:W-:Y:S01]  /*24a0*/  LEA R3, R11.reuse, UR6, 0x3 ;  /* 0x000000060b037c11 */ /* 0x040fe2000f8e18ff */
[----:B------:R-:W-:Y:S01]  /*24b0*/  NOP ;  /* 0x0000000000007918 */ /* 0x000fe20000000000 */
[----:B-1----:R-:W-:Y:S02]  /*24c0*/  SHF.L.U32 R0, R10, 0x1f, RZ ;  /* 0x0000001f0a007819 */ /* 0x002fe400000006ff */
[----:B------:R-:W-:Y:S02]  /*24d0*/  LEA R5, R11, UR6, 0x4 ;  /* 0x000000060b057c11 */ /* 0x000fe4000f8e20ff */
[----:B--2-4-:R-:W1:Y:S02]  /*24e0*/  SYNCS.PHASECHK.TRANS64.TRYWAIT P0, [R3+URZ+0xa0], R0 ;  /* 0x0000a000030075a7 */ /* 0x014e6400080011ff */
[----:B-1----:R-:W-:Y:S05]  /*24f0*/  @!P0 BRA `(.L_x_39) ;  /* 0x0000009c00348947 */ /* 0x002fea0003800000 */
.L_x_145:
[----:B------:R-:W2:Y:S01]  /*2500*/  LDS.128 R4, [R5+0x110] ;  /* 0x0001100005047984 */ /* 0x000ea20000000c00 */
[----:B------:R-:W-:Y:S01]  /*2510*/  UISETP.GE.AND UP0, UPT, UR42, 0x1, UPT ;  /* 0x000000012a00788c */ /* 0x000fe2000bf06270 */
[----:B------:R-:W-:Y:S01]  /*2520*/  @!PT LDS RZ, [RZ] ;  /* 0x00000000fffff984 */ /* 0x000fe20000000800 */
[----:B------:R-:W-:Y:S01]  /*2530*/  @!PT LDS RZ, [RZ] ;  /* 0x00000000fffff984 */ /* 0x000fe20000000800 */
[----:B------:R-:W-:Y:S01]  /*2540*/  @!PT LDS RZ, [RZ] ;  /* 0x00000000fffff984 */ /* 0x000fe20000000800 */
[----:B------:R-:W-:Y:S01]  /*2550*/  @!PT LDS RZ, [RZ] ;  /* 0x00000000fffff984 */ /* 0x000fe20000000800 */
[----:B------:R3:W-:Y:S06]  /*2560*/  MEMBAR.ALL.CTA ;  /* 0x0000000000007992 */ /* 0x0007ec0000008000 */
[----:B---3--:R-:W3:Y:S01]  /*2570*/  FENCE.VIEW.ASYNC.S ;  /* 0x00000000000073c6 */ /* 0x008ee20000000000 */
[----:B--2---:R-:W-:-:S13]  /*2580*/  LOP3.LUT P0, RZ, R6, 0x1, RZ, 0xc0, !PT ;  /* 0x0000000106ff7812 */ /* 0x004fda000780c0ff */
[----:B---3--:R-:W-:Y:S01]  /*2590*/  VOTEU.ANY UP1, P0 ;  /* 0x0000000000ff7886 */ /* 0x008fe20000020100 */
[----:B------:R-:W-:-:S13]  /*25a0*/  PLOP3.LUT P0, PT, PT, PT, UP1, 0x80, 0x8 ;  /* 0x000000000008781c */ /* 0x000fda0003f0f018 */
[----:B-1----:R-:W-:Y:S02]  /*25b0*/  @P0 LOP3.LUT R0, R5, 0xffff, RZ, 0xc0, !PT ;  /* 0x0000ffff05000812 */ /* 0x002fe400078ec0ff */
[----:B------:R-:W-:Y:S02]  /*25c0*/  @P0 MOV R2, R4 ;  /* 0x0000000400020202 */ /* 0x000fe40000000f00 */
[----:B------:R-:W-:Y:S01]  /*25d0*/  @P0 R2UR UR5, R0 ;  /* 0x00000000000502ca */ /* 0x000fe200000e0000 */
[----:B------:R-:W-:Y:S01]  /*25e0*/  VIADD R0, R3, 0xb0 ;  /* 0x000000b003007836 */ /* 0x000fe20000000000 */
[----:B------:R-:W-:Y:S02]  /*25f0*/  @P0 SHF.R.U32.HI R4, RZ, 0x10, R5 ;  /* 0x00000010ff040819 */ /* 0x000fe40000011605 */
[----:B------:R-:W-:Y:S02]  /*2600*/  @P0 R2UR UR8, R2 ;  /* 0x00000000020802ca */ /* 0x000fe400000e0000 */
[----:B------:R-:W-:-:S02]  /*2610*/  PRMT R0, RZ, 0x654, R0 ;  /* 0x00000654ff007816 */ /* 0x000fc40000000000 */
[----:B------:R-:W-:Y:S02]  /*2620*/  @P0 R2UR UR4, R4 ;  /* 0x00000000040402ca */ /* 0x000fe400000e0000 */
[----:B------:R1:W-:Y:S03]  /*2630*/  SYNCS.ARRIVE.TRANS64.RED.A1T0 RZ, [R0+URZ], RZ ;  /* 0x000000ff00ff79a7 */ /* 0x0003e600081004ff */
[----:B------:R-:W-:-:S04]  /*2640*/  @UP1 UMOV UR37, UR5 ;  /* 0x0000000500251c82 */ /* 0x000fc80008000000 */
[----:B------:R-:W-:-:S04]  /*2650*/  @UP1 UMOV UR38, UR8 ;  /* 0x0000000800261c82 */ /* 0x000fc80008000000 */
[----:B------:R-:W-:Y:S01]  /*2660*/  @UP1 UMOV UR36, UR4 ;  /* 0x0000000400241c82 */ /* 0x000fe20008000000 */
[----:B------:R-:W-:Y:S05]  /*2670*/  BRA.U !UP0, `(.L_x_40) ;  /* 0x0000000108d47547 */ /* 0x000fea000b800000 */
[----:B------:R-:W2:Y:S01]  /*2680*/  LDCU.128 UR12, c[0x0][0xb10] ;  /* 0x00016200ff0c77ac */ /* 0x000ea20008000c00 */
[----:B------:R-:W3:Y:S01]  /*2690*/  LDCU UR28, c[0x0][0xb20] ;  /* 0x00016400ff1c77ac */ /* 0x000ee20008000800 */
[----:B------:R-:W4:Y:S01]  /*26a0*/  LDCU UR20, c[0x0][0xb0c] ;  /* 0x00016180ff1477ac */ /* 0x000f220008000800 */
[----:B------:R-:W1:Y:S01]  /*26b0*/  LDCU.64 UR10, c[0x0][0xb28] ;  /* 0x00016500ff0a77ac */ /* 0x000e620008000a00 */
[----:B------:R-:W-:Y:S02]  /*26c0*/  UISETP.NE.AND UP3, UPT, UR42, 0x1, UPT ;  /* 0x000000012a00788c */ /* 0x000fe4000bf65270 */
[----:B--2---:R-:W-:Y:S02]  /*26d0*/  UIMAD.WIDE.U32 UR8, UR39, UR15, URZ ;  /* 0x0000000f270872a5 */ /* 0x004fe4000f8e00ff */
[----:B------:R-:W-:Y:S02]  /*26e0*/  UIMAD.WIDE.U32 UR4, UR40, UR12, URZ ;  /* 0x0000000c280472a5 */ /* 0x000fe4000f8e00ff */
[----:B------:R-:W-:-:S02]  /*26f0*/  UISETP.NE.AND UP0, UPT, UR14, 0x1, UPT ;  /* 0x000000010e00788c */ /* 0x000fc4000bf05270 */
[----:B------:R-:W-:Y:S01]  /*2700*/  UIMAD.WIDE.U32 UR22, UR37, UR15, URZ ;  /* 0x0000000f251672a5 */ /* 0x000fe2000f8e00ff */
[----:B------:R-:W-:Y:S02]  /*2710*/  UMOV UR8, UR9 ;  /* 0x0000000900087c82 */ /* 0x000fe40008000000 */
[----:B------:R-:W-:Y:S01]  /*2720*/  UMOV UR4, UR5 ;  /* 0x0000000500047c82 */ /* 0x000fe20008000000 */
[----:B---3--:R-:W-:Y:S02]  /*2730*/  USHF.R.U32.HI UR8, URZ, UR28, UR8 ;  /* 0x0000001cff087299 */ /* 0x008fe40008011608 */
[----:B----4-:R-:W-:Y:S02]  /*2740*/  UISETP.NE.AND UP2, UPT, UR20, 0x1, UPT ;  /* 0x000000011400788c */ /* 0x010fe4000bf45270 */
[----:B------:R-:W-:Y:S02]  /*2750*/  USHF.R.U32.HI UR4, URZ, UR13, UR4 ;  /* 0x0000000dff047299 */ /* 0x000fe40008011604 */
[----:B------:R-:W-:-:S02]  /*2760*/  USEL UR5, UR39, UR8, !UP0 ;  /* 0x0000000827057287 */ /* 0x000fc4000c000000 */
[----:B------:R-:W-:Y:S02]  /*2770*/  USEL UR8, UR40, UR4, !UP2 ;  /* 0x0000000428087287 */ /* 0x000fe4000d000000 */
[----:B-1----:R-:W-:Y:S01]  /*2780*/  UIMAD.WIDE.U32 UR16, UR5, UR10, URZ ;  /* 0x0000000a051072a5 */ /* 0x002fe2000f8e00ff */
[----:B------:R-:W-:Y:S01]  /*2790*/  UMOV UR4, UR23 ;  /* 0x0000001700047c82 */ /* 0x000fe20008000000 */
[----:B------:R-:W-:Y:S02]  /*27a0*/  UIMAD.WIDE.U32 UR18, UR38, UR12, URZ ;  /* 0x0000000c261272a5 */ /* 0x000fe4000f8e00ff */
[----:B------:R-:W-:-:S03]  /*27b0*/  UIMAD.WIDE.U32 UR22, UR8, UR10, URZ ;  /* 0x0000000a081672a5 */ /* 0x000fc6000f8e00ff */
[----:B------:R-:W-:Y:S01]  /*27c0*/  UMOV UR16, UR17 ;  /* 0x0000001100107c82 */ /* 0x000fe20008000000 */
[----:B------:R-:W-:Y:S02]  /*27d0*/  USHF.R.U32.HI UR4, URZ, UR28, UR4 ;  /* 0x0000001cff047299 */ /* 0x000fe40008011604 */
[----:B------:R-:W-:Y:S01]  /*27e0*/  @UP3 USHF.R.U32.HI UR5, URZ, UR11, UR16 ;  /* 0x0000000bff053299 */ /* 0x000fe20008011610 */
[----:B------:R-:W-:Y:S01]  /*27f0*/  UMOV UR18, UR19 ;  /* 0x0000001300127c82 */ /* 0x000fe20008000000 */
[----:B------:R-:W-:Y:S01]  /*2800*/  UMOV UR22, UR23 ;  /* 0x0000001700167c82 */ /* 0x000fe20008000000 */
[----:B------:R-:W-:Y:S02]  /*2810*/  USHF.R.U32.HI UR13, URZ, UR13, UR18 ;  /* 0x0000000dff0d7299 */ /* 0x000fe40008011612 */
[----:B------:R-:W-:Y:S02]  /*2820*/  USEL UR4, UR37, UR4, !UP0 ;  /* 0x0000000425047287 */ /* 0x000fe4000c000000 */
[----:B------:R-:W-:-:S02]  /*2830*/  @UP3 USHF.R.U32.HI UR8, URZ, UR11, UR22 ;  /* 0x0000000bff083299 */ /* 0x000fc40008011616 */
[----:B------:R-:W-:Y:S02]  /*2840*/  UIMAD UR9, UR42, UR5, URZ ;  /* 0x000000052a0972a4 */ /* 0x000fe4000f8e02ff */
[----:B------:R-:W-:Y:S02]  /*2850*/  USEL UR5, UR38, UR13, !UP2 ;  /* 0x0000000d26057287 */ /* 0x000fe4000d000000 */
[----:B------:R-:W-:Y:S02]  /*2860*/  UIMAD UR12, UR42, UR8, URZ ;  /* 0x000000082a0c72a4 */ /* 0x000fe4000f8e02ff */
[----:B------:R-:W-:Y:S02]  /*2870*/  UISETP.GE.AND UP0, UPT, UR4, UR9, UPT ;  /* 0x000000090400728c */ /* 0x000fe4000bf06270 */
[----:B------:R-:W-:Y:S02]  /*2880*/  UIMAD.WIDE.U32 UR16, UR4, UR10, URZ ;  /* 0x0000000a041072a5 */ /* 0x000fe4000f8e00ff */
[----:B------:R-:W-:-:S02]  /*2890*/  UISETP.GE.OR UP0, UPT, UR5, UR12, UP0 ;  /* 0x0000000c0500728c */ /* 0x000fc40008706670 */
        /* <DEDUP_REMOVED lines=19> */
.L_x_40:
[----:B------:R-:W2:Y:S02]  /*29d0*/  LDCU UR4, c[0x0][0xb30] ;  /* 0x00016600ff0477ac */ /* 0x000ea40008000800 */
[----:B--2---:R-:W-:-:S09]  /*29e0*/  UISETP.NE.AND UP0, UPT, UR4, 0x1, UPT ;  /* 0x000000010400788c */ /* 0x004fd2000bf05270 */
[----:B------:R-:W-:Y:S05]  /*29f0*/  BRA.U UP0, `(.L_x_41) ;  /* 0x0000000100447547 */ /* 0x000fea000b800000 */
[----:B------:R-:W2:Y:S01]  /*2a00*/  LDCU.128 UR12, c[0x0][0xb10] ;  /* 0x00016200ff0c77ac */ /* 0x000ea20008000c00 */
[----:B------:R-:W3:Y:S01]  /*2a10*/  LDCU UR10, c[0x0][0xb0c] ;  /* 0x00016180ff0a77ac */ /* 0x000ee20008000800 */
[----:B------:R-:W4:Y:S01]  /*2a20*/  LDCU UR11, c[0x0][0xb20] ;  /* 0x00016400ff0b77ac */ /* 0x000f220008000800 */
[----:B--2---:R-:W-:Y:S02]  /*2a30*/  UIMAD.WIDE.U32 UR8, UR38, UR12, URZ ;  /* 0x0000000c260872a5 */ /* 0x004fe4000f8e00ff */
[----:B------:R-:W-:Y:S02]  /*2a40*/  UIMAD.WIDE.U32 UR4, UR37, UR15, URZ ;  /* 0x0000000f250472a5 */ /* 0x000fe4000f8e00ff */
[----:B---3--:R-:W-:Y:S02]  /*2a50*/  UISETP.NE.AND UP2, UPT, UR10, 0x1, UPT ;  /* 0x000000010a00788c */ /* 0x008fe4000bf45270 */
[----:B------:R-:W-:Y:S01]  /*2a60*/  UISETP.NE.AND UP0, UPT, UR14, 0x1, UPT ;  /* 0x000000010e00788c */ /* 0x000fe2000bf05270 */
[----:B------:R-:W-:-:S02]  /*2a70*/  UMOV UR8, UR9 ;  /* 0x0000000900087c82 */ /* 0x000fc40008000000 */
[----:B------:R-:W-:Y:S01]  /*2a80*/  UMOV UR4, UR5 ;  /* 0x0000000500047c82 */ /* 0x000fe20008000000 */
[----:B------:R-:W-:Y:S02]  /*2a90*/  USHF.R.U32.HI UR13, URZ, UR13, UR8 ;  /* 0x0000000dff0d7299 */ /* 0x000fe40008011608 */
[----:B----4-:R-:W-:Y:S02]  /*2aa0*/  USHF.R.U32.HI UR4, URZ, UR11, UR4 ;  /* 0x0000000bff047299 */ /* 0x010fe40008011604 */
[----:B------:R-:W-:Y:S02]  /*2ab0*/  USEL UR5, UR38, UR13, !UP2 ;  /* 0x0000000d26057287 */ /* 0x000fe4000d000000 */
[----:B------:R-:W-:-:S04]  /*2ac0*/  USEL UR4, UR37, UR4, !UP0 ;  /* 0x0000000425047287 */ /* 0x000fc8000c000000 */
[----:B------:R-:W-:Y:S02]  /*2ad0*/  UIADD3 UR8, UPT, UPT, UR5, -UR4, URZ ;  /* 0x8000000405087290 */ /* 0x000fe4000fffe0ff */
[----:B------:R-:W-:Y:S02]  /*2ae0*/  UIADD3 UR4, UPT, UPT, -UR5, UR4, URZ ;  /* 0x0000000405047290 */ /* 0x000fe4000fffe1ff */
[----:B------:R-:W-:Y:S02]  /*2af0*/  UIMAD UR37, UR8, UR14, UR37 ;  /* 0x0000000e082572a4 */ /* 0x000fe4000f8e0225 */
[----:B------:R-:W-:-:S12]  /*2b00*/  UIMAD UR38, UR4, UR10, UR38 ;  /* 0x0000000a042672a4 */ /* 0x000fd8000f8e0226 */
.L_x_41:
[----:B------:R-:W-:Y:S01]  /*2b10*/  VIADD R11, R11, 0x1 ;  /* 0x000000010b0b7836 */ /* 0x000fe20000000000 */
[----:B------:R-:W-:Y:S01]  /*2b20*/  R2UR UR4, R146 ;  /* 0x00000000920472ca */ /* 0x000fe200000e0000 */
[----:B------:R-:W-:Y:S01]  /*2b30*/  UIADD3 UR16, UPT, UPT, UR38, UR61, URZ ;  /* 0x0000003d26107290 */ /* 0x000fe2000fffe0ff */
[----:B------:R-:W-:Y:S02]  /*2b40*/  PLOP3.LUT P1, PT, PT, PT, PT, 0x80, 0x8 ;  /* 0x000000000008781c */ /* 0x000fe40003f2f070 */
[----:B------:R-:W-:-:S04]  /*2b50*/  ISETP.NE.AND P0, PT, R11, 0x2, PT ;  /* 0x000000020b00780c */ /* 0x000fc80003f05270 */
[----:B------:R-:W-:Y:S02]  /*2b60*/  SEL R3, RZ, 0x1, P0 ;  /* 0x00000001ff037807 */ /* 0x000fe40000000000 */
[----:B------:R-:W-:Y:S02]  /*2b70*/  SEL R11, R11, RZ, P0 ;  /* 0x000000ff0b0b7207 */ /* 0x000fe40000000000 */
[----:B------:R-:W-:Y:S01]  /*2b80*/  LOP3.LUT R10, R10, R3, RZ, 0x3c, !PT ;  /* 0x000000030a0a7212 */ /* 0x000fe200078e3cff */
[----:B------:R-:W-:Y:S01]  /*2b90*/  UIADD3 UR20, UPT, UPT, UR37, UR4, URZ ;  /* 0x0000000425147290 */ /* 0x000fe2000fffe0ff */
[----:B------:R-:W-:Y:S11]  /*2ba0*/  BRA.U UP1, `(.L_x_42) ;  /* 0xfffffff101187547 */ /* 0x000ff6000b83ffff */
[----:B------:R-:W-:Y:S01]  /*2bb0*/  UIADD3 UR8, UPT, UPT, UR6, 0x28, URZ ;  /* 0x0000002806087890 */ /* 0x000fe2000fffe0ff */
[----:B------:R-:W-:-:S03]  /*2bc0*/  SHF.L.U32 R3, R12, 0x1f, RZ ;  /* 0x0000001f0c037819 */ /* 0x000fc600000006ff */
[----:B------:R-:W-:-:S09]  /*2bd0*/  ULEA UR4, UR7, UR8, 0x3 ;  /* 0x0000000807047291 */ /* 0x000fd2000f8e18ff */
[----:B------:R-:W2:Y:S02]  /*2be0*/  SYNCS.PHASECHK.TRANS64.TRYWAIT P0, [UR4], R3 ;  /* 0x00000003ff0075a7 */ /* 0x000ea40008001104 */
[----:B--2---:R-:W-:Y:S05]  /*2bf0*/  @!P0 BRA `(.L_x_43) ;  /* 0x0000009400888947 */ /* 0x004fea0003800000 */
.L_x_147:
[----:B------:R-:W-:-:S04]  /*2c00*/  UIADD3 UR4, UPT, UPT, UR7, 0x1, URZ ;  /* 0x0000000107047890 */ /* 0x000fc8000fffe0ff */
[----:B------:R-:W-:-:S04]  /*2c10*/  UISETP.NE.AND UP0, UPT, UR4, 0x5, UPT ;  /* 0x000000050400788c */ /* 0x000fc8000bf05270 */
[----:B------:R-:W-:Y:S02]  /*2c20*/  USEL UR6, URZ, 0x1, UP0 ;  /* 0x00000001ff067887 */ /* 0x000fe40008000000 */
[----:B------:R-:W-:-:S04]  /*2c30*/  USEL UR4, UR4, URZ, UP0 ;  /* 0x000000ff04047287 */ /* 0x000fc80008000000 */
[----:B------:R-:W-:Y:S01]  /*2c40*/  ULEA UR5, UR4, UR8, 0x3 ;  /* 0x0000000804057291 */ /* 0x000fe2000f8e18ff */
[----:B------:R-:W-:-:S04]  /*2c50*/  LOP3.LUT R2, R12, UR6, RZ, 0x3c, !PT ;  /* 0x000000060c027c12 */ /* 0x000fc8000f8e3cff */
[----:B-1----:R-:W-:-:S04]  /*2c60*/  SHF.L.U32 R3, R2, 0x1f, RZ ;  /* 0x0000001f02037819 */ /* 0x002fc800000006ff */
[----:B------:R-:W1:Y:S02]  /*2c70*/  SYNCS.PHASECHK.TRANS64.TRYWAIT P0, [UR5], R3 ;  /* 0x00000003ff0075a7 */ /* 0x000e640008001105 */
[----:B-1----:R-:W-:Y:S05]  /*2c80*/  @!P0 BRA `(.L_x_44) ;  /* 0x00000094007c8947 */ /* 0x002fea0003800000 */
.L_x_149:
        /* <DEDUP_REMOVED lines=9> */
.L_x_151:
        /* <DEDUP_REMOVED lines=9> */
.L_x_153:
[----:B------:R-:W-:-:S04]  /*2db0*/  UIADD3 UR4, UPT, UPT, UR4, 0x1, URZ ;  /* 0x0000000104047890 */ /* 0x000fc8000fffe0ff */
[----:B------:R-:W-:-:S04]  /*2dc0*/  UISETP.NE.AND UP0, UPT, UR4, 0x5, UPT ;  /* 0x000000050400788c */ /* 0x000fc8000bf05270 */
[----:B------:R-:W-:Y:S02]  /*2dd0*/  USEL UR5, URZ, 0x1, UP0 ;  /* 0x00000001ff057887 */ /* 0x000fe40008000000 */
[----:B------:R-:W-:-:S04]  /*2de0*/  USEL UR4, UR4, URZ, UP0 ;  /* 0x000000ff04047287 */ /* 0x000fc80008000000 */
[----:B------:R-:W-:Y:S01]  /*2df0*/  ULEA UR4, UR4, UR8, 0x3 ;  /* 0x0000000804047291 */ /* 0x000fe2000f8e18ff */
[----:B-1----:R-:W-:-:S04]  /*2e00*/  LOP3.LUT R3, R2, UR5, RZ, 0x3c, !PT ;  /* 0x0000000502037c12 */ /* 0x002fc8000f8e3cff */
[----:B------:R-:W-:Y:S01]  /*2e10*/  SHF.L.U32 R3, R3, 0x1f, RZ ;  /* 0x0000001f03037819 */ /* 0x000fe200000006ff */
[----:B------:R-:W-:-:S07]  /*2e20*/  IMAD.U32 R0, RZ, RZ, UR4 ;  /* 0x00000004ff007e24 */ /* 0x000fce000f8e00ff */
.L_x_47:
[----:B-1----:R1:W2:Y:S02]  /*2e30*/  SYNCS.PHASECHK.TRANS64.TRYWAIT P0, [R0+URZ], R3 ;  /* 0x00000003000075a7 */ /* 0x0022a400080011ff */
[----:B--2---:R-:W-:Y:S05]  /*2e40*/  @!P0 NANOSLEEP.SYNCS 0x989680 ;  /* 0x009896800000895d */ /* 0x004fea0003900000 */
[----:B------:R-:W2:Y:S02]  /*2e50*/  @!P0 SYNCS.PHASECHK.TRANS64 P0, [R0+URZ], R3 ;  /* 0x00000003000085a7 */ /* 0x000ea400080010ff */
[----:B--2---:R-:W-:Y:S05]  /*2e60*/  @P0 EXIT ;  /* 0x000000000000094d */ /* 0x004fea0003800000 */
[----:B------:R-:W-:Y:S05]  /*2e70*/  BRA `(.L_x_47) ;  /* 0xfffffffc00ec7947 */ /* 0x000fea000383ffff */
.L_x_22:
[----:B------:R-:W-:-:S04]  /*2e80*/  UISETP.NE.AND UP0, UPT, UR45, URZ, UPT ;  /* 0x000000ff2d00728c */ /* 0x000fc8000bf05270 */
[----:B------:R-:W-:-:S09]  /*2e90*/  UISETP.NE.OR UP0, UPT, UR25, 0x1, UP0 ;  /* 0x000000011900788c */ /* 0x000fd20008705670 */
[----:B------:R-:W-:Y:S05]  /*2ea0*/  BRA.U UP0, `(.L_x_48) ;  /* 0x0000000500487547 */ /* 0x000fea000b800000 */
[----:B------:R-:W-:Y:S01]  /*2eb0*/  ISETP.GE.U32.AND P2, PT, R0, 0x10, PT ;  /* 0x000000100000780c */ /* 0x000fe20003f46070 */
[----:B------:R-:W-:Y:S01]  /*2ec0*/  IMAD.MOV.U32 R12, RZ, RZ, 0x1 ;  /* 0x00000001ff0c7424 */ /* 0x000fe200078e00ff */
[----:B------:R-:W-:Y:S02]  /*2ed0*/  CS2R R10, SRZ ;  /* 0x00000000000a7805 */ /* 0x000fe4000001ff00 */
[----:B------:R-:W-:Y:S01]  /*2ee0*/  CS2R R8, SRZ ;  /* 0x0000000000087805 */ /* 0x000fe2000001ff00 */
[----:B------:R-:W-:Y:S01]  /*2ef0*/  UMOV UR6, 0x400 ;  /* 0x0000040000067882 */ /* 0x000fe20000000000 */
[----:B------:R-:W-:Y:S01]  /*2f00*/  UMOV UR5, URZ ;  /* 0x000000ff00057c82 */ /* 0x000fe20008000000 */
[----:B------:R-:W-:-:S12]  /*2f10*/  ULEA UR6, UR45, UR6, 0x18 ;  /* 0x000000062d067291 */ /* 0x000fd8000f8ec0ff */
.L_x_52:
[----:B------:R-:W-:Y:S02]  /*2f20*/  LEA R2, R8, UR6, 0x3 ;  /* 0x0000000608027c11 */ /* 0x000fe4000f8e18ff */
[----:B------:R-:W-:-:S03]  /*2f30*/  SHF.L.U32 R5, R9, 0x1f, RZ ;  /* 0x0000001f09057819 */ /* 0x000fc600000006ff */
[----:B------:R-:W-:Y:S01]  /*2f40*/  VIADD R4, R2, 0xf0 ;  /* 0x000000f002047836 */ /* 0x000fe20000000000 */
[----:B------:R-:W1:Y:S02]  /*2f50*/  SYNCS.PHASECHK.TRANS64.TRYWAIT P0, [R2+URZ+0xe0], R5 ;  /* 0x0000e005020075a7 */ /* 0x000e6400080011ff */
[----:B-1----:R-:W-:Y:S05]  /*2f60*/  @!P0 BRA `(.L_x_49) ;  /* 0x00000094000c8947 */ /* 0x002fea0003800000 */
.L_x_154:
[----:B------:R-:W-:Y:S01]  /*2f70*/  ULEA UR4, UR5, UR6, 0x3 ;  /* 0x0000000605047291 */ /* 0x000fe2000f8e18ff */
[----:B------:R-:W-:Y:S02]  /*2f80*/  PRMT R4, RZ, 0x654, R4 ;  /* 0x00000654ff047816 */ /* 0x000fe40000000004 */
[----:B-1----:R-:W-:Y:S01]  /*2f90*/  SHF.L.U32 R5, R12, 0x1f, RZ ;  /* 0x0000001f0c057819 */ /* 0x002fe200000006ff */
[----:B------:R-:W-:Y:S01]  /*2fa0*/  UIADD3 UR7, UPT, UPT, UR4, 0xa0, URZ ;  /* 0x000000a004077890 */ /* 0x000fe2000fffe0ff */
[----:B------:R1:W-:Y:S05]  /*2fb0*/  SYNCS.ARRIVE.TRANS64.RED.A1T0 RZ, [R4+URZ], RZ ;  /* 0x000000ff04ff79a7 */ /* 0x0003ea00081004ff */
[----:B------:R-:W-:Y:S01]  /*2fc0*/  IMAD.U32 R7, RZ, RZ, UR7 ;  /* 0x00000007ff077e24 */ /* 0x000fe2000f8e00ff */
[----:B------:R-:W2:Y:S04]  /*2fd0*/  SYNCS.PHASECHK.TRANS64.TRYWAIT P0, [UR4+0xb0], R5 ;  /* 0x0000b005ff0075a7 */ /* 0x000ea80008001104 */
[----:B------:R-:W-:Y:S01]  /*2fe0*/  PRMT R6, R0, 0x654, R7 ;  /* 0x0000065400067816 */ /* 0x000fe20000000007 */
[----:B-1----:R-:W-:Y:S01]  /*2ff0*/  @!P2 IMAD.MOV.U32 R4, RZ, RZ, 0x10 ;  /* 0x00000010ff04a424 */ /* 0x002fe200078e00ff */
[----:B--2---:R-:W-:Y:S06]  /*3000*/  @!P0 BRA `(.L_x_50) ;  /* 0x0000009000f88947 */ /* 0x004fec0003800000 */
.L_x_156:
[----:B------:R-:W-:Y:S01]  /*3010*/  ULEA UR8, UR5, UR6, 0x4 ;  /* 0x0000000605087291 */ /* 0x000fe2000f8e20ff */
[----:B------:R-:W-:Y:S01]  /*3020*/  SEL R3, R6, R3, !P2 ;  /* 0x0000000306037207 */ /* 0x000fe20005000000 */
[----:B------:R-:W-:Y:S01]  /*3030*/  UIADD3 UR9, UPT, UPT, UR4, 0xa0, URZ ;  /* 0x000000a004097890 */ /* 0x000fe2000fffe0ff */
[----:B-1----:R-:W-:Y:S01]  /*3040*/  LEA R2, R11, UR6, 0x3 ;  /* 0x000000060b027c11 */ /* 0x002fe2000f8e18ff */
[----:B------:R-:W-:Y:S01]  /*3050*/  UIADD3 UR8, UPT, UPT, UR8, 0x110, URZ ;  /* 0x0000011008087890 */ /* 0x000fe2000fffe0ff */
[----:B------:R-:W-:Y:S01]  /*3060*/  SHF.L.U32 R5, R10, 0x1f, RZ ;  /* 0x0000001f0a057819 */ /* 0x000fe200000006ff */
[----:B------:R1:W-:Y:S01]  /*3070*/  @!P2 SYNCS.ARRIVE.TRANS64.RED RZ, [R3+URZ], R4 ;  /* 0x0000000403ffa9a7 */ /* 0x0003e200080004ff */
[----:B------:R-:W-:Y:S01]  /*3080*/  UIADD3 UR4, UPT, UPT, UR5, 0x1, URZ ;  /* 0x0000000105047890 */ /* 0x000fe2000fffe0ff */
[----:B------:R-:W-:-:S03]  /*3090*/  VIADD R8, R8, 0x1 ;  /* 0x0000000108087836 */ /* 0x000fc60000000000 */
[----:B------:R-:W-:Y:S02]  /*30a0*/  UISETP.NE.AND UP0, UPT, UR4, 0x2, UPT ;  /* 0x000000020400788c */ /* 0x000fe4000bf05270 */
[----:B------:R-:W-:Y:S06]  /*30b0*/  UGETNEXTWORKID.BROADCAST [UR8], [UR9] ;  /* 0x00000000080073ca */ /* 0x000fec0008000100 */
[----:B------:R-:W-:Y:S01]  /*30c0*/  USEL UR7, URZ, 0x1, UP0 ;  /* 0x00000001ff077887 */ /* 0x000fe20008000000 */
[----:B------:R-:W-:Y:S01]  /*30d0*/  ISETP.NE.AND P0, PT, R8, 0x2, PT ;  /* 0x000000020800780c */ /* 0x000fe20003f05270 */
[----:B------:R-:W-:Y:S01]  /*30e0*/  USEL UR5, UR4, URZ, UP0 ;  /* 0x000000ff04057287 */ /* 0x000fe20008000000 */
[----:B------:R-:W2:Y:S03]  /*30f0*/  SYNCS.PHASECHK.TRANS64.TRYWAIT P1, [R2+URZ+0xa0], R5 ;  /* 0x0000a005020075a7 */ /* 0x000ea600080211ff */
[----:B------:R-:W-:Y:S01]  /*3100*/  LOP3.LUT R12, R12, UR7, RZ, 0x3c, !PT ;  /* 0x000000070c0c7c12 */ /* 0x000fe2000f8e3cff */
[----:B-12---:R-:W-:Y:S07]  /*3110*/  @!P1 BRA `(.L_x_51) ;  /* 0x0000009000cc9947 */ /* 0x006fee0003800000 */
.L_x_157:
[C---:B------:R-:W-:Y:S01]  /*3120*/  LEA R4, R11.reuse, UR6, 0x4 ;  /* 0x000000060b047c11 */ /* 0x040fe2000f8e20ff */
[----:B-1----:R-:W-:Y:S01]  /*3130*/  VIADD R2, R2, 0xb0 ;  /* 0x000000b002027836 */ /* 0x002fe20000000000 */
[----:B------:R-:W-:Y:S01]  /*3140*/  SEL R8, R8, RZ, P0 ;  /* 0x000000ff08087207 */ /* 0x000fe20000000000 */
[----:B------:R-:W-:-:S03]  /*3150*/  VIADD R11, R11, 0x1 ;  /* 0x000000010b0b7836 */ /* 0x000fc60000000000 */
[----:B------:R-:W1:Y:S01]  /*3160*/  LDS.128 R4, [R4+0x110] ;  /* 0x0001100004047984 */ /* 0x000e620000000c00 */
[----:B------:R-:W-:Y:S02]  /*3170*/  PRMT R2, RZ, 0x654, R2 ;  /* 0x00000654ff027816 */ /* 0x000fe40000000002 */
[C---:B------:R-:W-:Y:S01]  /*3180*/  ISETP.NE.AND P1, PT, R11.reuse, 0x2, PT ;  /* 0x000000020b00780c */ /* 0x040fe20003f25270 */
[----:B------:R-:W-:Y:S01]  /*3190*/  @!PT LDS RZ, [RZ] ;  /* 0x00000000fffff984 */ /* 0x000fe20000000800 */
[----:B------:R-:W-:Y:S01]  /*31a0*/  @!PT LDS RZ, [RZ] ;  /* 0x00000000fffff984 */ /* 0x000fe20000000800 */
[----:B------:R-:W-:Y:S01]  /*31b0*/  @!PT LDS RZ, [RZ] ;  /* 0x00000000fffff984 */ /* 0x000fe20000000800 */
[----:B------:R-:W-:Y:S01]  /*31c0*/  @!PT LDS RZ, [RZ] ;  /* 0x00000000fffff984 */ /* 0x000fe20000000800 */
[----:B------:R2:W-:Y:S06]  /*31d0*/  MEMBAR.ALL.CTA ;  /* 0x0000000000007992 */ /* 0x0005ec0000008000 */
[----:B--2---:R-:W2:Y:S01]  /*31e0*/  FENCE.VIEW.ASYNC.S ;  /* 0x00000000000073c6 */ /* 0x004ea20000000000 */
[----:B------:R-:W-:Y:S01]  /*31f0*/  SEL R11, R11, RZ, P1 ;  /* 0x000000ff0b0b7207 */ /* 0x000fe20000800000 */
[----:B--2---:R2:W-:Y:S01]  /*3200*/  SYNCS.ARRIVE.TRANS64.RED.A1T0 RZ, [R2+URZ], RZ ;  /* 0x000000ff02ff79a7 */ /* 0x0045e200081004ff */
[----:B-1----:R-:W-:-:S02]  /*3210*/  LOP3.LUT P3, RZ, R6, 0x1, RZ, 0xc0, !PT ;  /* 0x0000000106ff7812 */ /* 0x002fc4000786c0ff */
[----:B------:R-:W-:-:S04]  /*3220*/  SEL R5, RZ, 0x1, P1 ;  /* 0x00000001ff057807 */ /* 0x000fc80000800000 */
[----:B------:R-:W-:Y:S02]  /*3230*/  LOP3.LUT R10, R10, R5, RZ, 0x3c, !PT ;  /* 0x000000050a0a7212 */ /* 0x000fe400078e3cff */
[----:B--2---:R-:W-:-:S04]  /*3240*/  SEL R2, RZ, 0x1, P0 ;  /* 0x00000001ff027807 */ /* 0x004fc80000000000 */
[----:B------:R-:W-:Y:S01]  /*3250*/  LOP3.LUT R9, R9, R2, RZ, 0x3c, !PT ;  /* 0x0000000209097212 */ /* 0x000fe200078e3cff */
[----:B------:R-:W-:Y:S06]  /*3260*/  @P3 BRA `(.L_x_52) ;  /* 0xfffffffc002c3947 */ /* 0x000fec000383ffff */
[----:B------:R-:W-:Y:S01]  /*3270*/  ULEA UR4, UR5, UR6, 0x3 ;  /* 0x0000000605047291 */ /* 0x000fe2000f8e18ff */
[----:B------:R-:W-:-:S08]  /*3280*/  SHF.L.U32 R3, R12, 0x1f, RZ ;  /* 0x0000001f0c037819 */ /* 0x000fd000000006ff */
[----:B------:R-:W1:Y:S02]  /*3290*/  SYNCS.PHASECHK.TRANS64 P0, [UR4+0xb0], R3 ;  /* 0x0000b003ff0075a7 */ /* 0x000e640008001004 */
[----:B-1----:R-:W-:Y:S05]  /*32a0*/  @P0 BRA `(.L_x_53) ;  /* 0x0000000000080947 */ /* 0x002fea0003800000 */
[----:B------:R-:W1:Y:S02]  /*32b0*/  SYNCS.PHASECHK.TRANS64.TRYWAIT P0, [UR4+0xb0], R3 ;  /* 0x0000b003ff0075a7 */ /* 0x000e640008001104 */
[----:B-1----:R-:W-:Y:S05]  /*32c0*/  @!P0 BRA `(.L_x_54) ;  /* 0x0000009000748947 */ /* 0x002fea0003800000 */
.L_x_53:
[----:B------:R-:W-:-:S04]  /*32d0*/  UIADD3 UR7, UPT, UPT, UR5, 0x1, URZ ;  /* 0x0000000105077890 */ /* 0x000fc8000fffe0ff */
[----:B------:R-:W-:-:S04]  /*32e0*/  UISETP.NE.AND UP0, UPT, UR7, 0x2, UPT ;  /* 0x000000020700788c */ /* 0x000fc8000bf05270 */
[----:B------:R-:W-:Y:S02]  /*32f0*/  USEL UR8, URZ, 0x1, UP0 ;  /* 0x00000001ff087887 */ /* 0x000fe40008000000 */
[----:B------:R-:W-:-:S04]  /*3300*/  USEL UR7, UR7, URZ, UP0 ;  /* 0x000000ff07077287 */ /* 0x000fc80008000000 */
[----:B------:R-:W-:Y:S01]  /*3310*/  ULEA UR7, UR7, UR6, 0x3 ;  /* 0x0000000607077291 */ /* 0x000fe2000f8e18ff */
[----:B-1----:R-:W-:-:S04]  /*3320*/  LOP3.LUT R3, R12, UR8, RZ, 0x3c, !PT ;  /* 0x000000080c037c12 */ /* 0x002fc8000f8e3cff */
[----:B------:R-:W-:-:S04]  /*3330*/  SHF.L.U32 R0, R3, 0x1f, RZ ;  /* 0x0000001f03007819 */ /* 0x000fc800000006ff */
[----:B------:R-:W1:Y:S02]  /*3340*/  SYNCS.PHASECHK.TRANS64 P0, [UR7+0xb0], R0 ;  /* 0x0000b000ff0075a7 */ /* 0x000e640008001007 */
[----:B-1----:R-:W-:Y:S05]  /*3350*/  @P0 EXIT ;  /* 0x000000000000094d */ /* 0x002fea0003800000 */
[----:B------:R-:W-:Y:S02]  /*3360*/  SHF.L.U32 R3, R3, 0x1f, RZ ;  /* 0x0000001f03037819 */ /* 0x000fe400000006ff */
[----:B------:R-:W-:-:S07]  /*3370*/  MOV R0, UR7 ;  /* 0x0000000700007c02 */ /* 0x000fce0008000f00 */
.L_x_55:
[----:B-1----:R1:W2:Y:S02]  /*3380*/  SYNCS.PHASECHK.TRANS64.TRYWAIT P0, [R0+URZ+0xb0], R3 ;  /* 0x0000b003000075a7 */ /* 0x0022a400080011ff */
[----:B--2---:R-:W-:Y:S05]  /*3390*/  @!P0 NANOSLEEP.SYNCS 0x989680 ;  /* 0x009896800000895d */ /* 0x004fea0003900000 */
[----:B------:R-:W2:Y:S02]  /*33a0*/  @!P0 SYNCS.PHASECHK.TRANS64 P0, [R0+URZ+0xb0], R3 ;  /* 0x0000b003000085a7 */ /* 0x000ea400080010ff */
[----:B--2---:R-:W-:Y:S05]  /*33b0*/  @P0 EXIT ;  /* 0x000000000000094d */ /* 0x004fea0003800000 */
[----:B------:R-:W-:Y:S05]  /*33c0*/  BRA `(.L_x_55) ;  /* 0xfffffffc00ec7947 */ /* 0x000fea000383ffff */
.L_x_48:
[----:B------:R-:W-:Y:S05]  /*33d0*/  BRA.U UP4, `(.L_x_56) ;  /* 0x0000001104907547 */ /* 0x000fea000b800000 */
[----:B------:R-:W-:Y:S01]  /*33e0*/  UMOV UR4, 0x40 ;  /* 0x0000004000047882 */ /* 0x000fe20000000000 */
[----:B------:R-:W-:Y:S01]  /*33f0*/  NOP ;  /* 0x0000000000007918 */ /* 0x000fe20000000000 */
[----:B------:R-:W-:Y:S01]  /*3400*/  ULEA UR5, UR45, UR4, 0x18 ;  /* 0x000000042d057291 */ /* 0x000fe2000f8ec0ff */
[----:B------:R-:W-:Y:S02]  /*3410*/  UMOV UR6, 0x400 ;  /* 0x0000040000067882 */ /* 0x000fe40000000000 */
[----:B------:R-:W-:-:S06]  /*3420*/  ULEA UR6, UR45, UR6, 0x18 ;  /* 0x000000062d067291 */ /* 0x000fcc000f8ec0ff */
[----:B------:R-:W1:Y:S02]  /*3430*/  LDS.U8 R0, [UR5+0x1c] ;  /* 0x00001c05ff007984 */ /* 0x000e640008000000 */
[----:B-1----:R-:W-:-:S13]  /*3440*/  ISETP.NE.AND P0, PT, R0, RZ, PT ;  /* 0x000000ff0000720c */ /* 0x002fda0003f05270 */
[----:B------:R-:W-:Y:S05]  /*3450*/  @P0 BRA `(.L_x_57) ;  /* 0x0000000400080947 */ /* 0x000fea0003800000 */
[----:B------:R-:W-:Y:S02]  /*3460*/  UISETP.NE.U32.AND UP1, UPT, UR47, 0x1, UPT ;  /* 0x000000012f00788c */ /* 0x000fe4000bf25070 */
[----:B------:R-:W-:-:S07]  /*3470*/  UIADD3 UR7, UPT, UPT, UR5, 0x8, URZ ;  /* 0x0000000805077890 */ /* 0x000fce000fffe0ff */
[----:B------:R-:W-:Y:S05]  /*3480*/  BRA.U !UP1, `(.L_x_58) ;  /* 0x00000001099c7547 */ /* 0x000fea000b800000 */
[----:B------:R-:W-:Y:S01]  /*3490*/  ELECT P0, URZ, PT ;  /* 0x0000000000ff782f */ /* 0x000fe20003800000 */
[----:B------:R-:W-:-:S12]  /*34a0*/  BSSY B0, `(.L_x_58) ;  /* 0x0000025000007945 */ /* 0x000fd80003800000 */
[----:B------:R-:W-:Y:S05]  /*34b0*/  @!P0 BRA `(.L_x_59) ;  /* 0x00000000008c8947 */ /* 0x000fea0003800000 */
[----:B------:R-:W-:-:S05]  /*34c0*/  UMOV UR4, 0x10 ;  /* 0x0000001000047882 */ /* 0x000fca0000000000 */
[----:B------:R-:W-:Y:S04]  /*34d0*/  DEPBAR.LE SB1, 0x36 ;  /* 0x00009d800000791a */ /* 0x000fe80000000000 */
[----:B------:R-:W1:Y:S02]  /*34e0*/  UTCATOMSWS.2CTA.FIND_AND_SET.ALIGN UP0, UR4, UR4 ;  /* 0x00000004000475e3 */ /* 0x000e640008200800 */
[----:B-1----:R-:W-:Y:S01]  /*34f0*/  MOV R11, UR4 ;  /* 0x00000004000b7c02 */ /* 0x002fe20008000f00 */
[----:B------:R-:W-:Y:S06]  /*3500*/  BRA.U UP0, `(.L_x_60) ;  /* 0x0000000100187547 */ /* 0x000fec000b800000 */
.L_x_61:
[----:B------:R-:W-:Y:S05]  /*3510*/  NANOSLEEP 0x64 ;  /* 0x000000640000795d */ /* 0x000fea0003800000 */
[----:B------:R-:W-:-:S05]  /*3520*/  UMOV UR4, 0x10 ;  /* 0x0000001000047882 */ /* 0x000fca0000000000 */
[----:B------:R-:W-:Y:S04]  /*3530*/  DEPBAR.LE SB1, 0x36 ;  /* 0x00009d800000791a */ /* 0x000fe80000000000 */
[----:B------:R-:W1:Y:S02]  /*3540*/  UTCATOMSWS.2CTA.FIND_AND_SET.ALIGN UP0, UR4, UR4 ;  /* 0x00000004000475e3 */ /* 0x000e640008200800 */
[----:B-1----:R-:W-:Y:S01]  /*3550*/  MOV R11, UR4 ;  /* 0x00000004000b7c02 */ /* 0x002fe20008000f00 */
[----:B------:R-:W-:Y:S05]  /*3560*/  BRA.U !UP0, `(.L_x_61) ;  /* 0xfffffffd08e87547 */ /* 0x000fea000b83ffff */
.L_x_60:
[----:B------:R-:W1:Y:S01]  /*3570*/  LDS R7, [UR5+0x10] ;  /* 0x00001005ff077984 */ /* 0x000e620008000800 */
[----:B------:R-:W-:Y:S01]  /*3580*/  IMAD.U32 R5, RZ, RZ, UR6 ;  /* 0x00000006ff057e24 */ /* 0x000fe2000f8e00ff */
[----:B------:R-:W-:-:S03]  /*3590*/  MOV R4, UR46 ;  /* 0x0000002e00047c02 */ /* 0x000fc60008000f00 */
[----:B------:R-:W-:Y:S01]  /*35a0*/  VIADD R5, R5, 0x130 ;  /* 0x0000013005057836 */ /* 0x000fe20000000000 */
[----:B-1----:R-:W-:-:S04]  /*35b0*/  SHF.L.U32 R7, R7, 0x1f, RZ ;  /* 0x0000001f07077819 */ /* 0x002fc800000006ff */
[----:B------:R-:W1:Y:S02]  /*35c0*/  SYNCS.PHASECHK.TRANS64.TRYWAIT P0, [UR5+0x8], R7 ;  /* 0x00000807ff0075a7 */ /* 0x000e640008001105 */
[----:B-1----:R-:W-:Y:S05]  /*35d0*/  @P0 BRA `(.L_x_62) ;  /* 0x0000000000080947 */ /* 0x002fea0003800000 */
[----:B------:R-:W1:Y:S02]  /*35e0*/  SYNCS.PHASECHK.TRANS64.TRYWAIT P0, [UR5+0x8], R7 ;  /* 0x00000807ff0075a7 */ /* 0x000e640008001105 */
[----:B-1----:R-:W-:Y:S05]  /*35f0*/  @!P0 BRA `(.L_x_63) ;  /* 0x0000008c00c08947 */ /* 0x002fea0003800000 */
.L_x_62:
[----:B-1----:R-:W-:Y:S01]  /*3600*/  HFMA2 R0, -RZ, RZ, 0, 5.9604644775390625e-08 ;  /* 0x00000001ff007431 */ /* 0x002fe200000001ff */
[----:B------:R-:W-:Y:S01]  /*3610*/  UPRMT UR4, UR46, 0x654, UR7 ;  /* 0x000006542e047896 */ /* 0x000fe20008000007 */
[----:B------:R-:W-:Y:S01]  /*3620*/  IMAD.MOV.U32 R8, RZ, RZ, 0xffff ;  /* 0x0000ffffff087424 */ /* 0x000fe200078e00ff */
[----:B------:R-:W-:Y:S01]  /*3630*/  PRMT R4, R4, 0x654, R5 ;  /* 0x0000065404047816 */ /* 0x000fe20000000005 */
[----:B------:R-:W-:Y:S02]  /*3640*/  IMAD.MOV.U32 R6, RZ, RZ, 0x4 ;  /* 0x00000004ff067424 */ /* 0x000fe400078e00ff */
[----:B------:R-:W-:Y:S01]  /*3650*/  IMAD.SHL.U32 R9, R11, 0x20, RZ ;  /* 0x000000200b097824 */ /* 0x000fe200078e00ff */
[----:B------:R-:W-:Y:S02]  /*3660*/  MOV R5, UR4 ;  /* 0x0000000400057c02 */ /* 0x000fe40008000f00 */
[-C--:B------:R-:W-:Y:S01]  /*3670*/  SHF.L.U32 R8, R8, R11.reuse, RZ ;  /* 0x0000000b08087219 */ /* 0x080fe200000006ff */
[----:B------:R1:W-:Y:S01]  /*3680*/  SYNCS.ARRIVE.TRANS64.RED RZ, [UR4], R6 ;  /* 0x00000006ffff79a7 */ /* 0x0003e20008000404 */
[----:B------:R-:W-:Y:S01]  /*3690*/  SHF.L.U32 R7, R0, R11, RZ ;  /* 0x0000000b00077219 */ /* 0x000fe200000006ff */
[----:B------:R1:W-:Y:S04]  /*36a0*/  STS [UR6+0x130], R9 ;  /* 0x00013009ff007988 */ /* 0x0003e80008000806 */
[----:B------:R1:W-:Y:S04]  /*36b0*/  STAS [R4.64], R11 ;  /* 0x0000000b04007dbd */ /* 0x0003e8000c0008ff */
[----:B------:R1:W-:Y:S04]  /*36c0*/  ATOMS.OR RZ, [UR5+0x14], R8 ;  /* 0x00001408ffff798c */ /* 0x0003e8000b000005 */
[----:B------:R1:W-:Y:S04]  /*36d0*/  ATOMS.OR RZ, [UR5+0x18], R7 ;  /* 0x00001807ffff798c */ /* 0x0003e8000b000005 */
[----:B------:R1:W-:Y:S02]  /*36e0*/  ATOMS.XOR RZ, [UR5+0x10], R0 ;  /* 0x00001000ffff798c */ /* 0x0003e4000b800005 */
.L_x_59:
[----:B------:R-:W-:Y:S05]  /*36f0*/  BSYNC B0 ;  /* 0x0000000000007941 */ /* 0x000fea0003800000 */
.L_x_58:
[----:B------:R-:W-:Y:S05]  /*3700*/  BRA.U UP1, `(.L_x_64) ;  /* 0x00000001016c7547 */ /* 0x000fea000b800000 */
[----:B------:R-:W-:-:S03]  /*3710*/  UMOV UR4, 0xffffffff ;  /* 0xffffffff00047882 */ /* 0x000fc60000000000 */
[----:B------:R-:W-:Y:S05]  /*3720*/  BRA.DIV UR4, `(.L_x_65) ;  /* 0x0000008e048c7947 */ /* 0x000fea000b800000 */
[----:B------:R-:W-:-:S13]  /*3730*/  ELECT P0, URZ, PT ;  /* 0x0000000000ff782f */ /* 0x000fda0003800000 */
.L_x_161:
[----:B------:R-:W-:Y:S05]  /*3740*/  @!P0 BRA `(.L_x_64) ;  /* 0x00000000005c8947 */ /* 0x000fea0003800000 */
[----:B-1----:R-:W1:Y:S02]  /*3750*/  LDS R5, [UR5+0x10] ;  /* 0x00001005ff057984 */ /* 0x002e640008000800 */
[----:B-1----:R-:W-:-:S04]  /*3760*/  SHF.L.U32 R5, R5, 0x1f, RZ ;  /* 0x0000001f05057819 */ /* 0x002fc800000006ff */
[----:B------:R-:W1:Y:S02]  /*3770*/  SYNCS.PHASECHK.TRANS64.TRYWAIT P0, [UR5+0x8], R5 ;  /* 0x00000805ff0075a7 */ /* 0x000e640008001105 */
[----:B-1----:R-:W-:Y:S05]  /*3780*/  @P0 BRA `(.L_x_66) ;  /* 0x0000000000080947 */ /* 0x002fea0003800000 */
[----:B------:R-:W1:Y:S02]  /*3790*/  SYNCS.PHASECHK.TRANS64.TRYWAIT P0, [UR5+0x8], R5 ;  /* 0x00000805ff0075a7 */ /* 0x000e640008001105 */
[----:B-1----:R-:W-:Y:S05]  /*37a0*/  @!P0 BRA `(.L_x_67) ;  /* 0x0000008c00908947 */ /* 0x002fea0003800000 */
.L_x_66:
[----:B------:R-:W2:Y:S01]  /*37b0*/  LDS R7, [UR6+0x130] ;  /* 0x00013006ff077984 */ /* 0x000ea20008000800 */
[----:B-1----:R-:W-:Y:S02]  /*37c0*/  HFMA2 R0, -RZ, RZ, 0, 5.9604644775390625e-08 ;  /* 0x00000001ff007431 */ /* 0x002fe400000001ff */
[----:B------:R-:W-:Y:S01]  /*37d0*/  IMAD.MOV.U32 R4, RZ, RZ, 0xffff ;  /* 0x0000ffffff047424 */ /* 0x000fe200078e00ff */
[----:B------:R-:W-:Y:S01]  /*37e0*/  UPRMT UR4, UR46, 0x654, UR7 ;  /* 0x000006542e047896 */ /* 0x000fe20008000007 */
[----:B--2---:R-:W-:-:S03]  /*37f0*/  IMAD.SHL.U32 R5, R7, 0x20, RZ ;  /* 0x0000002007057824 */ /* 0x004fc600078e00ff */
[-C--:B------:R-:W-:Y:S02]  /*3800*/  SHF.L.U32 R4, R4, R7.reuse, RZ ;  /* 0x0000000704047219 */ /* 0x080fe400000006ff */
[----:B------:R-:W-:Y:S01]  /*3810*/  SHF.L.U32 R7, R0, R7, RZ ;  /* 0x0000000700077219 */ /* 0x000fe200000006ff */
[----:B------:R2:W-:Y:S04]  /*3820*/  STS [UR6+0x130], R5 ;  /* 0x00013005ff007988 */ /* 0x0005e80008000806 */
[----:B------:R2:W-:Y:S04]  /*3830*/  ATOMS.OR RZ, [UR5+0x14], R4 ;  /* 0x00001404ffff798c */ /* 0x0005e8000b000005 */
[----:B------:R2:W-:Y:S01]  /*3840*/  ATOMS.OR RZ, [UR5+0x18], R7 ;  /* 0x00001807ffff798c */ /* 0x0005e2000b000005 */
[----:B------:R-:W-:Y:S03]  /*3850*/  SYNCS.ARRIVE.TRANS64.RED.A1T0 RZ, [UR4], RZ ;  /* 0x000000ffffff79a7 */ /* 0x000fe60008100404 */
[----:B------:R2:W-:Y:S01]  /*3860*/  ATOMS.XOR RZ, [UR5+0x10], R0 ;  /* 0x00001000ffff798c */ /* 0x0005e2000b800005 */
[----:B------:R-:W-:Y:S05]  /*3870*/  BRA `(.L_x_64) ;  /* 0x0000000000107947 */ /* 0x000fea0003800000 */
.L_x_57:
[----:B------:R-:W-:Y:S02]  /*3880*/  MOV R0, 0xffffffff ;  /* 0xffffffff00007802 */ /* 0x000fe40000000f00 */
[----:B------:R-:W-:-:S03]  /*3890*/  MOV R4, 0x38c0 ;  /* 0x000038c000047802 */ /* 0x000fc60000000f00 */
[----:B------:R1:W-:Y:S04]  /*38a0*/  STS [UR6+0x130], R0 ;  /* 0x00013000ff007988 */ /* 0x0003e80008000806 */
[----:B-1---5:R-:W-:Y:S05]  /*38b0*/  CALL.REL.NOINC `($__internal_1_$__cuda_sm10x_tcgen05_guardrail_trap_phase_invalid_during_alloc) ;  /* 0x0000009400307944 */ /* 0x022fea0003c00000 */
.L_x_64:
[----:B------:R-:W-:Y:S05]  /*38c0*/  WARPSYNC.ALL ;  /* 0x0000000000007948 */ /* 0x000fea0003800000 */
[----:B------:R-:W3:Y:S01]  /*38d0*/  S2UR UR4, SR_CgaCtaId ;  /* 0x00000000000479c3 */ /* 0x000ee20000008800 */
[----:B------:R-:W-:Y:S01]  /*38e0*/  UMOV UR26, 0x400 ;  /* 0x00000400001a7882 */ /* 0x000fe20000000000 */
[----:B------:R-:W-:-:S06]  /*38f0*/  NOP ;  /* 0x0000000000007918 */ /* 0x000fcc0000000000 */
[----:B------:R-:W-:Y:S06]  /*3900*/  BAR.ARV 0x6, 0xa0 ;  /* 0x0182800000007b1d */ /* 0x000fec0000002000 */
[----:B------:R-:W4:Y:S01]  /*3910*/  LDCU UR6, c[0x0][0x38c] ;  /* 0x00007180ff0677ac */ /* 0x000f220008000800 */
[----:B------:R-:W-:Y:S01]  /*3920*/  LOP3.LUT R3, R3, 0xffff, RZ, 0xc0, !PT ;  /* 0x0000ffff03037812 */ /* 0x000fe200078ec0ff */
[----:B-1----:R-:W-:Y:S01]  /*3930*/  IMAD.MOV.U32 R9, RZ, RZ, 0x1 ;  /* 0x00000001ff097424 */ /* 0x002fe200078e00ff */
[----:B------:R-:W-:Y:S01]  /*3940*/  LOP3.LUT R2, R2, 0xffff, RZ, 0xc0, !PT ;  /* 0x0000ffff02027812 */ /* 0x000fe200078ec0ff */
[----:B------:R-:W-:Y:S01]  /*3950*/  IMAD.MOV.U32 R8, RZ, RZ, RZ ;  /* 0x000000ffff087224 */ /* 0x000fe200078e00ff */
[----:B------:R-:W-:Y:S01]  /*3960*/  R2UR UR28, R3 ;  /* 0x00000000031c72ca */ /* 0x000fe200000e0000 */
[----:B------:R-:W-:Y:S01]  /*3970*/  UMOV UR32, URZ ;  /* 0x000000ff00207c82 */ /* 0x000fe20008000000 */
[----:B------:R-:W-:-:S02]  /*3980*/  R2UR UR42, R2 ;  /* 0x00000000022a72ca */ /* 0x000fc400000e0000 */
[----:B------:R-:W-:Y:S01]  /*3990*/  CS2R R2, SRZ ;  /* 0x0000000000027805 */ /* 0x000fe2000001ff00 */
[----:B------:R-:W-:Y:S01]  /*39a0*/  UMOV UR23, URZ ;  /* 0x000000ff00177c82 */ /* 0x000fe20008000000 */
[----:B---3--:R-:W-:Y:S01]  /*39b0*/  ULEA UR26, UR4, UR26, 0x18 ;  /* 0x0000001a041a7291 */ /* 0x008fe2000f8ec0ff */
[----:B------:R-:W-:Y:S01]  /*39c0*/  UMOV UR22, URZ ;  /* 0x000000ff00167c82 */ /* 0x000fe20008000000 */
[----:B------:R-:W-:Y:S02]  /*39d0*/  UISETP.NE.AND UP3, UPT, UR47, URZ, UPT ;  /* 0x000000ff2f00728c */ /* 0x000fe4000bf65270 */
[----:B------:R-:W-:Y:S02]  /*39e0*/  UIADD3 UR5, UPT, UPT, UR26, 0xc400, URZ ;  /* 0x0000c4001a057890 */ /* 0x000fe4000fffe0ff */
[----:B------:R-:W-:-:S03]  /*39f0*/  UIADD3 UR4, UPT, UPT, UR26, 0x20400, URZ ;  /* 0x000204001a047890 */ /* 0x000fc6000fffe0ff */
[----:B--2---:R-:W1:Y:S01]  /*3a00*/  LDS R0, [UR26+0x130] ;  /* 0x0001301aff007984 */ /* 0x004e620008000800 */
[----:B----4-:R-:W-:Y:S02]  /*3a10*/  UIADD3 UR6, UPT, UPT, UR6, 0x7f, URZ ;  /* 0x0000007f06067890 */ /* 0x010fe4000fffe0ff */
[----:B------:R-:W-:Y:S02]  /*3a20*/  USHF.R.U32.HI UR5, URZ, 0x4, UR5 ;  /* 0x00000004ff057899 */ /* 0x000fe40008011605 */
[----:B------:R-:W-:Y:S02]  /*3a30*/  USHF.R.S32.HI UR33, URZ, 0x1f, UR6 ;  /* 0x0000001fff217899 */ /* 0x000fe40008011406 */
[----:B------:R-:W-:Y:S02]  /*3a40*/  USHF.R.U32.HI UR4, URZ, 0x4, UR4 ;  /* 0x00000004ff047899 */ /* 0x000fe40008011604 */
[----:B------:R-:W-:Y:S02]  /*3a50*/  ULEA.HI UR33, UR33, UR6, URZ, 0x7 ;  /* 0x0000000621217291 */ /* 0x000fe4000f8f38ff */
[----:B------:R-:W-:-:S02]  /*3a60*/  ULOP3.LUT UR5, UR5, 0x3fff, URZ, 0xc0, !UPT ;  /* 0x00003fff05057892 */ /* 0x000fc4000f8ec0ff */
[----:B------:R-:W-:Y:S02]  /*3a70*/  USHF.R.S32.HI UR33, URZ, 0x7, UR33 ;  /* 0x00000007ff217899 */ /* 0x000fe40008011421 */
[----:B------:R-:W-:Y:S02]  /*3a80*/  ULOP3.LUT UR30, UR4, 0x3fff, URZ, 0xc0, !UPT ;  /* 0x00003fff041e7892 */ /* 0x000fe4000f8ec0ff */
[----:B------:R-:W-:Y:S01]  /*3a90*/  UISETP.LT.AND UP0, UPT, UR33, 0x1, UPT ;  /* 0x000000012100788c */ /* 0x000fe2000bf01270 */
[----:B------:R-:W-:Y:S01]  /*3aa0*/  UMOV UR40, 0x0 ;  /* 0x0000000000287882 */ /* 0x000fe20000000000 */
[----:B------:R-:W-:Y:S01]  /*3ab0*/  UMOV UR41, 0x104004a0 ;  /* 0x104004a000297882 */ /* 0x000fe20000000000 */
[----:B------:R-:W-:Y:S02]  /*3ac0*/  ULOP3.LUT UR29, UR5, 0x10000, URZ, 0xfc, !UPT ;  /* 0x00010000051d7892 */ /* 0x000fe4000f8efcff */
[----:B------:R-:W-:Y:S02]  /*3ad0*/  ULOP3.LUT UR30, UR30, 0x10000, URZ, 0xfc, !UPT ;  /* 0x000100001e1e7892 */ /* 0x000fe4000f8efcff */
[----:B------:R-:W-:Y:S01]  /*3ae0*/  USEL UR43, UR33, 0x1, !UP0 ;  /* 0x00000001212b7887 */ /* 0x000fe2000c000000 */
[----:B------:R-:W-:Y:S01]  /*3af0*/  UMOV UR38, 0x0 ;  /* 0x0000000000267882 */ /* 0x000fe20000000000 */
[----:B------:R-:W-:Y:S01]  /*3b00*/  UMOV UR39, 0x104004a0 ;  /* 0x104004a000277882 */ /* 0x000fe20000000000 */
[----:B------:R-:W-:Y:S01]  /*3b10*/  UMOV UR36, 0x0 ;  /* 0x0000000000247882 */ /* 0x000fe20000000000 */
[----:B------:R-:W-:Y:S01]  /*3b20*/  UMOV UR37, 0x104004a0 ;  /* 0x104004a000257882 */ /* 0x000fe20000000000 */
[----:B------:R-:W-:Y:S01]  /*3b30*/  UMOV UR34, 0x0 ;  /* 0x0000000000227882 */ /* 0x000fe20000000000 */
[----:B------:R-:W-:Y:S01]  /*3b40*/  UMOV UR35, 0x104004a0 ;  /* 0x104004a000237882 */ /* 0x000fe20000000000 */
[----:B-1----:R-:W-:-:S15]  /*3b50*/  R2UR UR44, R0 ;  /* 0x00000000002c72ca */ /* 0x002fde00000e0000 */
.L_x_75:
[C---:B------:R-:W-:Y:S02]  /*3b60*/  LEA R0, R8.reuse, UR26, 0x3 ;  /* 0x0000001a08007c11 */ /* 0x040fe4000f8e18ff */
[----:B------:R-:W-:Y:S02]  /*3b70*/  SHF.L.U32 R5, R3, 0x1f, RZ ;  /* 0x0000001f03057819 */ /* 0x000fe400000006ff */
[----:B------:R-:W-:Y:S02]  /*3b80*/  LEA R4, R8, UR26, 0x4 ;  /* 0x0000001a08047c11 */ /* 0x000fe4000f8e20ff */
[----:B------:R-:W1:Y:S02]  /*3b90*/  SYNCS.PHASECHK.TRANS64.TRYWAIT P0, [R0+URZ+0xa0], R5 ;  /* 0x0000a005000075a7 */ /* 0x000e6400080011ff */
[----:B-1-3--:R-:W-:Y:S05]  /*3ba0*/  @!P0 BRA `(.L_x_68) ;  /* 0x0000008800a88947 */ /* 0x00afea0003800000 */
.L_x_162:
[----:B-1----:R-:W1:Y:S01]  /*3bb0*/  LDS.128 R4, [R4+0x110] ;  /* 0x0001100004047984 */ /* 0x002e620000000c00 */
[----:B------:R-:W-:Y:S02]  /*3bc0*/  VIADD R0, R0, 0xb0 ;  /* 0x000000b000007836 */ /* 0x000fe40000000000 */
[----:B------:R-:W-:Y:S01]  /*3bd0*/  VIADD R8, R8, 0x1 ;  /* 0x0000000108087836 */ /* 0x000fe20000000000 */
[----:B------:R-:W-:Y:S01]  /*3be0*/  @!PT LDS RZ, [RZ] ;  /* 0x00000000fffff984 */ /* 0x000fe20000000800 */
[----:B------:R-:W-:Y:S01]  /*3bf0*/  @!PT LDS RZ, [RZ] ;  /* 0x00000000fffff984 */ /* 0x000fe20000000800 */
[----:B------:R-:W-:Y:S01]  /*3c00*/  @!PT LDS RZ, [RZ] ;  /* 0x00000000fffff984 */ /* 0x000fe20000000800 */
[----:B------:R-:W-:Y:S01]  /*3c10*/  @!PT LDS RZ, [RZ] ;  /* 0x00000000fffff984 */ /* 0x000fe20000000800 */
[----:B------:R2:W-:Y:S06]  /*3c20*/  MEMBAR.ALL.CTA ;  /* 0x0000000000007992 */ /* 0x0005ec0000008000 */
[----:B--2---:R-:W2:Y:S01]  /*3c30*/  FENCE.VIEW.ASYNC.S ;  /* 0x00000000000073c6 */ /* 0x004ea20000000000 */
[----:B------:R-:W-:-:S04]  /*3c40*/  PRMT R0, RZ, 0x654, R0 ;  /* 0x00000654ff007816 */ /* 0x000fc80000000000 */
[----:B--2---:R2:W-:Y:S01]  /*3c50*/  SYNCS.ARRIVE.TRANS64.RED.A1T0 RZ, [R0+URZ], RZ ;  /* 0x000000ff00ff79a7 */ /* 0x0045e200081004ff */
[----:B-1----:R-:W-:Y:S01]  /*3c60*/  LOP3.LUT P1, RZ, R6, 0x1, RZ, 0xc0, !PT ;  /* 0x0000000106ff7812 */ /* 0x002fe2000782c0ff */
[----:B--2---:R-:W-:-:S12]  /*3c70*/  BRA.U UP3, `(.L_x_69) ;  /* 0x0000000503087547 */ /* 0x004fd8000b800000 */
[----:B------:R-:W1:Y:S01]  /*3c80*/  LDCU UR4, c[0x0][0x38c] ;  /* 0x00007180ff0477ac */ /* 0x000e620008000800 */
[----:B------:R-:W-:Y:S02]  /*3c90*/  PLOP3.LUT P2, PT, PT, PT, PT, 0x80, 0x8 ;  /* 0x000000000008781c */ /* 0x000fe40003f4f070 */
[----:B------:R-:W-:Y:S01]  /*3ca0*/  SHF.L.U32 R5, R9, 0x1f, RZ ;  /* 0x0000001f09057819 */ /* 0x000fe200000006ff */
[----:B------:R-:W-:Y:S02]  /*3cb0*/  ULEA UR31, UR32, UR26, 0x3 ;  /* 0x0000001a201f7291 */ /* 0x000fe4000f8e18ff */
[----:B------:R-:W-:Y:S02]  /*3cc0*/  ULEA UR11, UR32, UR44, 0x8 ;  /* 0x0000002c200b7291 */ /* 0x000fe4000f8e40ff */
[----:B-1----:R-:W-:-:S06]  /*3cd0*/  UISETP.GE.AND UP0, UPT, UR4, 0x1, UPT ;  /* 0x000000010400788c */ /* 0x002fcc000bf06270 */
[----:B------:R-:W-:-:S05]  /*3ce0*/  PLOP3.LUT P0, PT, PT, PT, UP0, 0x80, 0x8 ;  /* 0x000000000008781c */ /* 0x000fca0003f0f008 */
[----:B------:R-:W-:-:S08]  /*3cf0*/  @UP0 ULEA UR4, UR23, UR26, 0x3 ;  /* 0x0000001a17040291 */ /* 0x000fd0000f8e18ff */
[----:B------:R-:W-:-:S04]  /*3d00*/  @P0 SHF.L.U32 R0, R2, 0x1f, RZ ;  /* 0x0000001f02000819 */ /* 0x000fc800000006ff */
[----:B------:R1:W2:Y:S01]  /*3d10*/  @P0 SYNCS.PHASECHK.TRANS64.TRYWAIT P2, [UR4], R0 ;  /* 0x00000000ff0005a7 */ /* 0x0002a20008041104 */
[----:B------:R-:W3:Y:S02]  /*3d20*/  SYNCS.PHASECHK.TRANS64.TRYWAIT P0, [UR31+0xd0], R5 ;  /* 0x0000d005ff0075a7 */ /* 0x000ee4000800111f */
[----:B-123--:R-:W-:Y:S05]  /*3d30*/  @!P0 BRA `(.L_x_70) ;  /* 0x0000008800588947 */ /* 0x00efea0003800000 */
.L_x_164:
[----:B------:R-:W-:Y:S01]  /*3d40*/  UMOV UR27, UR22 ;  /* 0x00000016001b7c82 */ /* 0x000fe20008000000 */
[----:B------:R-:W-:Y:S05]  /*3d50*/  BRA.U !UP0, `(.L_x_71) ;  /* 0x0000000108c07547 */ /* 0x000fea000b800000 */
[----:B------:R-:W-:Y:S02]  /*3d60*/  UIADD3 UR27, UPT, UPT, UR43, UR22, URZ ;  /* 0x000000162b1b7290 */ /* 0x000fe4000fffe0ff */
[----:B------:R-:W-:Y:S01]  /*3d70*/  UPLOP3.LUT UP2, UPT, UPT, UPT, UPT, 0x40, 0x4 ;  /* 0x000000000004789c */ /* 0x000fe20003f4e870 */
[----:B------:R-:W-:Y:S01]  /*3d80*/  UMOV UR24, UR33 ;  /* 0x0000002100187c82 */ /* 0x000fe20008000000 */
[----:B------:R-:W-:-:S09]  /*3d90*/  UMOV UR10, UR23 ;  /* 0x00000017000a7c82 */ /* 0x000fd20008000000 */
.L_x_74:
[----:B--2---:R-:W-:Y:S01]  /*3da0*/  ULEA UR5, UR10, UR26, 0x3 ;  /* 0x0000001a0a057291 */ /* 0x004fe2000f8e18ff */
[----:B---3--:R-:W-:Y:S11]  /*3db0*/  @P2 BRA `(.L_x_72) ;  /* 0x00000000000c2947 */ /* 0x008ff60003800000 */
[----:B-1----:R-:W-:Y:S04]  /*3dc0*/  SHF.L.U32 R5, R2, 0x1f, RZ ;  /* 0x0000001f02057819 */ /* 0x002fe800000006ff */
[----:B------:R-:W1:Y:S02]  /*3dd0*/  SYNCS.PHASECHK.TRANS64.TRYWAIT P0, [UR5], R5 ;  /* 0x00000005ff0075a7 */ /* 0x000e640008001105 */
[----:B-1----:R-:W-:Y:S05]  /*3de0*/  @!P0 BRA `(.L_x_73) ;  /* 0x0000008800448947 */ /* 0x002fea0003800000 */
.L_x_72:
[----:B------:R-:W-:Y:S01]  /*3df0*/  UISETP.NE.AND UP0, UPT, UR24, 0x1, UPT ;  /* 0x000000011800788c */ /* 0x000fe2000bf05270 */
[----:B------:R-:W-:Y:S01]  /*3e00*/  PLOP3.LUT P2, PT, PT, PT, PT, 0x80, 0x8 ;  /* 0x000000000008781c */ /* 0x000fe20003f4f070 */
[----:B------:R-:W-:Y:S02]  /*3e10*/  UIADD3 UR4, UPT, UPT, UR10, 0x1, URZ ;  /* 0x000000010a047890 */ /* 0x000fe4000fffe0ff */
[----:B------:R-:W-:Y:S02]  /*3e20*/  UIADD3 UR25, UPT, UPT, UR5, 0x28, URZ ;  /* 0x0000002805197890 */ /* 0x000fe4000fffe0ff */
[----:B------:R-:W-:Y:S01]  /*3e30*/  UISETP.NE.AND UP1, UPT, UR4, 0x5, UPT ;  /* 0x000000050400788c */ /* 0x000fe2000bf25270 */
[----:B------:R-:W-:Y:S01]  /*3e40*/  PLOP3.LUT P0, PT, PT, PT, UP0, 0x80, 0x8 ;  /* 0x000000000008781c */ /* 0x000fe20003f0f008 */
[----:B------:R-:W-:Y:S02]  /*3e50*/  UIADD3 UR22, UPT, UPT, UR22, 0x1, URZ ;  /* 0x0000000116167890 */ /* 0x000fe4000fffe0ff */
[----:B------:R-:W-:Y:S02]  /*3e60*/  USEL UR6, URZ, 0x1, UP1 ;  /* 0x00000001ff067887 */ /* 0x000fe40008800000 */
[----:B------:R-:W-:Y:S02]  /*3e70*/  USEL UR23, UR4, URZ, UP1 ;  /* 0x000000ff04177287 */ /* 0x000fe40008800000 */
[----:B------:R-:W-:Y:S02]  /*3e80*/  UIADD3 UR24, UPT, UPT, UR24, -0x1, URZ ;  /* 0xffffffff18187890 */ /* 0x000fe4000fffe0ff */
[----:B------:R-:W-:Y:S01]  /*3e90*/  @UP0 ULEA UR4, UR23, UR26, 0x3 ;  /* 0x0000001a17040291 */ /* 0x000fe2000f8e18ff */
[----:B------:R-:W-:Y:S01]  /*3ea0*/  LOP3.LUT R2, R2, UR6, RZ, 0x3c, !PT ;  /* 0x0000000602027c12 */ /* 0x000fe2000f8e3cff */
[----:B------:R-:W-:Y:S02]  /*3eb0*/  ULEA UR6, UR10, UR30, 0xa ;  /* 0x0000001e0a067291 */ /* 0x000fe4000f8e50ff */
[----:B------:R-:W-:Y:S01]  /*3ec0*/  UISETP.NE.AND UP0, UPT, UR22, UR27, UPT ;  /* 0x0000001b1600728c */ /* 0x000fe2000bf05270 */
[----:B-1----:R-:W-:Y:S01]  /*3ed0*/  @P0 SHF.L.U32 R0, R2, 0x1f, RZ ;  /* 0x0000001f02000819 */ /* 0x002fe200000006ff */
[----:B------:R-:W-:Y:S02]  /*3ee0*/  UIADD3 UR20, UPT, UPT, UR6, 0x2, URZ ;  /* 0x0000000206147890 */ /* 0x000fe4000fffe0ff */
[----:B------:R-:W-:Y:S01]  /*3ef0*/  UIADD3 UR16, UPT, UPT, UR6, 0x4, URZ ;  /* 0x0000000406107890 */ /* 0x000fe2000fffe0ff */
[----:B------:R2:W3:Y:S01]  /*3f00*/  @P0 SYNCS.PHASECHK.TRANS64.TRYWAIT P2, [UR4], R0 ;  /* 0x00000000ff0005a7 */ /* 0x0004e20008041104 */
[----:B------:R-:W-:Y:S02]  /*3f10*/  ULEA UR4, UR10, UR29, 0xa ;  /* 0x0000001d0a047291 */ /* 0x000fe4000f8e50ff */
[----:B------:R-:W-:Y:S02]  /*3f20*/  UIADD3 UR12, UPT, UPT, UR6, 0x6, URZ ;  /* 0x00000006060c7890 */ /* 0x000fe4000fffe0ff */
[----:B------:R-:W-:Y:S02]  /*3f30*/  UIADD3 UR18, UPT, UPT, UR4, 0x2, URZ ;  /* 0x0000000204127890 */ /* 0x000fe4000fffe0ff */
[----:B------:R-:W-:Y:S02]  /*3f40*/  UIADD3 UR14, UPT, UPT, UR4, 0x4, URZ ;  /* 0x00000004040e7890 */ /* 0x000fe4000fffe0ff */
[----:B------:R-:W-:Y:S01]  /*3f50*/  UIADD3 UR8, UPT, UPT, UR4, 0x6, URZ ;  /* 0x0000000604087890 */ /* 0x000fe2000fffe0ff */
[----:B------:R-:W-:Y:S01]  /*3f60*/  UMOV UR7, 0x40004040 ;  /* 0x4000404000077882 */ /* 0x000fe20000000000 */
[----:B------:R-:W-:Y:S01]  /*3f70*/  UMOV UR5, 0x40004040 ;  /* 0x4000404000057882 */ /* 0x000fe20000000000 */
[----:B------:R-:W-:Y:S01]  /*3f80*/  UMOV UR21, 0x40004040 ;  /* 0x4000404000157882 */ /* 0x000fe20000000000 */
[----:B------:R2:W-:Y:S01]  /*3f90*/  UTCIMMA.2CTA gdesc[UR4], gdesc[UR6], tmem[UR11], tmem[UR40], idesc[UR41], UP2 ;  /* 0x00ff2806040075ea */ /* 0x0005e2000920010b */
[----:B------:R-:W-:Y:S01]  /*3fa0*/  UPLOP3.LUT UP2, UPT, UPT, UPT, UPT, 0x80, 0x8 ;  /* 0x000000000008789c */ /* 0x000fe20003f4f070 */
[----:B------:R-:W-:Y:S01]  /*3fb0*/  UMOV UR19, 0x40004040 ;  /* 0x4000404000137882 */ /* 0x000fe20000000000 */
[----:B------:R-:W-:Y:S01]  /*3fc0*/  UMOV UR17, 0x40004040 ;  /* 0x4000404000117882 */ /* 0x000fe20000000000 */
[----:B------:R2:W-:Y:S01]  /*3fd0*/  UTCIMMA.2CTA gdesc[UR18], gdesc[UR20], tmem[UR11], tmem[UR38], idesc[UR39], UPT ;  /* 0x00ff2614120075ea */ /* 0x0005e2000ba0010b */
[----:B------:R-:W-:Y:S01]  /*3fe0*/  UMOV UR15, 0x40004040 ;  /* 0x40004040000f7882 */ /* 0x000fe20000000000 */
[----:B------:R-:W-:Y:S01]  /*3ff0*/  UMOV UR13, 0x40004040 ;  /* 0x40004040000d7882 */ /* 0x000fe20000000000 */
[----:B------:R-:W-:Y:S01]  /*4000*/  UMOV UR9, 0x40004040 ;  /* 0x4000404000097882 */ /* 0x000fe20000000000 */
[----:B------:R2:W-:Y:S01]  /*4010*/  UTCIMMA.2CTA gdesc[UR14], gdesc[UR16], tmem[UR11], tmem[UR36], idesc[UR37], UPT ;  /* 0x00ff24100e0075ea */ /* 0x0005e2000ba0010b */
[----:B------:R2:W-:Y:S01]  /*4020*/  UTCIMMA.2CTA gdesc[UR8], gdesc[UR12], tmem[UR11], tmem[UR34], idesc[UR35], UPT ;  /* 0x00ff220c080075ea */ /* 0x0005e2000ba0010b */
[----:B------:R2:W-:Y:S01]  /*4030*/  UTCBAR.2CTA.MULTICAST [UR25], URZ, UR28 ;  /* 0x000000ff190073e9 */ /* 0x0005e2000820081c */
[----:B------:R-:W-:Y:S01]  /*4040*/  UMOV UR10, UR23 ;  /* 0x00000017000a7c82 */ /* 0x000fe20008000000 */
[----:B------:R-:W-:Y:S05]  /*4050*/  BRA.U UP0, `(.L_x_74) ;  /* 0xfffffffd00507547 */ /* 0x000fea000b83ffff */
.L_x_71:
[----:B--2---:R-:W-:Y:S01]  /*4060*/  UIADD3 UR4, UPT, UPT, UR31, 0xc0, URZ ;  /* 0x000000c01f047890 */ /* 0x004fe2000fffe0ff */
[----:B------:R-:W-:-:S08]  /*4070*/  UMOV UR22, UR27 ;  /* 0x0000001b00167c82 */ /* 0x000fd00008000000 */
[----:B------:R2:W-:Y:S01]  /*4080*/  UTCBAR.2CTA.MULTICAST [UR4], URZ, UR42 ;  /* 0x000000ff040073e9 */ /* 0x0005e2000820082a */
[----:B------:R-:W-:Y:S02]  /*4090*/  NOP ;  /* 0x0000000000007918 */ /* 0x000fe40000000000 */
.L_x_69:
[----:B--2---:R-:W-:Y:S01]  /*40a0*/  UIADD3 UR4, UPT, UPT, UR32, 0x1, URZ ;  /* 0x0000000120047890 */ /* 0x004fe2000fffe0ff */
[----:B------:R-:W-:-:S03]  /*40b0*/  ISETP.NE.AND P0, PT, R8, 0x2, PT ;  /* 0x000000020800780c */ /* 0x000fc60003f05270 */
[----:B------:R-:W-:Y:S01]  /*40c0*/  UISETP.NE.AND UP0, UPT, UR4, 0x2, UPT ;  /* 0x000000020400788c */ /* 0x000fe2000bf05270 */
[----:B-1----:R-:W-:Y:S02]  /*40d0*/  SEL R0, RZ, 0x1, P0 ;  /* 0x00000001ff007807 */ /* 0x002fe40000000000 */
[----:B------:R-:W-:Y:S01]  /*40e0*/  SEL R8, R8, RZ, P0 ;  /* 0x000000ff08087207 */ /* 0x000fe20000000000 */
[----:B------:R-:W-:Y:S01]  /*40f0*/  USEL UR5, URZ, 0x1, UP0 ;  /* 0x00000001ff057887 */ /* 0x000fe20008000000 */
[----:B------:R-:W-:Y:S01]  /*4100*/  LOP3.LUT R3, R3, R0, RZ, 0x3c, !PT ;  /* 0x0000000003037212 */ /* 0x000fe200078e3cff */
[----:B------:R-:W-:-:S04]  /*4110*/  USEL UR32, UR4, URZ, UP0 ;  /* 0x000000ff04207287 */ /* 0x000fc80008000000 */
[----:B------:R-:W-:Y:S01]  /*4120*/  LOP3.LUT R9, R9, UR5, RZ, 0x3c, !PT ;  /* 0x0000000509097c12 */ /* 0x000fe2000f8e3cff */
[----:B------:R-:W-:Y:S07]  /*4130*/  @P1 BRA `(.L_x_75) ;  /* 0xfffffff800881947 */ /* 0x000fee000383ffff */
[----:B------:R-:W1:Y:S01]  /*4140*/  S2UR UR8, SR_CgaCtaId ;  /* 0x00000000000879c3 */ /* 0x000e620000008800 */
[----:B------:R-:W-:Y:S01]  /*4150*/  ELECT P0, URZ, PT ;  /* 0x0000000000ff782f */ /* 0x000fe20003800000 */
[----:B------:R-:W-:Y:S01]  /*4160*/  HFMA2 R0, -RZ, RZ, 0, 5.9604644775390625e-08 ;  /* 0x00000001ff007431 */ /* 0x000fe200000001ff */
[----:B------:R-:W-:-:S05]  /*4170*/  UMOV UR4, 0x40 ;  /* 0x0000004000047882 */ /* 0x000fca0000000000 */
[----:B------:R-:W-:Y:S01]  /*4180*/  UVIRTCOUNT.DEALLOC.SMPOOL 0x80 ;  /* 0x000000800000784c */ /* 0x000fe20000000000 */
[----:B------:R-:W-:Y:S02]  /*4190*/  UISETP.NE.AND UP0, UPT, UR47, URZ, UPT ;  /* 0x000000ff2f00728c */ /* 0x000fe4000bf05270 */
[----:B-1----:R-:W-:-:S09]  /*41a0*/  ULEA UR8, UR8, UR4, 0x18 ;  /* 0x0000000408087291 */ /* 0x002fd2000f8ec0ff */
[----:B------:R1:W-:Y:S01]  /*41b0*/  @P0 STS.U8 [UR8+0x1c], R0 ;  /* 0x00001c00ff000988 */ /* 0x0003e20008000008 */
[----:B------:R-:W-:Y:S05]  /*41c0*/  BRA.U UP0, `(.L_x_76) ;  /* 0x0000000100587547 */ /* 0x000fea000b800000 */
[----:B------:R-:W-:Y:S01]  /*41d0*/  UIADD3 UR5, UPT, UPT, UR26, 0xd0, URZ ;  /* 0x000000d01a057890 */ /* 0x000fe2000fffe0ff */
[----:B------:R-:W-:-:S03]  /*41e0*/  SHF.L.U32 R3, R9, 0x1f, RZ ;  /* 0x0000001f09037819 */ /* 0x000fc600000006ff */
[----:B------:R-:W-:-:S09]  /*41f0*/  ULEA UR4, UR32, UR5, 0x3 ;  /* 0x0000000520047291 */ /* 0x000fd2000f8e18ff */
[----:B------:R-:W2:Y:S02]  /*4200*/  SYNCS.PHASECHK.TRANS64.TRYWAIT P0, [UR4], R3 ;  /* 0x00000003ff0075a7 */ /* 0x000ea40008001104 */
[----:B--2---:R-:W-:Y:S05]  /*4210*/  @!P0 BRA `(.L_x_77) ;  /* 0x0000008400508947 */ /* 0x004fea0003800000 */
.L_x_167:
[----:B------:R-:W-:-:S04]  /*4220*/  UIADD3 UR4, UPT, UPT, UR32, 0x1, URZ ;  /* 0x0000000120047890 */ /* 0x000fc8000fffe0ff */
[----:B------:R-:W-:-:S04]  /*4230*/  UISETP.NE.AND UP1, UPT, UR4, 0x2, UPT ;  /* 0x000000020400788c */ /* 0x000fc8000bf25270 */
[----:B------:R-:W-:Y:S02]  /*4240*/  USEL UR6, URZ, 0x1, UP1 ;  /* 0x00000001ff067887 */ /* 0x000fe40008800000 */
[----:B------:R-:W-:-:S04]  /*4250*/  USEL UR4, UR4, URZ, UP1 ;  /* 0x000000ff04047287 */ /* 0x000fc80008800000 */
[----:B------:R-:W-:Y:S01]  /*4260*/  ULEA UR4, UR4, UR5, 0x3 ;  /* 0x0000000504047291 */ /* 0x000fe2000f8e18ff */
[----:B-1----:R-:W-:-:S04]  /*4270*/  LOP3.LUT R3, R9, UR6, RZ, 0x3c, !PT ;  /* 0x0000000609037c12 */ /* 0x002fc8000f8e3cff */
[----:B------:R-:W-:Y:S01]  /*4280*/  SHF.L.U32 R3, R3, 0x1f, RZ ;  /* 0x0000001f03037819 */ /* 0x000fe200000006ff */
[----:B------:R-:W-:-:S04]  /*4290*/  IMAD.U32 R0, RZ, RZ, UR4 ;  /* 0x00000004ff007e24 */ /* 0x000fc8000f8e00ff */
[----:B------:R1:W2:Y:S03]  /*42a0*/  SYNCS.PHASECHK.TRANS64.TRYWAIT P0, [R0+URZ], R3 ;  /* 0x00000003000075a7 */ /* 0x0002a600080011ff */
[----:B--2---:R-:W-:Y:S05]  /*42b0*/  @!P0 NANOSLEEP.SYNCS 0x989680 ;  /* 0x009896800000895d */ /* 0x004fea0003900000 */
[----:B------:R-:W2:Y:S02]  /*42c0*/  @!P0 SYNCS.PHASECHK.TRANS64 P0, [R0+URZ], R3 ;  /* 0x00000003000085a7 */ /* 0x000ea400080010ff */
[----:B--2---:R-:W-:Y:S05]  /*42d0*/  @P0 BRA `(.L_x_78) ;  /* 0x0000000000200947 */ /* 0x004fea0003800000 */
.L_x_79:
[----:B--2---:R2:W4:Y:S02]  /*42e0*/  SYNCS.PHASECHK.TRANS64.TRYWAIT P0, [R0+URZ], R3 ;  /* 0x00000003000075a7 */ /* 0x00452400080011ff */
[----:B----4-:R-:W-:Y:S05]  /*42f0*/  @!P0 NANOSLEEP.SYNCS 0x989680 ;  /* 0x009896800000895d */ /* 0x010fea0003900000 */
[----:B------:R-:W4:Y:S02]  /*4300*/  @!P0 SYNCS.PHASECHK.TRANS64 P0, [R0+URZ], R3 ;  /* 0x00000003000085a7 */ /* 0x000f2400080010ff */
[----:B----4-:R-:W-:Y:S05]  /*4310*/  @!P0 BRA `(.L_x_79) ;  /* 0xfffffffc00f08947 */ /* 0x010fea000383ffff */
[----:B------:R-:W-:Y:S05]  /*4320*/  BRA `(.L_x_78) ;  /* 0x00000000000c7947 */ /* 0x000fea0003800000 */
.L_x_76:
[----:B------:R-:W-:-:S04]  /*4330*/  UIADD3 UR4, UPT, UPT, UR26, 0x100, URZ ;  /* 0x000001001a047890 */ /* 0x000fc8000fffe0ff */
[----:B------:R-:W-:-:S09]  /*4340*/  UPRMT UR4, UR46, 0x654, UR4 ;  /* 0x000006542e047896 */ /* 0x000fd20008000004 */
[----:B------:R-:W-:Y:S03]  /*4350*/  SYNCS.ARRIVE.TRANS64.RED.A1T0 RZ, [UR4], RZ ;  /* 0x000000ffffff79a7 */ /* 0x000fe60008100404 */
.L_x_78:
[----:B-12---:R-:W-:Y:S01]  /*4360*/  SHF.L.U32 R3, RZ, 0x1f, RZ ;  /* 0x0000001fff037819 */ /* 0x006fe200000006ff */
[----:B------:R-:W-:Y:S01]  /*4370*/  UIADD3 UR4, UPT, UPT, UR26, 0x100, URZ ;  /* 0x000001001a047890 */ /* 0x000fe2000fffe0ff */
[----:B------:R-:W-:Y:S02]  /*4380*/  PLOP3.LUT P0, PT, PT, PT, UP0, 0x80, 0x8 ;  /* 0x000000000008781c */ /* 0x000fe40003f0f008 */
[----:B------:R-:W1:Y:S02]  /*4390*/  SYNCS.PHASECHK.TRANS64.TRYWAIT P1, [UR26+0x100], R3 ;  /* 0x00010003ff0075a7 */ /* 0x000e64000802111a */
[----:B-1----:R-:W-:Y:S09]  /*43a0*/  @!P1 BRA `(.L_x_80) ;  /* 0x0000008400049947 */ /* 0x002ff20003800000 */
.L_x_169:
[----:B------:R-:W-:Y:S01]  /*43b0*/  @!UP0 UPRMT UR4, UR46, 0x654, UR4 ;  /* 0x000006542e048896 */ /* 0x000fe20008000004 */
[----:B------:R-:W-:Y:S01]  /*43c0*/  UMOV UR5, 0xffff ;  /* 0x0000ffff00057882 */ /* 0x000fe20000000000 */
[----:B------:R-:W-:-:S07]  /*43d0*/  UMOV UR6, 0x1 ;  /* 0x0000000100067882 */ /* 0x000fce0000000000 */
[----:B------:R-:W-:Y:S01]  /*43e0*/  @!P0 SYNCS.ARRIVE.TRANS64.RED.A1T0 RZ, [UR4], RZ ;  /* 0x000000ffffff89a7 */ /* 0x000fe20008100404 */
[----:B------:R-:W-:Y:S01]  /*43f0*/  NOP ;  /* 0x0000000000007918 */ /* 0x000fe20000000000 */
[----:B-1----:R-:W1:Y:S01]  /*4400*/  LDS R0, [UR8+0x14] ;  /* 0x00001408ff007984 */ /* 0x002e620008000800 */
[----:B------:R-:W-:-:S04]  /*4410*/  ULOP3.LUT UR4, UR44, 0xffff, URZ, 0xc0, !UPT ;  /* 0x0000ffff2c047892 */ /* 0x000fc8000f8ec0ff */
[----:B------:R-:W-:-:S04]  /*4420*/  USHF.R.U32.HI UR4, URZ, 0x5, UR4 ;  /* 0x00000005ff047899 */ /* 0x000fc80008011604 */
[----:B------:R-:W-:Y:S02]  /*4430*/  USHF.L.U32 UR5, UR5, UR4, URZ ;  /* 0x0000000405057299 */ /* 0x000fe400080006ff */
[----:B------:R-:W-:-:S04]  /*4440*/  USHF.L.U32 UR4, UR6, UR4, URZ ;  /* 0x0000000406047299 */ /* 0x000fc800080006ff */
[----:B-1----:R-:W-:-:S04]  /*4450*/  LOP3.LUT R0, R0, UR5, RZ, 0xc0, !PT ;  /* 0x0000000500007c12 */ /* 0x002fc8000f8ec0ff */
[----:B------:R-:W-:-:S13]  /*4460*/  ISETP.NE.AND P0, PT, R0, UR5, PT ;  /* 0x0000000500007c0c */ /* 0x000fda000bf05270 */
[----:B------:R-:W-:Y:S05]  /*4470*/  @P0 BRA `(.L_x_81) ;  /* 0x0000000000580947 */ /* 0x000fea0003800000 */
[----:B------:R-:W1:Y:S02]  /*4480*/  LDS R0, [UR8+0x18] ;  /* 0x00001808ff007984 */ /* 0x000e640008000800 */
[----:B-1----:R-:W-:-:S04]  /*4490*/  LOP3.LUT R0, R0, UR4, RZ, 0xc0, !PT ;  /* 0x0000000400007c12 */ /* 0x002fc8000f8ec0ff */
[----:B------:R-:W-:-:S13]  /*44a0*/  ISETP.NE.AND P0, PT, R0, UR4, PT ;  /* 0x0000000400007c0c */ /* 0x000fda000bf05270 */
[----:B------:R-:W-:Y:S05]  /*44b0*/  @P0 BRA `(.L_x_82) ;  /* 0x00000000003c0947 */ /* 0x000fea0003800000 */
[----:B------:R-:W1:Y:S01]  /*44c0*/  S2R R2, SR_LANEID ;  /* 0x0000000000027919 */ /* 0x000e620000000000 */
[----:B------:R-:W-:Y:S01]  /*44d0*/  ULOP3.LUT UR5, URZ, UR5, URZ, 0x33, !UPT ;  /* 0x00000005ff057292 */ /* 0x000fe2000f8e33ff */
[----:B------:R-:W-:Y:S01]  /*44e0*/  LOP3.LUT R4, RZ, UR4, RZ, 0x33, !PT ;  /* 0x00000004ff047c12 */ /* 0x000fe2000f8e33ff */
[----:B------:R-:W-:Y:S02]  /*44f0*/  VOTEU.ANY UR4, UPT, PT ;  /* 0x0000000000047886 */ /* 0x000fe400038e0100 */
[----:B------:R-:W-:Y:S01]  /*4500*/  UFLO.U32 UR4, UR4 ;  /* 0x00000004000472bd */ /* 0x000fe200080e0000 */
[----:B------:R-:W2:Y:S01]  /*4510*/  REDUX UR6, R4 ;  /* 0x00000000040673c4 */ /* 0x000ea20000000000 */
[----:B------:R-:W-:-:S06]  /*4520*/  IMAD.U32 R0, RZ, RZ, UR5 ;  /* 0x00000005ff007e24 */ /* 0x000fcc000f8e00ff */
[----:B------:R4:W-:Y:S01]  /*4530*/  UTCATOMSWS.AND URZ, UR5 ;  /* 0x0000000500ff79e3 */ /* 0x0009e20008000000 */
[----:B------:R-:W3:Y:S01]  /*4540*/  REDUX UR7, R0 ;  /* 0x00000000000773c4 */ /* 0x000ee20000000000 */
[----:B-1----:R-:W-:Y:S01]  /*4550*/  ISETP.EQ.U32.AND P0, PT, R2, UR4, PT ;  /* 0x0000000402007c0c */ /* 0x002fe2000bf02070 */
[----:B--2---:R-:W-:Y:S01]  /*4560*/  IMAD.U32 R2, RZ, RZ, UR6 ;  /* 0x00000006ff027e24 */ /* 0x004fe2000f8e00ff */
[----:B---3--:R-:W-:-:S11]  /*4570*/  MOV R3, UR7 ;  /* 0x0000000700037c02 */ /* 0x008fd60008000f00 */
[----:B------:R4:W-:Y:S04]  /*4580*/  @P0 ATOMS.AND RZ, [UR8+0x14], R3 ;  /* 0x00001403ffff098c */ /* 0x0009e8000a800008 */
[----:B------:R4:W-:Y:S01]  /*4590*/  @P0 ATOMS.AND RZ, [UR8+0x18], R2 ;  /* 0x00001802ffff098c */ /* 0x0009e2000a800008 */
[----:B------:R-:W-:Y:S05]  /*45a0*/  BRA `(.L_x_83) ;  /* 0x0000000000147947 */ /* 0x000fea0003800000 */
.L_x_82:
[----:B------:R-:W-:Y:S02]  /*45b0*/  MOV R2, 0x45d0 ;  /* 0x000045d000027802 */ /* 0x000fe40000000f00 */
[----:B---3-5:R-:W-:Y:S05]  /*45c0*/  CALL.REL.NOINC `($__internal_0_$__cuda_sm10x_tcgen05_guardrail_trap_col_being_dealloced_not_returned_by_alloc) ;  /* 0x0000008400e07944 */ /* 0x028fea0003c00000 */
[----:B------:R-:W-:Y:S05]  /*45d0*/  BRA `(.L_x_83) ;  /* 0x0000000000087947 */ /* 0x000fea0003800000 */
.L_x_81:
[----:B------:R-:W-:Y:S02]  /*45e0*/  MOV R2, 0x4600 ;  /* 0x0000460000027802 */ /* 0x000fe40000000f00 */
[----:B---3-5:R-:W-:Y:S05]  /*45f0*/  CALL.REL.NOINC `($__internal_2_$__cuda_sm10x_tcgen05_guardrail_trap_unallocated_columns_being_dealloced) ;  /* 0x0000008400ec7944 */ /* 0x028fea0003c00000 */
.L_x_83:
[----:B------:R-:W-:Y:S01]  /*4600*/  NOP ;  /* 0x0000000000007918 */ /* 0x000fe20000000000 */
[----:B----4-:R-:W-:Y:S05]  /*4610*/  EXIT ;  /* 0x000000000000794d */ /* 0x010fea0003800000 */
.L_x_56:
[----:B------:R-:W-:-:S09]  /*4620*/  UISETP.NE.OR UP0, UPT, UR25, 0x3, !UP3 ;  /* 0x000000031900788c */ /* 0x000fd2000df05670 */
[----:B------:R-:W-:Y:S05]  /*4630*/  BRA.U UP0, `(.L_x_84) ;  /* 0x0000001100547547 */ /* 0x000fea000b800000 */
[----:B------:R-:W1:Y:S01]  /*4640*/  LDCU UR31, c[0x0][0x370] ;  /* 0x00006e00ff1f77ac */ /* 0x000e620008000800 */
[----:B------:R-:W2:Y:S01]  /*4650*/  LDC.64 R16, c[0x0][0x348] ;  /* 0x0000d200ff107b82 */ /* 0x000ea20000000a00 */
[----:B------:R-:W-:Y:S02]  /*4660*/  HFMA2 R13, -RZ, RZ, 0, 0 ;  /* 0x00000000ff0d7431 */ /* 0x000fe400000001ff */
[----:B------:R-:W-:Y:S01]  /*4670*/  IMAD.MOV.U32 R15, RZ, RZ, 0x1 ;  /* 0x00000001ff0f7424 */ /* 0x000fe200078e00ff */
[----:B------:R-:W1:Y:S01]  /*4680*/  LDCU.128 UR48, c[0x0][0xb10] ;  /* 0x00016200ff3077ac */ /* 0x000e620008000c00 */
[----:B------:R-:W-:Y:S01]  /*4690*/  IMAD.MOV.U32 R14, RZ, RZ, RZ ;  /* 0x000000ffff0e7224 */ /* 0x000fe200078e00ff */
[----:B------:R-:W-:Y:S01]  /*46a0*/  MOV R7, 0x2000 ;  /* 0x0000200000077802 */ /* 0x000fe20000000f00 */
[----:B------:R-:W3:Y:S01]  /*46b0*/  LDCU UR30, c[0x0][0x374] ;  /* 0x00006e80ff1e77ac */ /* 0x000ee20008000800 */
[----:B------:R-:W4:Y:S01]  /*46c0*/  LDC.64 R2, c[0x0][0x888] ;  /* 0x00022200ff027b82 */ /* 0x000f220000000a00 */
[----:B------:R-:W3:Y:S01]  /*46d0*/  LDCU UR15, c[0x0][0xb0c] ;  /* 0x00016180ff0f77ac */ /* 0x000ee20008000800 */
[----:B------:R-:W2:Y:S06]  /*46e0*/  LDCU UR40, c[0x0][0xb20] ;  /* 0x00016400ff2877ac */ /* 0x000eac0008000800 */
[----:B------:R-:W4:Y:S01]  /*46f0*/  LDC.64 R4, c[0x0][0x890] ;  /* 0x00022400ff047b82 */ /* 0x000f220000000a00 */
[----:B------:R-:W2:Y:S01]  /*4700*/  LDCU UR4, c[0x0][0xb30] ;  /* 0x00016600ff0477ac */ /* 0x000ea20008000800 */
[----:B------:R-:W-:Y:S01]  /*4710*/  UMOV UR21, 0x400 ;  /* 0x0000040000157882 */ /* 0x000fe20000000000 */
[----:B-1----:R-:W-:-:S02]  /*4720*/  UIMAD.WIDE.U32 UR6, UR31, UR48, URZ ;  /* 0x000000301f0672a5 */ /* 0x002fc4000f8e00ff */
[----:B---3--:R-:W-:Y:S02]  /*4730*/  UIMAD.WIDE.U32 UR8, UR30, UR51, URZ ;  /* 0x000000331e0872a5 */ /* 0x008fe4000f8e00ff */
[----:B------:R-:W-:Y:S02]  /*4740*/  ULEA UR21, UR45, UR21, 0x18 ;  /* 0x000000152d157291 */ /* 0x000fe4000f8ec0ff */
[----:B------:R-:W-:Y:S02]  /*4750*/  UPLOP3.LUT UP3, UPT, UPT, UPT, UPT, 0x40, 0x4 ;  /* 0x000000000004789c */ /* 0x000fe40003f6e870 */
[----:B------:R-:W-:Y:S01]  /*4760*/  UIADD3 UR37, UPT, UPT, UR21, 0x68, URZ ;  /* 0x0000006815257890 */ /* 0x000fe2000fffe0ff */
[----:B------:R-:W-:Y:S01]  /*4770*/  UMOV UR6, UR7 ;  /* 0x0000000700067c82 */ /* 0x000fe20008000000 */
[----:B------:R-:W-:Y:S01]  /*4780*/  UMOV UR38, UR9 ;  /* 0x0000000900267c82 */ /* 0x000fe20008000000 */
[----:B------:R-:W-:Y:S02]  /*4790*/  UISETP.GE.AND UP0, UPT, UR42, 0x1, UPT ;  /* 0x000000012a00788c */ /* 0x000fe4000bf06270 */
[----:B------:R-:W-:Y:S01]  /*47a0*/  UISETP.NE.AND UP4, UPT, UR42, 0x1, UPT ;  /* 0x000000012a00788c */ /* 0x000fe2000bf85270 */
[----:B------:R-:W1:Y:S01]  /*47b0*/  LDCU.64 UR22, c[0x0][0xb28] ;  /* 0x00016500ff1677ac */ /* 0x000e620008000a00 */
[----:B------:R-:W-:-:S02]  /*47c0*/  UISETP.NE.AND UP6, UPT, UR15, 0x1, UPT ;  /* 0x000000010f00788c */ /* 0x000fc4000bfc5270 */
[----:B------:R-:W-:Y:S02]  /*47d0*/  UISETP.NE.AND UP5, UPT, UR50, 0x1, UPT ;  /* 0x000000013200788c */ /* 0x000fe4000bfa5270 */
[----:B------:R-:W-:Y:S02]  /*47e0*/  UIADD3 UR33, UPT, UPT, UR21, 0x50, URZ ;  /* 0x0000005015217890 */ /* 0x000fe4000fffe0ff */
[----:B------:R-:W-:Y:S02]  /*47f0*/  UIADD3 UR25, UPT, UPT, UR21, 0x58, URZ ;  /* 0x0000005815197890 */ /* 0x000fe4000fffe0ff */
[----:B------:R-:W-:Y:S02]  /*4800*/  UIADD3 UR17, UPT, UPT, UR21, 0x60, URZ ;  /* 0x0000006015117890 */ /* 0x000fe4000fffe0ff */
[----:B------:R-:W-:Y:S02]  /*4810*/  UPRMT UR37, UR45, 0x654, UR37 ;  /* 0x000006542d257896 */ /* 0x000fe40008000025 */
[----:B------:R-:W-:-:S02]  /*4820*/  USHF.R.U32.HI UR39, URZ, UR49, UR6 ;  /* 0x00000031ff277299 */ /* 0x000fc40008011606 */
[----:B--2---:R-:W-:Y:S02]  /*4830*/  USHF.R.U32.HI UR38, URZ, UR40, UR38 ;  /* 0x00000028ff267299 */ /* 0x004fe40008011626 */
[----:B------:R-:W-:-:S11]  /*4840*/  UISETP.NE.AND UP2, UPT, UR4, 0x1, UPT ;  /* 0x000000010400788c */ /* 0x000fd6000bf45270 */
.L_x_95:
[C---:B------:R-:W-:Y:S02]  /*4850*/  LEA R12, R14.reuse, UR21, 0x3 ;  /* 0x000000150e0c7c11 */ /* 0x040fe4000f8e18ff */
[----:B------:R-:W-:Y:S02]  /*4860*/  SHF.L.U32 R9, R13, 0x1f, RZ ;  /* 0x0000001f0d097819 */ /* 0x000fe400000006ff */
[----:B------:R-:W-:Y:S02]  /*4870*/  LEA R10, R14, UR21, 0x4 ;  /* 0x000000150e0a7c11 */ /* 0x000fe4000f8e20ff */
[----:B--2---:R-:W2:Y:S02]  /*4880*/  SYNCS.PHASECHK.TRANS64.TRYWAIT P0, [R12+URZ+0xa0], R9 ;  /* 0x0000a0090c0075a7 */ /* 0x004ea400080011ff */
[----:B--2---:R-:W-:Y:S05]  /*4890*/  @!P0 BRA `(.L_x_85) ;  /* 0x0000007c00e08947 */ /* 0x004fea0003800000 */
.L_x_170:
[----:B--2---:R-:W2:Y:S01]  /*48a0*/  LDS.128 R8, [R10+0x110] ;  /* 0x000110000a087984 */ /* 0x004ea20000000c00 */
[----:B------:R-:W-:Y:S01]  /*48b0*/  UISETP.GE.AND UP0, UPT, UR42, 0x1, UPT ;  /* 0x000000012a00788c */ /* 0x000fe2000bf06270 */
[----:B------:R-:W-:Y:S01]  /*48c0*/  @!PT LDS RZ, [RZ] ;  /* 0x00000000fffff984 */ /* 0x000fe20000000800 */
[----:B------:R-:W-:Y:S01]  /*48d0*/  @!PT LDS RZ, [RZ] ;  /* 0x00000000fffff984 */ /* 0x000fe20000000800 */
[----:B------:R-:W-:Y:S01]  /*48e0*/  @!PT LDS RZ, [RZ] ;  /* 0x00000000fffff984 */ /* 0x000fe20000000800 */
[----:B------:R-:W-:Y:S01]  /*48f0*/  @!PT LDS RZ, [RZ] ;  /* 0x00000000fffff984 */ /* 0x000fe20000000800 */
[----:B------:R3:W-:Y:S06]  /*4900*/  MEMBAR.ALL.CTA ;  /* 0x0000000000007992 */ /* 0x0007ec0000008000 */
[----:B---3--:R-:W3:Y:S01]  /*4910*/  FENCE.VIEW.ASYNC.S ;  /* 0x00000000000073c6 */ /* 0x008ee20000000000 */
[----:B--2---:R-:W-:Y:S11]  /*4920*/  LOP3.LUT P0, RZ, R10, 0x1, RZ, 0xc0, !PT ;  /* 0x000000010aff7812 */ /* 0x004ff6000780c0ff */
[----:B------:R-:W-:Y:S02]  /*4930*/  @!UPT UIADD3 URZ, UPT, UPT, URZ, URZ, URZ ;  /* 0x000000fffffff290 */ /* 0x000fe4000fffe0ff */
[----:B---3--:R-:W-:Y:S01]  /*4940*/  VOTEU.ANY UP1, P0 ;  /* 0x0000000000ff7886 */ /* 0x008fe20000020100 */
[----:B------:R-:W-:Y:S11]  /*4950*/  PLOP3.LUT P0, PT, PT, PT, UP1, 0x80, 0x8 ;  /* 0x000000000008781c */ /* 0x000ff60003f0f018 */
[----:B------:R-:W-:Y:S02]  /*4960*/  @!UPT UIADD3 URZ, UPT, UPT, URZ, URZ, URZ ;  /* 0x000000fffffff290 */ /* 0x000fe4000fffe0ff */
[----:B------:R-:W-:Y:S02]  /*4970*/  @P0 SHF.R.U32.HI R0, RZ, 0x10, R9 ;  /* 0x00000010ff000819 */ /* 0x000fe40000011609 */
[----:B------:R-:W-:Y:S02]  /*4980*/  @P0 MOV R6, R8 ;  /* 0x0000000800060202 */ /* 0x000fe40000000f00 */
[----:B------:R-:W-:Y:S01]  /*4990*/  @P0 R2UR UR4, R0 ;  /* 0x00000000000402ca */ /* 0x000fe200000e0000 */
[----:B------:R-:W-:Y:S01]  /*49a0*/  VIADD R0, R12, 0xb0 ;  /* 0x000000b00c007836 */ /* 0x000fe20000000000 */
[----:B------:R-:W-:Y:S02]  /*49b0*/  @P0 LOP3.LUT R8, R9, 0xffff, RZ, 0xc0, !PT ;  /* 0x0000ffff09080812 */ /* 0x000fe400078ec0ff */
[----:B------:R-:W-:Y:S02]  /*49c0*/  @P0 R2UR UR6, R6 ;  /* 0x00000000060602ca */ /* 0x000fe400000e0000 */
[----:B------:R-:W-:Y:S02]  /*49d0*/  PRMT R0, RZ, 0x654, R0 ;  /* 0x00000654ff007816 */ /* 0x000fe40000000000 */
[----:B------:R-:W-:Y:S02]  /*49e0*/  @P0 R2UR UR5, R8 ;  /* 0x00000000080502ca */ /* 0x000fe400000e0000 */
[----:B------:R2:W-:Y:S03]  /*49f0*/  SYNCS.ARRIVE.TRANS64.RED.A1T0 RZ, [R0+URZ], RZ ;  /* 0x000000ff00ff79a7 */ /* 0x0005e600081004ff */
[----:B------:R-:W-:Y:S04]  /*4a00*/  @UP1 UMOV UR29, UR4 ;  /* 0x00000004001d1c82 */ /* 0x000fe80008000000 */
[----:B------:R-:W-:Y:S04]  /*4a10*/  @UP1 UMOV UR14, UR6 ;  /* 0x00000006000e1c82 */ /* 0x000fe80008000000 */
[----:B------:R-:W-:Y:S01]  /*4a20*/  @UP1 UMOV UR13, UR5 ;  /* 0x00000005000d1c82 */ /* 0x000fe20008000000 */
[----:B------:R-:W-:Y:S05]  /*4a30*/  BRA.U !UP0, `(.L_x_86) ;  /* 0x0000000108a47547 */ /* 0x000fea000b800000 */
[----:B------:R-:W-:Y:S02]  /*4a40*/  UIMAD.WIDE.U32 UR18, UR13, UR51, URZ ;  /* 0x000000330d1272a5 */ /* 0x000fe4000f8e00ff */
[----:B------:R-:W-:Y:S02]  /*4a50*/  UIMAD.WIDE.U32 UR26, UR14, UR48, URZ ;  /* 0x000000300e1a72a5 */ /* 0x000fe4000f8e00ff */
[----:B------:R-:W-:Y:S02]  /*4a60*/  USEL UR4, UR30, UR38, !UP5 ;  /* 0x000000261e047287 */ /* 0x000fe4000e800000 */
[----:B------:R-:W-:Y:S02]  /*4a70*/  USEL UR7, UR31, UR39, !UP6 ;  /* 0x000000271f077287 */ /* 0x000fe4000f000000 */
[----:B-1----:R-:W-:Y:S02]  /*4a80*/  UIMAD.WIDE.U32 UR8, UR4, UR22, URZ ;  /* 0x00000016040872a5 */ /* 0x002fe4000f8e00ff */
[----:B------:R-:W-:Y:S01]  /*4a90*/  UIMAD.WIDE.U32 UR10, UR7, UR22, URZ ;  /* 0x00000016070a72a5 */ /* 0x000fe2000f8e00ff */
[----:B------:R-:W-:Y:S02]  /*4aa0*/  UMOV UR5, UR19 ;  /* 0x0000001300057c82 */ /* 0x000fe40008000000 */
[----:B------:R-:W-:Y:S03]  /*4ab0*/  USHF.R.U32.HI UR6, URZ, UR40, UR5 ;  /* 0x00000028ff067299 */ /* 0x000fe60008011605 */
[----:B------:R-:W-:Y:S01]  /*4ac0*/  UMOV UR5, UR27 ;  /* 0x0000001b00057c82 */ /* 0x000fe20008000000 */
[----:B------:R-:W-:Y:S02]  /*4ad0*/  USEL UR6, UR13, UR6, !UP5 ;  /* 0x000000060d067287 */ /* 0x000fe4000e800000 */
[----:B------:R-:W-:Y:S03]  /*4ae0*/  USHF.R.U32.HI UR12, URZ, UR49, UR5 ;  /* 0x00000031ff0c7299 */ /* 0x000fe60008011605 */
[----:B------:R-:W-:Y:S02]  /*4af0*/  UMOV UR5, UR9 ;  /* 0x0000000900057c82 */ /* 0x000fe40008000000 */
[----:B------:R-:W-:Y:S03]  /*4b00*/  @UP4 USHF.R.U32.HI UR4, URZ, UR23, UR5 ;  /* 0x00000017ff044299 */ /* 0x000fe60008011605 */
[----:B------:R-:W-:Y:S01]  /*4b10*/  UMOV UR5, UR11 ;  /* 0x0000000b00057c82 */ /* 0x000fe20008000000 */
[----:B------:R-:W-:Y:S02]  /*4b20*/  UIMAD UR4, UR42, UR4, URZ ;  /* 0x000000042a0472a4 */ /* 0x000fe4000f8e02ff */
[----:B------:R-:W-:Y:S02]  /*4b30*/  @UP4 USHF.R.U32.HI UR7, URZ, UR23, UR5 ;  /* 0x00000017ff074299 */ /* 0x000fe40008011605 */
[----:B------:R-:W-:Y:S02]  /*4b40*/  UIMAD.WIDE.U32 UR10, UR6, UR22, URZ ;  /* 0x00000016060a72a5 */ /* 0x000fe4000f8e00ff */
[----:B------:R-:W-:Y:S02]  /*4b50*/  USEL UR5, UR14, UR12, !UP6 ;  /* 0x0000000c0e057287 */ /* 0x000fe4000f000000 */
[----:B------:R-:W-:Y:S02]  /*4b60*/  UIMAD UR8, UR42, UR7, URZ ;  /* 0x000000072a0872a4 */ /* 0x000fe4000f8e02ff */
[----:B------:R-:W-:Y:S03]  /*4b70*/  UISETP.GE.AND UP0, UPT, UR6, UR4, UPT ;  /* 0x000000040600728c */ /* 0x000fe6000bf06270 */
[----:B------:R-:W-:Y:S01]  /*4b80*/  UMOV UR4, UR11 ;  /* 0x0000000b00047c82 */ /* 0x000fe20008000000 */
[----:B------:R-:W-:Y:S02]  /*4b90*/  UISETP.GE.OR UP0, UPT, UR5, UR8, UP0 ;  /* 0x000000080500728c */ /* 0x000fe40008706670 */
[----:B------:R-:W-:Y:S02]  /*4ba0*/  USHF.R.U32.HI UR4, URZ, UR23, UR4 ;  /* 0x00000017ff047299 */ /* 0x000fe40008011604 */
[----:B------:R-:W-:Y:S02]  /*4bb0*/  UIMAD.WIDE.U32 UR8, UR5, UR22, URZ ;  /* 0x00000016050872a5 */ /* 0x000fe4000f8e00ff */
[----:B------:R-:W-:Y:S04]  /*4bc0*/  USEL UR10, UR6, UR4, !UP4 ;  /* 0x00000004060a7287 */ /* 0x000fe8000e000000 */
[----:B------:R-:W-:Y:S01]  /*4bd0*/  UIADD3 UR11, UPT, UPT, -UR10, URZ, URZ ;  /* 0x000000ff0a0b7290 */ /* 0x000fe2000fffe1ff */
[----:B------:R-:W-:Y:S02]  /*4be0*/  @!UP0 UMOV UR4, UR9 ;  /* 0x0000000900048c82 */ /* 0x000fe40008000000 */
[----:B------:R-:W-:Y:S02]  /*4bf0*/  @!UP0 USHF.R.U32.HI UR4, URZ, UR23, UR4 ;  /* 0x00000017ff048299 */ /* 0x000fe40008011604 */
[----:B------:R-:W-:Y:S02]  /*4c00*/  UIMAD UR8, UR42, UR11, UR6 ;  /* 0x0000000b2a0872a4 */ /* 0x000fe4000f8e0206 */
[----:B------:R-:W-:Y:S04]  /*4c10*/  @!UP0 USEL UR4, UR5, UR4, !UP4 ;  /* 0x0000000405048287 */ /* 0x000fe8000e000000 */
[----:B------:R-:W-:Y:S02]  /*4c20*/  @!UP0 UIMAD UR8, UR7, UR8, UR4 ;  /* 0x00000008070882a4 */ /* 0x000fe4000f8e0204 */
[----:B------:R-:W-:Y:S02]  /*4c30*/  @!UP0 UIADD3 UR9, UPT, UPT, UR10, -UR4, URZ ;  /* 0x800000040a098290 */ /* 0x000fe4000fffe0ff */
[----:B------:R-:W-:Y:S02]  /*4c40*/  UIADD3 UR4, UPT, UPT, -UR5, URZ, URZ ;  /* 0x000000ff05047290 */ /* 0x000fe4000fffe1ff */
[----:B------:R-:W-:Y:S02]  /*4c50*/  UIADD3 UR7, UPT, UPT, -UR6, URZ, URZ ;  /* 0x000000ff06077290 */ /* 0x000fe4000fffe1ff */
[----:B------:R-:W-:Y:S02]  /*4c60*/  @!UP0 UIMAD UR6, UR9, UR42, UR5 ;  /* 0x0000002a090682a4 */ /* 0x000fe4000f8e0205 */
[----:B------:R-:W-:Y:S02]  /*4c70*/  UIMAD UR14, UR15, UR4, UR14 ;  /* 0x000000040f0e72a4 */ /* 0x000fe4000f8e020e */
[----:B------:R-:W-:Y:S01]  /*4c80*/  UIMAD UR13, UR50, UR7, UR13 ;  /* 0x00000007320d72a4 */ /* 0x000fe2000f8e020d */
[----:B------:R-:W-:Y:S02]  /*4c90*/  @!UP0 UMOV UR5, UR8 ;  /* 0x0000000800058c82 */ /* 0x000fe40008000000 */
[----:B------:R-:W-:Y:S02]  /*4ca0*/  UIMAD UR14, UR5, UR15, UR14 ;  /* 0x0000000f050e72a4 */ /* 0x000fe4000f8e020e */
[----:B------:R-:W-:Y:S11]  /*4cb0*/  UIMAD UR13, UR6, UR50, UR13 ;  /* 0x00000032060d72a4 */ /* 0x000ff6000f8e020d */
[----:B------:R-:W-:Y:S01]  /*4cc0*/  @!UPT UIADD3 URZ, UPT, UPT, URZ, URZ, URZ ;  /* 0x000000fffffff290 */ /* 0x000fe2000fffe0ff */
.L_x_86:
[----:B------:R-:W3:Y:S01]  /*4cd0*/  @!UP2 LDCU.128 UR8, c[0x0][0xb10] ;  /* 0x00016200ff08a7ac */ /* 0x000ee20008000c00 */
[C---:B----4-:R-:W-:Y:S02]  /*4ce0*/  ISETP.NE.U32.AND P1, PT, R4.reuse, RZ, PT ;  /* 0x000000ff0400720c */ /* 0x050fe40003f25070 */
[----:B------:R-:W-:Y:S02]  /*4cf0*/  ISETP.NE.U32.AND P0, PT, R4, RZ, PT ;  /* 0x000000ff0400720c */ /* 0x000fe40003f05070 */
[C---:B------:R-:W-:Y:S02]  /*4d00*/  ISETP.NE.AND.EX P1, PT, R5.reuse, RZ, PT, P1 ;  /* 0x000000ff0500720c */ /* 0x040fe40003f25310 */
[----:B------:R-:W-:Y:S01]  /*4d10*/  ISETP.NE.AND.EX P0, PT, R5, RZ, PT, P0 ;  /* 0x000000ff0500720c */ /* 0x000fe20003f05300 */
[----:B------:R-:W4:Y:S01]  /*4d20*/  @!UP2 LDCU UR5, c[0x0][0xb0c] ;  /* 0x00016180ff05a7ac */ /* 0x000f220008000800 */
[----:B------:R-:W-:Y:S01]  /*4d30*/  SHF.L.U32 R9, R15, 0x1f, RZ ;  /* 0x0000001f0f097819 */ /* 0x000fe200000006ff */
[----:B------:R-:W-:Y:S02]  /*4d40*/  USHF.L.U32 UR35, UR16, 0x7, URZ ;  /* 0x0000000710237899 */ /* 0x000fe400080006ff */
[----:B------:R-:W-:Y:S02]  /*4d50*/  USHF.L.U32 UR34, UR20, 0x8, URZ ;  /* 0x0000000814227899 */ /* 0x000fe400080006ff */
[----:B---3--:R-:W-:Y:S07]  /*4d60*/  UIMAD.WIDE.U32 UR6, UR14, UR8, URZ ;  /* 0x000000080e0672a5 */ /* 0x008fee000f8e00ff */
[----:B------:R-:W-:Y:S01]  /*4d70*/  @!UP2 UMOV UR4, UR7 ;  /* 0x000000070004ac82 */ /* 0x000fe20008000000 */
[----:B----4-:R-:W-:Y:S02]  /*4d80*/  @!UP2 UISETP.NE.AND UP0, UPT, UR5, 0x1, UPT ;  /* 0x000000010500a88c */ /* 0x010fe4000bf05270 */
[----:B------:R-:W-:Y:S02]  /*4d90*/  @!UP2 USHF.R.U32.HI UR4, URZ, UR9, UR4 ;  /* 0x00000009ff04a299 */ /* 0x000fe40008011604 */
[----:B------:R-:W-:Y:S02]  /*4da0*/  UIMAD.WIDE.U32 UR6, UR13, UR11, URZ ;  /* 0x0000000b0d0672a5 */ /* 0x000fe4000f8e00ff */
[----:B------:R-:W-:Y:S02]  /*4db0*/  @!UP2 USEL UR8, UR14, UR4, !UP0 ;  /* 0x000000040e08a287 */ /* 0x000fe4000c000000 */
[----:B------:R-:W-:Y:S03]  /*4dc0*/  @!UP2 UISETP.NE.AND UP0, UPT, UR10, 0x1, UPT ;  /* 0x000000010a00a88c */ /* 0x000fe6000bf05270 */
[----:B------:R-:W-:Y:S02]  /*4dd0*/  @!UP2 UMOV UR6, UR7 ;  /* 0x000000070006ac82 */ /* 0x000fe40008000000 */
[----:B------:R-:W3:Y:S02]  /*4de0*/  @!UP2 LDCU UR4, c[0x0][0xb20] ;  /* 0x00016400ff04a7ac */ /* 0x000ee40008000800 */
[----:B---3--:R-:W-:Y:S04]  /*4df0*/  @!UP2 USHF.R.U32.HI UR6, URZ, UR4, UR6 ;  /* 0x00000004ff06a299 */ /* 0x008fe80008011606 */
[----:B------:R-:W-:Y:S04]  /*4e00*/  @!UP2 USEL UR6, UR13, UR6, !UP0 ;  /* 0x000000060d06a287 */ /* 0x000fe8000c000000 */
[----:B------:R-:W-:Y:S02]  /*4e10*/  @!UP2 UIADD3 UR4, UPT, UPT, -UR8, UR6, URZ ;  /* 0x000000060804a290 */ /* 0x000fe4000fffe1ff */
[----:B------:R-:W-:Y:S02]  /*4e20*/  @!UP2 UIADD3 UR6, UPT, UPT, UR8, -UR6, URZ ;  /* 0x800000060806a290 */ /* 0x000fe4000fffe0ff */
[----:B------:R-:W-:Y:S02]  /*4e30*/  @!UP2 UIMAD UR14, UR4, UR5, UR14 ;  /* 0x00000005040ea2a4 */ /* 0x000fe4000f8e020e */
[----:B------:R-:W-:Y:S01]  /*4e40*/  @!UP2 UIMAD UR13, UR6, UR10, UR13 ;  /* 0x0000000a060da2a4 */ /* 0x000fe2000f8e020d */
[----:B------:R-:W-:Y:S11]  /*4e50*/  BRA.U UP3, `(.L_x_87) ;  /* 0x0000000103107547 */ /* 0x000ff6000b800000 */
[----:B--2---:R-:W-:Y:S04]  /*4e60*/  MOV R0, UR44 ;  /* 0x0000002c00007c02 */ /* 0x004fe80008000f00 */
[----:B------:R-:W-:Y:S04]  /*4e70*/  SHF.L.U32 R11, R0, 0x1f, RZ ;  /* 0x0000001f000b7819 */ /* 0x000fe800000006ff */
[----:B------:R-:W2:Y:S02]  /*4e80*/  SYNCS.PHASECHK.TRANS64.TRYWAIT P2, [UR21+0x98], R11 ;  /* 0x0000980bff0075a7 */ /* 0x000ea40008041115 */
[----:B--2---:R-:W-:Y:S05]  /*4e90*/  @!P2 BRA `(.L_x_88) ;  /* 0x000000780074a947 */ /* 0x004fea0003800000 */
.L_x_87:
[----:B------:R-:W-:Y:S05]  /*4ea0*/  @!P1 BRA `(.L_x_89) ;  /* 0x0000000000309947 */ /* 0x000fea0003800000 */
[----:B------:R-:W-:Y:S01]  /*4eb0*/  ISETP.NE.U32.AND P1, PT, R2, RZ, PT ;  /* 0x000000ff0200720c */ /* 0x000fe20003f25070 */
[----:B------:R-:W3:Y:S01]  /*4ec0*/  LDCU.64 UR4, c[0x0][0x358] ;  /* 0x00006b00ff0477ac */ /* 0x000ee20008000a00 */
[----:B------:R-:W-:Y:S02]  /*4ed0*/  IMAD.MOV.U32 R144, RZ, RZ, 0x1 ;  /* 0x00000001ff907424 */ /* 0x000fe400078e00ff */
[----:B------:R-:W-:Y:S11]  /*4ee0*/  ISETP.NE.AND.EX P1, PT, R3, RZ, PT, P1 ;  /* 0x000000ff0300720c */ /* 0x000ff60003f25310 */
[----:B------:R-:W-:Y:S02]  /*4ef0*/  @!UPT UIADD3 URZ, UPT, UPT, URZ, URZ, URZ ;  /* 0x000000fffffff290 */ /* 0x000fe4000fffe0ff */
[----:B--2---:R-:W2:Y:S01]  /*4f00*/  @P1 LDC.64 R10, c[0x0][0x888] ;  /* 0x00022200ff0a1b82 */ /* 0x004ea20000000a00 */
[----:B------:R-:W-:Y:S04]  /*4f10*/  @P1 IMAD R0, R4, UR36, RZ ;  /* 0x0000002404001c24 */ /* 0x000fe8000f8e02ff */
[----:B--2---:R-:W-:Y:S04]  /*4f20*/  @P1 IMAD.WIDE R10, R0, 0x4, R10 ;  /* 0x00000004000a1825 */ /* 0x004fe800078e020a */
[----:B------:R-:W-:Y:S01]  /*4f30*/  HFMA2 R0, -RZ, RZ, 0, 5.9604644775390625e-08 ;  /* 0x00000001ff007431 */ /* 0x000fe200000001ff */
[----:B---3-5:R3:W5:Y:S04]  /*4f40*/  @P1 LDG.E R72, desc[UR4][R10.64] ;  /* 0x000000040a481981 */ /* 0x028768000c1e1900 */
[----:B------:R-:W-:Y:S01]  /*4f50*/  @!P1 PRMT R144, R0, 0x7610, R144 ;  /* 0x0000761000909816 */ /* 0x000fe20000000090 */
[----:B---3--:R-:W4:Y:S06]  /*4f60*/  @!P1 LDC R72, c[0x0][0x880] ;  /* 0x00022000ff489b82 */ /* 0x008f2c0000000800 */
.L_x_89:
[----:B----45:R-:W-:Y:S01]  /*4f70*/  @!P0 ISETP.EQ.AND P1, PT, R72, RZ, PT ;  /* 0x000000ff4800820c */ /* 0x030fe20003f22270 */
[----:B------:R-:W-:Y:S01]  /*4f80*/  @!UPT UIADD3 URZ, UPT, UPT, URZ, URZ, URZ ;  /* 0x000000fffffff290 */ /* 0x000fe2000fffe0ff */
[----:B------:R-:W-:Y:S11]  /*4f90*/  @!P0 BRA `(.L_x_90) ;  /* 0x0000000000188947 */ /* 0x000ff60003800000 */
[----:B------:R-:W-:Y:S02]  /*4fa0*/  LOP3.LUT P0, RZ, R144, 0xff, RZ, 0xc0, !PT ;  /* 0x000000ff90ff7812 */ /* 0x000fe4000780c0ff */
[----:B------:R-:W-:Y:S04]  /*4fb0*/  ISETP.NE.U32.AND P1, PT, R2, RZ, PT ;  /* 0x000000ff0200720c */ /* 0x000fe80003f25070 */
[----:B------:R-:W-:Y:S04]  /*4fc0*/  ISETP.NE.AND.EX P1, PT, R3, RZ, PT, P1 ;  /* 0x000000ff0300720c */ /* 0x000fe80003f25310 */
[----:B------:R-:W-:Y:S03]  /*4fd0*/  PLOP3.LUT P1, PT, P1, PT, PT, 0x8, 0x80 ;  /* 0x000000000080781c */ /* 0x000fe60000f2e170 */
[----:B------:R-:W-:Y:S11]  /*4fe0*/  @P0 ISETP.EQ.AND P1, PT, R72, RZ, PT ;  /* 0x000000ff4800020c */ /* 0x000ff60003f22270 */
[----:B------:R-:W-:Y:S02]  /*4ff0*/  @!UPT UIADD3 URZ, UPT, UPT, URZ, URZ, URZ ;  /* 0x000000fffffff290 */ /* 0x000fe4000fffe0ff */
.L_x_90:
[----:B------:R-:W3:Y:S01]  /*5000*/  SYNCS.PHASECHK.TRANS64.TRYWAIT P2, [UR21+0x70], R9 ;  /* 0x00007009ff0075a7 */ /* 0x000ee20008041115 */
[----:B------:R-:W-:Y:S04]  /*5010*/  ELECT P0, URZ, PT ;  /* 0x0000000000ff782f */ /* 0x000fe80003800000 */
[----:B------:R-:W-:Y:S11]  /*5020*/  PLOP3.LUT P1, PT, P1, P0, PT, 0xf2, 0x2f ;  /* 0x00000000002f781c */ /* 0x000ff60000f21e72 */
[----:B------:R-:W-:Y:S02]  /*5030*/  @!UPT UIADD3 URZ, UPT, UPT, URZ, URZ, URZ ;  /* 0x000000fffffff290 */ /* 0x000fe4000fffe0ff */
[----:B------:R-:W-:Y:S05]  /*5040*/  @!P1 IADD3 R8, P0, PT, R16, 0x580, RZ ;  /* 0x0000058010089810 */ /* 0x000fea0007f1e0ff */
[----:B------:R-:W-:Y:S01]  /*5050*/  @!P1 IMAD.X R6, RZ, RZ, R17, P0 ;  /* 0x000000ffff069224 */ /* 0x000fe200000e0611 */
[----:B---3--:R-:W-:Y:S07]  /*5060*/  @!P2 BRA `(.L_x_91) ;  /* 0x000000780018a947 */ /* 0x008fee0003800000 */
.L_x_173:
[----:B------:R-:W-:Y:S01]  /*5070*/  @!P1 R2UR UR5, R8 ;  /* 0x00000000080592ca */ /* 0x000fe200000e0000 */
[----:B------:R-:W-:Y:S01]  /*5080*/  VOTEU.ALL UP0, P1 ;  /* 0x0000000000ff7886 */ /* 0x000fe20000800000 */
[----:B------:R-:W-:Y:S01]  /*5090*/  @!P1 R2UR UR4, R6 ;  /* 0x00000000060492ca */ /* 0x000fe200000e0000 */
[----:B--2---:R-:W-:Y:S01]  /*50a0*/  @!P1 IMAD.MOV.U32 R0, RZ, RZ, 0x2000 ;  /* 0x00002000ff009424 */ /* 0x004fe200078e00ff */
[----:B------:R-:W-:Y:S01]  /*50b0*/  UMOV UR8, 0x0 ;  /* 0x0000000000087882 */ /* 0x000fe20000000000 */
[----:B------:R-:W-:Y:S01]  /*50c0*/  UMOV UR9, 0x10000000 ;  /* 0x1000000000097882 */ /* 0x000fe20000000000 */
[----:B------:R-:W-:Y:S01]  /*50d0*/  @!UP0 UIADD3 UR32, UPT, UPT, UR21, 0x200, URZ ;  /* 0x0000020015208890 */ /* 0x000fe2000fffe0ff */
[----:B------:R-:W-:Y:S01]  /*50e0*/  @!P1 IADD3 R8, P0, PT, R16, 0x580, RZ ;  /* 0x0000058010089810 */ /* 0x000fe20007f1e0ff */
[----:B------:R-:W-:Y:S01]  /*50f0*/  VOTEU.ALL UP0, P1 ;  /* 0x0000000000ff7886 */ /* 0x000fe20000800000 */
[----:B------:R-:W-:Y:S03]  /*5100*/  UPRMT UR6, UR45, 0x654, UR33 ;  /* 0x000006542d067896 */ /* 0x000fe60008000021 */
[----:B------:R-:W-:Y:S02]  /*5110*/  @!P1 IMAD.X R6, RZ, RZ, R17, P0 ;  /* 0x000000ffff069224 */ /* 0x000fe400000e0611 */
[----:B------:R-:W-:Y:S02]  /*5120*/  IMAD.U32 R10, RZ, RZ, UR5 ;  /* 0x00000005ff0a7e24 */ /* 0x000fe4000f8e00ff */
[----:B------:R-:W-:Y:S03]  /*5130*/  IMAD.U32 R11, RZ, RZ, UR4 ;  /* 0x00000004ff0b7e24 */ /* 0x000fe6000f8e00ff */
[----:B------:R-:W-:Y:S02]  /*5140*/  @!P1 R2UR UR4, R10 ;  /* 0x000000000a0492ca */ /* 0x000fe400000e0000 */
[----:B------:R-:W-:Y:S11]  /*5150*/  @!P1 R2UR UR5, R11 ;  /* 0x000000000b0592ca */ /* 0x000ff600000e0000 */
[----:B------:R-:W-:Y:S02]  /*5160*/  @!UPT UIADD3 URZ, UPT, UPT, URZ, URZ, URZ ;  /* 0x000000fffffff290 */ /* 0x000fe4000fffe0ff */
[----:B------:R2:W-:Y:S01]  /*5170*/  @!UP0 UTMALDG.3D [UR32], [UR4], desc[UR8] ;  /* 0x00000820040085b4 */ /* 0x0005e20008011000 */
[----:B------:R2:W-:Y:S01]  /*5180*/  @!P1 SYNCS.ARRIVE.TRANS64.RED.A0TR RZ, [UR21+0x50], R0 ;  /* 0x00005000ffff99a7 */ /* 0x0005e20008300415 */
[----:B------:R-:W-:Y:S01]  /*5190*/  SYNCS.ARRIVE.TRANS64.RED.A1T0 RZ, [UR6], RZ ;  /* 0x000000ffffff79a7 */ /* 0x000fe20008100406 */
[----:B------:R-:W3:Y:S02]  /*51a0*/  SYNCS.PHASECHK.TRANS64.TRYWAIT P2, [UR21+0x78], R9 ;  /* 0x00007809ff0075a7 */ /* 0x000ee40008041115 */
[----:B--23--:R-:W-:Y:S05]  /*51b0*/  @!P2 BRA `(.L_x_92) ;  /* 0x0000007400dca947 */ /* 0x00cfea0003800000 */
.L_x_175:
        /* <DEDUP_REMOVED lines=8> */
[----:B------:R-:W-:Y:S01]  /*5240*/  @!UP0 UIADD3 UR24, UPT, UPT, UR21, 0x2200, URZ ;  /* 0x0000220015188890 */ /* 0x000fe2000fffe0ff */
[----:B------:R-:W-:Y:S01]  /*5250*/  VOTEU.ALL UP0, P1 ;  /* 0x0000000000ff7886 */ /* 0x000fe20000800000 */
[----:B------:R-:W-:Y:S01]  /*5260*/  UMOV UR27, UR35 ;  /* 0x00000023001b7c82 */ /* 0x000fe20008000000 */
[----:B------:R-:W-:Y:S02]  /*5270*/  UMOV UR28, UR36 ;  /* 0x00000024001c7c82 */ /* 0x000fe40008000000 */
[----:B------:R-:W-:Y:S01]  /*5280*/  IMAD.U32 R10, RZ, RZ, UR5 ;  /* 0x00000005ff0a7e24 */ /* 0x000fe2000f8e00ff */
[----:B------:R-:W-:Y:S01]  /*5290*/  UPRMT UR6, UR45, 0x654, UR25 ;  /* 0x000006542d067896 */ /* 0x000fe20008000019 */
[----:B------:R-:W-:Y:S02]  /*52a0*/  IMAD.U32 R11, RZ, RZ, UR4 ;  /* 0x00000004ff0b7e24 */ /* 0x000fe4000f8e00ff */
[----:B------:R-:W-:Y:S01]  /*52b0*/  @!P1 IMAD.X R6, RZ, RZ, R17, P0 ;  /* 0x000000ffff069224 */ /* 0x000fe200000e0611 */
        /* <DEDUP_REMOVED lines=8> */
.L_x_177:
[----:B------:R-:W-:Y:S01]  /*5340*/  @!P1 R2UR UR5, R8 ;  /* 0x00000000080592ca */ /* 0x000fe200000e0000 */
[----:B------:R-:W-:Y:S01]  /*5350*/  VOTEU.ALL UP0, P1 ;  /* 0x0000000000ff7886 */ /* 0x000fe20000800000 */
[----:B------:R-:W-:Y:S01]  /*5360*/  @!P1 R2UR UR4, R6 ;  /* 0x00000000060492ca */ /* 0x000fe200000e0000 */
[----:B--2---:R-:W-:Y:S01]  /*5370*/  @!P1 IMAD.MOV.U32 R0, RZ, RZ, 0x2000 ;  /* 0x00002000ff009424 */ /* 0x004fe200078e00ff */
[----:B------:R-:W-:Y:S01]  /*5380*/  UMOV UR8, 0x0 ;  /* 0x0000000000087882 */ /* 0x000fe20000000000 */
[----:B------:R-:W-:Y:S01]  /*5390*/  UMOV UR9, 0x10000000 ;  /* 0x1000000000097882 */ /* 0x000fe20000000000 */
[----:B------:R-:W-:Y:S01]  /*53a0*/  @!UP0 UIADD3 UR18, UPT, UPT, UR34, 0x80, URZ ;  /* 0x0000008022128890 */ /* 0x000fe2000fffe0ff */
[----:B------:R-:W-:Y:S01]  /*53b0*/  VIADD R14, R14, 0x1 ;  /* 0x000000010e0e7836 */ /* 0x000fe20000000000 */
[----:B------:R-:W-:Y:S01]  /*53c0*/  @!UP0 UIADD3 UR16, UPT, UPT, UR21, 0x4200, URZ ;  /* 0x0000420015108890 */ /* 0x000fe2000fffe0ff */
[----:B------:R-:W-:Y:S01]  /*53d0*/  VOTEU.ALL UP0, P1 ;  /* 0x0000000000ff7886 */ /* 0x000fe20000800000 */
[----:B------:R-:W-:Y:S01]  /*53e0*/  UMOV UR19, UR35 ;  /* 0x0000002300137c82 */ /* 0x000fe20008000000 */
[----:B------:R-:W-:Y:S02]  /*53f0*/  UMOV UR20, UR36 ;  /* 0x0000002400147c82 */ /* 0x000fe40008000000 */
[----:B------:R-:W-:Y:S01]  /*5400*/  IMAD.U32 R10, RZ, RZ, UR5 ;  /* 0x00000005ff0a7e24 */ /* 0x000fe2000f8e00ff */
[----:B------:R-:W-:Y:S01]  /*5410*/  UPRMT UR6, UR45, 0x654, UR17 ;  /* 0x000006542d067896 */ /* 0x000fe20008000011 */
        /* <DEDUP_REMOVED lines=9> */
.L_x_179:
[----:B------:R-:W-:Y:S01]  /*54b0*/  @!P1 IADD3 R6, P0, PT, R16, 0x580, RZ ;  /* 0x0000058010069810 */ /* 0x000fe20007f1e0ff */
[----:B------:R-:W-:Y:S01]  /*54c0*/  VOTEU.ALL UP0, P1 ;  /* 0x0000000000ff7886 */ /* 0x000fe20000800000 */
[----:B------:R-:W-:Y:S01]  /*54d0*/  UMOV UR6, 0x0 ;  /* 0x0000000000067882 */ /* 0x000fe20000000000 */
[----:B------:R-:W-:Y:S01]  /*54e0*/  UMOV UR7, 0x10000000 ;  /* 0x1000000000077882 */ /* 0x000fe20000000000 */
[----:B------:R-:W-:Y:S01]  /*54f0*/  @!P1 R2UR UR5, R6 ;  /* 0x00000000060592ca */ /* 0x000fe200000e0000 */
[----:B--2---:R-:W-:Y:S01]  /*5500*/  @!P1 IMAD.X R0, RZ, RZ, R17, P0 ;  /* 0x000000ffff009224 */ /* 0x004fe200000e0611 */
[----:B------:R-:W-:Y:S01]  /*5510*/  @!UP0 UIADD3 UR10, UPT, UPT, UR34, 0xc0, URZ ;  /* 0x000000c0220a8890 */ /* 0x000fe2000fffe0ff */
[----:B------:R-:W-:Y:S01]  /*5520*/  R2UR UR16, R146 ;  /* 0x00000000921072ca */ /* 0x000fe200000e0000 */
[----:B------:R-:W-:Y:S01]  /*5530*/  @!UP0 UIADD3 UR8, UPT, UPT, UR21, 0x6200, URZ ;  /* 0x0000620015088890 */ /* 0x000fe2000fffe0ff */
[----:B------:R-:W-:Y:S01]  /*5540*/  ISETP.NE.AND P0, PT, R14, 0x2, PT ;  /* 0x000000020e00780c */ /* 0x000fe20003f05270 */
[----:B------:R-:W-:Y:S01]  /*5550*/  @!UP0 UIADD3 UR9, UPT, UPT, UR21, 0x68, URZ ;  /* 0x0000006815098890 */ /* 0x000fe2000fffe0ff */
[----:B------:R-:W-:Y:S01]  /*5560*/  @!P1 R2UR UR4, R0 ;  /* 0x00000000000492ca */ /* 0x000fe200000e0000 */
[----:B------:R-:W-:Y:S01]  /*5570*/  VOTEU.ALL UP0, P1 ;  /* 0x0000000000ff7886 */ /* 0x000fe20000800000 */
[----:B------:R-:W-:Y:S01]  /*5580*/  UMOV UR11, UR35 ;  /* 0x00000023000b7c82 */ /* 0x000fe20008000000 */
[----:B------:R-:W-:Y:S01]  /*5590*/  UMOV UR12, UR36 ;  /* 0x00000024000c7c82 */ /* 0x000fe20008000000 */
[----:B------:R-:W-:Y:S01]  /*55a0*/  SEL R0, RZ, 0x1, P0 ;  /* 0x00000001ff007807 */ /* 0x000fe20000000000 */
[----:B------:R-:W-:Y:S01]  /*55b0*/  UPLOP3.LUT UP3, UPT, UPT, UPT, UPT, 0x80, 0x8 ;  /* 0x000000000008789c */ /* 0x000fe20003f6f070 */
[----:B------:R-:W-:Y:S01]  /*55c0*/  IMAD.U32 R8, RZ, RZ, UR5 ;  /* 0x00000005ff087e24 */ /* 0x000fe2000f8e00ff */
[----:B------:R-:W-:Y:S01]  /*55d0*/  LOP3.LUT R15, R15, 0x1, RZ, 0x3c, !PT ;  /* 0x000000010f0f7812 */ /* 0x000fe200078e3cff */
[----:B------:R-:W-:Y:S01]  /*55e0*/  UMOV UR36, UR29 ;  /* 0x0000001d00247c82 */ /* 0x000fe20008000000 */
[----:B------:R-:W-:Y:S01]  /*55f0*/  LOP3.LUT R13, R13, R0, RZ, 0x3c, !PT ;  /* 0x000000000d0d7212 */ /* 0x000fe200078e3cff */
[----:B------:R-:W-:Y:S01]  /*5600*/  UIADD3 UR20, UPT, UPT, UR13, UR16, URZ ;  /* 0x000000100d147290 */ /* 0x000fe2000fffe0ff */
[----:B------:R-:W-:Y:S01]  /*5610*/  SEL R14, R14, RZ, P0 ;  /* 0x000000ff0e0e7207 */ /* 0x000fe20000000000 */
[----:B------:R-:W-:Y:S01]  /*5620*/  UIADD3 UR16, UPT, UPT, UR14, UR61, URZ ;  /* 0x0000003d0e107290 */ /* 0x000fe2000fffe0ff */
[----:B------:R-:W-:Y:S01]  /*5630*/  IMAD.U32 R9, RZ, RZ, UR4 ;  /* 0x00000004ff097e24 */ /* 0x000fe2000f8e00ff */
[----:B------:R-:W-:Y:S04]  /*5640*/  @!P1 R2UR UR4, R8 ;  /* 0x00000000080492ca */ /* 0x000fe800000e0000 */
[----:B------:R-:W-:Y:S11]  /*5650*/  @!P1 R2UR UR5, R9 ;  /* 0x00000000090592ca */ /* 0x000ff600000e0000 */
[----:B------:R-:W-:Y:S02]  /*5660*/  @!UPT UIADD3 URZ, UPT, UPT, URZ, URZ, URZ ;  /* 0x000000fffffff290 */ /* 0x000fe4000fffe0ff */
[----:B------:R2:W-:Y:S01]  /*5670*/  @!UP0 UTMALDG.3D [UR8], [UR4], desc[UR6] ;  /* 0x00000608040085b4 */ /* 0x0005e20008011000 */
[----:B------:R2:W-:Y:S01]  /*5680*/  @!P1 SYNCS.ARRIVE.TRANS64.RED.A0TR RZ, [UR21+0x68], R7 ;  /* 0x00006807ffff99a7 */ /* 0x0005e20008300415 */
[----:B------:R-:W-:Y:S01]  /*5690*/  SYNCS.ARRIVE.TRANS64.RED.A1T0 RZ, [UR37], RZ ;  /* 0x000000ffffff79a7 */ /* 0x000fe20008100425 */
[----:B------:R-:W-:Y:S05]  /*56a0*/  BRA.U UP1, `(.L_x_95) ;  /* 0xfffffff101687547 */ /* 0x000fea000b83ffff */
[----:B------:R-:W-:-:S04]  /*56b0*/  SHF.L.U32 R3, R15, 0x1f, RZ ;  /* 0x0000001f0f037819 */ /* 0x000fc800000006ff */
[----:B------:R-:W3:Y:S02]  /*56c0*/  SYNCS.PHASECHK.TRANS64.TRYWAIT P0, [UR21+0x70], R3 ;  /* 0x00007003ff0075a7 */ /* 0x000ee40008001115 */
[----:B---3--:R-:W-:Y:S05]  /*56d0*/  @!P0 BRA `(.L_x_96) ;  /* 0x0000007000dc8947 */ /* 0x008fea0003800000 */
.L_x_181:
[----:B------:R-:W4:Y:S02]  /*56e0*/  SYNCS.PHASECHK.TRANS64.TRYWAIT P0, [UR21+0x78], R3 ;  /* 0x00007803ff0075a7 */ /* 0x000f240008001115 */
[----:B----4-:R-:W-:Y:S05]  /*56f0*/  @!P0 BRA `(.L_x_97) ;  /* 0x0000007000ec8947 */ /* 0x010fea0003800000 */
.L_x_183:
[----:B------:R-:W4:Y:S02]  /*5700*/  SYNCS.PHASECHK.TRANS64.TRYWAIT P0, [UR21+0x80], R3 ;  /* 0x00008003ff0075a7 */ /* 0x000f240008001115 */
[----:B----4-:R-:W-:Y:S05]  /*5710*/  @!P0 BRA `(.L_x_98) ;  /* 0x0000007000fc8947 */ /* 0x010fea0003800000 */
.L_x_185:
[----:B---3--:R-:W-:-:S07]  /*5720*/  MOV R0, UR21 ;  /* 0x0000001500007c02 */ /* 0x008fce0008000f00 */
.L_x_99:
[----:B---3--:R-:W-:-:S04]  /*5730*/  SHF.L.U32 R3, R15, 0x1f, RZ ;  /* 0x0000001f0f037819 */ /* 0x008fc800000006ff */
[----:B------:R3:W4:Y:S03]  /*5740*/  SYNCS.PHASECHK.TRANS64.TRYWAIT P0, [R0+URZ+0x88], R3 ;  /* 0x00008803000075a7 */ /* 0x00072600080011ff */
[----:B----4-:R-:W-:Y:S05]  /*5750*/  @!P0 NANOSLEEP.SYNCS 0x989680 ;  /* 0x009896800000895d */ /* 0x010fea0003900000 */
[----:B------:R-:W4:Y:S02]  /*5760*/  @!P0 SYNCS.PHASECHK.TRANS64 P0, [R0+URZ+0x88], R3 ;  /* 0x00008803000085a7 */ /* 0x000f2400080010ff */
[----:B-12-4-:R-:W-:Y:S05]  /*5770*/  @P0 EXIT ;  /* 0x000000000000094d */ /* 0x016fea0003800000 */
[----:B------:R-:W-:Y:S05]  /*5780*/  BRA `(.L_x_99) ;  /* 0xfffffffc00e87947 */ /* 0x000fea000383ffff */
.L_x_84:
[----:B------:R-:W-:-:S06]  /*5790*/  UISETP.GE.AND UP0, UPT, UR25, 0x4, UPT ;  /* 0x000000041900788c */ /* 0x000fcc000bf06270 */
[----:B------:R-:W-:-:S13]  /*57a0*/  PLOP3.LUT P0, PT, PT, PT, UP0, 0x80, 0x8 ;  /* 0x000000000008781c */ /* 0x000fda0003f0f008 */
[----:B------:R-:W-:Y:S05]  /*57b0*/  @!P0 EXIT ;  /* 0x000000000000894d */ /* 0x000fea0003800000 */
[----:B------:R-:W-:Y:S01]  /*57c0*/  BAR.SYNC.DEFER_BLOCKING 0x6, 0xa0 ;  /* 0x0182800000007b1d */ /* 0x000fe20000010000 */
[C---:B------:R-:W-:Y:S01]  /*57d0*/  IMAD.U32 R69, R157.reuse, 0x10000, RZ ;  /* 0x000100009d457824 */ /* 0x040fe200078e00ff */
[C---:B------:R-:W-:Y:S01]  /*57e0*/  R2P PR, R157.reuse, 0x6 ;  /* 0x000000069d007804 */ /* 0x040fe20000000000 */
[----:B------:R-:W-:Y:S01]  /*57f0*/  IMAD.SHL.U32 R4, R157, 0x40, RZ ;  /* 0x000000409d047824 */ /* 0x000fe200078e00ff */
[----:B------:R-:W-:Y:S01]  /*5800*/  CS2R R148, SRZ ;  /* 0x0000000000947805 */ /* 0x000fe2000001ff00 */
[----:B------:R-:W-:Y:S01]  /*5810*/  IMAD.MOV.U32 R154, RZ, RZ, 0x20 ;  /* 0x00000020ff9a7424 */ /* 0x000fe200078e00ff */
[----:B------:R-:W-:Y:S02]  /*5820*/  UMOV UR44, 0x400 ;  /* 0x00000400002c7882 */ /* 0x000fe40000000000 */
[----:B------:R-:W1:Y:S01]  /*5830*/  LDC.64 R140, c[0x0][0x888] ;  /* 0x00022200ff8c7b82 */ /* 0x000e620000000a00 */
[----:B------:R-:W-:Y:S01]  /*5840*/  ULEA UR44, UR45, UR44, 0x18 ;  /* 0x0000002c2d2c7291 */ /* 0x000fe2000f8ec0ff */
[----:B------:R-:W-:Y:S01]  /*5850*/  LOP3.LUT R69, R69, 0x600000, RZ, 0xc0, !PT ;  /* 0x0060000045457812 */ /* 0x000fe200078ec0ff */
[----:B------:R-:W-:Y:S01]  /*5860*/  IMAD.SHL.U32 R135, R157, 0x8, RZ ;  /* 0x000000089d877824 */ /* 0x000fe200078e00ff */
[----:B------:R-:W-:Y:S01]  /*5870*/  LOP3.LUT R6, R4, 0x180, RZ, 0xc0, !PT ;  /* 0x0000018004067812 */ /* 0x000fe200078ec0ff */
[----:B------:R-:W-:Y:S01]  /*5880*/  IMAD.MOV.U32 R155, RZ, RZ, 0x10 ;  /* 0x00000010ff9b7424 */ /* 0x000fe200078e00ff */
[----:B------:R-:W-:Y:S01]  /*5890*/  SEL R154, R154, 0xffffffe0, !P2 ;  /* 0xffffffe09a9a7807 */ /* 0x000fe20005000000 */
[----:B------:R-:W-:Y:S01]  /*58a0*/  UIADD3 UR4, UPT, UPT, UR44, 0x8200, URZ ;  /* 0x000082002c047890 */ /* 0x000fe2000fffe0ff */
[----:B------:R-:W2:Y:S01]  /*58b0*/  LDC.64 R142, c[0x0][0x890] ;  /* 0x00022400ff8e7b82 */ /* 0x000ea20000000a00 */
[----:B------:R-:W-:Y:S01]  /*58c0*/  LOP3.LUT R135, R6, 0x30, R135, 0xf8, !PT ;  /* 0x0000003006877812 */ /* 0x000fe200078ef887 */
[----:B------:R-:W-:Y:S01]  /*58d0*/  IMAD.MOV.U32 R68, RZ, RZ, RZ ;  /* 0x000000ffff447224 */ /* 0x000fe200078e00ff */
[----:B------:R-:W-:Y:S01]  /*58e0*/  SEL R155, R155, 0xfffffff0, !P1 ;  /* 0xfffffff09b9b7807 */ /* 0x000fe20004800000 */
[----:B------:R-:W-:Y:S01]  /*58f0*/  IMAD.MOV.U32 R152, RZ, RZ, RZ ;  /* 0x000000ffff987224 */ /* 0x000fe200078e00ff */
[----:B------:R-:W-:-:S02]  /*5900*/  LOP3.LUT R135, R135, 0x1e40, R4, 0xf8, !PT ;  /* 0x00001e4087877812 */ /* 0x000fc400078ef804 */
[----:B------:R-:W-:Y:S02]  /*5910*/  CS2R R150, SRZ ;  /* 0x0000000000967805 */ /* 0x000fe4000001ff00 */
[----:B------:R-:W-:Y:S01]  /*5920*/  LOP3.LUT R157, R157, 0x60, RZ, 0xc0, !PT ;  /* 0x000000609d9d7812 */ /* 0x000fe200078ec0ff */
[----:B------:R-:W3:Y:S01]  /*5930*/  LDC.64 R138, c[0x0][0x8b0] ;  /* 0x00022c00ff8a7b82 */ /* 0x000ee20000000a00 */
[----:B------:R-:W4:Y:S01]  /*5940*/  LDS R0, [UR44+0x130] ;  /* 0x0001302cff007984 */ /* 0x000f220008000800 */
[----:B------:R-:W-:Y:S01]  /*5950*/  IMAD.U32 R156, RZ, RZ, UR4 ;  /* 0x00000004ff9c7e24 */ /* 0x000fe2000f8e00ff */
[----:B------:R-:W1:Y:S01]  /*5960*/  LDCU UR58, c[0x0][0x370] ;  /* 0x00006e00ff3a77ac */ /* 0x000e620008000800 */
[----:B------:R-:W1:Y:S04]  /*5970*/  LDCU.64 UR62, c[0x0][0x348] ;  /* 0x00006900ff3e77ac */ /* 0x000e680008000a00 */
[----:B------:R-:W1:Y:S01]  /*5980*/  LDC.64 R136, c[0x0][0x8a8] ;  /* 0x00022a00ff887b82 */ /* 0x000e620000000a00 */
[----:B------:R-:W1:Y:S01]  /*5990*/  LDCU UR43, c[0x0][0xb0c] ;  /* 0x00016180ff2b77ac */ /* 0x000e620008000800 */
[----:B------:R-:W1:Y:S01]  /*59a0*/  LDCU UR39, c[0x0][0xb30] ;  /* 0x00016600ff2777ac */ /* 0x000e620008000800 */
[----:B------:R-:W1:Y:S01]  /*59b0*/  LDCU.64 UR56, c[0x0][0x888] ;  /* 0x00011100ff3877ac */ /* 0x000e620008000a00 */
[----:B------:R-:W1:Y:S01]  /*59c0*/  LDCU.64 UR40, c[0x0][0xb28] ;  /* 0x00016500ff2877ac */ /* 0x000e620008000a00 */
[----:B------:R-:W1:Y:S01]  /*59d0*/  LDCU.128 UR52, c[0x0][0xb10] ;  /* 0x00016200ff3477ac */ /* 0x000e620008000c00 */
[----:B------:R-:W1:Y:S01]  /*59e0*/  LDCU UR47, c[0x0][0x374] ;  /* 0x00006e80ff2f77ac */ /* 0x000e620008000800 */
[----:B------:R-:W-:Y:S01]  /*59f0*/  UIADD3 UR60, UPT, UPT, UR44, 0x200, URZ ;  /* 0x000002002c3c7890 */ /* 0x000fe2000fffe0ff */
[----:B----4-:R-:W-:Y:S01]  /*5a00*/  IMAD.IADD R69, R0, 0x1, R69 ;  /* 0x0000000100457824 */ /* 0x010fe200078e0245 */
[----:B------:R-:W-:-:S04]  /*5a10*/  SHF.R.S32.HI R0, RZ, 0x4, R154 ;  /* 0x00000004ff007819 */ /* 0x000fc8000001149a */
[----:B--2---:R-:W-:-:S07]  /*5a20*/  LEA.HI.SX32 R153, R155, R0, 0x1c ;  /* 0x000000009b997211 */ /* 0x004fce00078fe2ff */
.L_x_141:
[C---:B------:R-:W-:Y:S02]  /*5a30*/  LEA R3, R148.reuse, UR44, 0x3 ;  /* 0x0000002c94037c11 */ /* 0x040fe4000f8e18ff */
[----:B------:R-:W-:Y:S02]  /*5a40*/  SHF.L.U32 R0, R151, 0x1f, RZ ;  /* 0x0000001f97007819 */ /* 0x000fe400000006ff */
[----:B------:R-:W-:Y:S02]  /*5a50*/  LEA R5, R148, UR44, 0x4 ;  /* 0x0000002c94057c11 */ /* 0x000fe4000f8e20ff */
[----:B------:R-:W2:Y:S02]  /*5a60*/  SYNCS.PHASECHK.TRANS64.TRYWAIT P0, [R3+URZ+0xa0], R0 ;  /* 0x0000a000030075a7 */ /* 0x000ea400080011ff */
[----:B-12---:R-:W-:Y:S05]  /*5a70*/  @!P0 BRA `(.L_x_100) ;  /* 0x00000070003c8947 */ /* 0x006fea0003800000 */
.L_x_186:
[----:B------:R-:W4:Y:S01]  /*5a80*/  LDS.128 R4, [R5+0x110] ;  /* 0x0001100005047984 */ /* 0x000f220000000c00 */
[----:B------:R-:W-:Y:S01]  /*5a90*/  UISETP.GE.AND UP0, UPT, UR42, 0x1, UPT ;  /* 0x000000012a00788c */ /* 0x000fe2000bf06270 */
[----:B------:R-:W-:Y:S01]  /*5aa0*/  @!PT LDS RZ, [RZ] ;  /* 0x00000000fffff984 */ /* 0x000fe20000000800 */
[----:B------:R-:W-:Y:S01]  /*5ab0*/  @!PT LDS RZ, [RZ] ;  /* 0x00000000fffff984 */ /* 0x000fe20000000800 */
[----:B------:R-:W-:Y:S01]  /*5ac0*/  @!PT LDS RZ, [RZ] ;  /* 0x00000000fffff984 */ /* 0x000fe20000000800 */
[----:B------:R-:W-:Y:S01]  /*5ad0*/  @!PT LDS RZ, [RZ] ;  /* 0x00000000fffff984 */ /* 0x000fe20000000800 */
[----:B------:R1:W-:Y:S06]  /*5ae0*/  MEMBAR.ALL.CTA ;  /* 0x0000000000007992 */ /* 0x0003ec0000008000 */
[----:B-1----:R-:W1:Y:S01]  /*5af0*/  FENCE.VIEW.ASYNC.S ;  /* 0x00000000000073c6 */ /* 0x002e620000000000 */
[----:B----4-:R-:W-:Y:S11]  /*5b00*/  LOP3.LUT P0, RZ, R6, 0x1, RZ, 0xc0, !PT ;  /* 0x0000000106ff7812 */ /* 0x010ff6000780c0ff */
[----:B------:R-:W-:Y:S02]  /*5b10*/  @!UPT UIADD3 URZ, UPT, UPT, URZ, URZ, URZ ;  /* 0x000000fffffff290 */ /* 0x000fe4000fffe0ff */
[----:B-1----:R-:W-:Y:S01]  /*5b20*/  VOTEU.ANY UP1, P0 ;  /* 0x0000000000ff7886 */ /* 0x002fe20000020100 */
[----:B------:R-:W-:Y:S01]  /*5b30*/  PLOP3.LUT P0, PT, PT, PT, UP1, 0x80, 0x8 ;  /* 0x000000000008781c */ /* 0x000fe20003f0f018 */
[----:B------:R-:W-:Y:S11]  /*5b40*/  UP2UR UR46, UPR, URZ, 0x2 ;  /* 0x00000002ff2e7883 */ /* 0x000ff60008000000 */
[----:B------:R-:W-:Y:S01]  /*5b50*/  @!UPT UIADD3 URZ, UPT, UPT, URZ, URZ, URZ ;  /* 0x000000fffffff290 */ /* 0x000fe2000fffe0ff */
[----:B--2---:R-:W-:Y:S02]  /*5b60*/  @P0 SHF.R.U32.HI R0, RZ, 0x10, R5 ;  /* 0x00000010ff000819 */ /* 0x004fe40000011605 */
        /* <DEDUP_REMOVED lines=12> */
[----:B------:R-:W2:Y:S01]  /*5c30*/  LDCU UR12, c[0x0][0xb20] ;  /* 0x00016400ff0c77ac */ /* 0x000ea20008000800 */
[----:B------:R-:W-:Y:S02]  /*5c40*/  UIMAD.WIDE.U32 UR4, UR47, UR55, URZ ;  /* 0x000000372f0472a5 */ /* 0x000fe4000f8e00ff */
[----:B------:R-:W-:Y:S02]  /*5c50*/  UIMAD.WIDE.U32 UR6, UR58, UR52, URZ ;  /* 0x000000343a0672a5 */ /* 0x000fe4000f8e00ff */
[----:B------:R-:W-:Y:S02]  /*5c60*/  UISETP.NE.AND UP0, UPT, UR54, 0x1, UPT ;  /* 0x000000013600788c */ /* 0x000fe4000bf05270 */
[----:B------:R-:W-:Y:S02]  /*5c70*/  UIMAD.WIDE.U32 UR8, UR37, UR55, URZ ;  /* 0x00000037250872a5 */ /* 0x000fe4000f8e00ff */
[----:B------:R-:W-:Y:S02]  /*5c80*/  UIMAD.WIDE.U32 UR10, UR38, UR52, URZ ;  /* 0x00000034260a72a5 */ /* 0x000fe4000f8e00ff */
[----:B------:R-:W-:Y:S02]  /*5c90*/  UISETP.NE.AND UP1, UPT, UR43, 0x1, UPT ;  /* 0x000000012b00788c */ /* 0x000fe4000bf25270 */
[----:B------:R-:W-:Y:S01]  /*5ca0*/  UISETP.NE.AND UP2, UPT, UR42, 0x1, UPT ;  /* 0x000000012a00788c */ /* 0x000fe2000bf45270 */
[----:B------:R-:W-:Y:S02]  /*5cb0*/  UMOV UR4, UR5 ;  /* 0x0000000500047c82 */ /* 0x000fe40008000000 */
[----:B--2---:R-:W-:Y:S03]  /*5cc0*/  USHF.R.U32.HI UR5, URZ, UR12, UR4 ;  /* 0x0000000cff057299 */ /* 0x004fe60008011604 */
[----:B------:R-:W-:Y:S02]  /*5cd0*/  UMOV UR4, UR7 ;  /* 0x0000000700047c82 */ /* 0x000fe40008000000 */
[----:B------:R-:W-:Y:S02]  /*5ce0*/  USHF.R.U32.HI UR7, URZ, UR53, UR4 ;  /* 0x00000035ff077299 */ /* 0x000fe40008011604 */
[----:B------:R-:W-:Y:S02]  /*5cf0*/  USEL UR4, UR47, UR5, !UP0 ;  /* 0x000000052f047287 */ /* 0x000fe4000c000000 */
[----:B------:R-:W-:Y:S01]  /*5d00*/  USEL UR7, UR58, UR7, !UP1 ;  /* 0x000000073a077287 */ /* 0x000fe2000c800000 */
[----:B------:R-:W-:Y:S01]  /*5d10*/  UMOV UR5, UR9 ;  /* 0x0000000900057c82 */ /* 0x000fe20008000000 */
[----:B------:R-:W-:Y:S02]  /*5d20*/  UIMAD.WIDE.U32 UR8, UR4, UR40, URZ ;  /* 0x00000028040872a5 */ /* 0x000fe4000f8e00ff */
[----:B------:R-:W-:Y:S03]  /*5d30*/  USHF.R.U32.HI UR6, URZ, UR12, UR5 ;  /* 0x0000000cff067299 */ /* 0x000fe60008011605 */
[----:B------:R-:W-:Y:S01]  /*5d40*/  UMOV UR5, UR11 ;  /* 0x0000000b00057c82 */ /* 0x000fe20008000000 */
[----:B------:R-:W-:Y:S02]  /*5d50*/  UIMAD.WIDE.U32 UR10, UR7, UR40, URZ ;  /* 0x00000028070a72a5 */ /* 0x000fe4000f8e00ff */
[----:B------:R-:W-:Y:S02]  /*5d60*/  USHF.R.U32.HI UR12, URZ, UR53, UR5 ;  /* 0x00000035ff0c7299 */ /* 0x000fe40008011605 */
[----:B------:R-:W-:Y:S01]  /*5d70*/  USEL UR6, UR37, UR6, !UP0 ;  /* 0x0000000625067287 */ /* 0x000fe2000c000000 */
[----:B------:R-:W-:Y:S02]  /*5d80*/  UMOV UR5, UR9 ;  /* 0x0000000900057c82 */ /* 0x000fe40008000000 */
[----:B------:R-:W-:Y:S01]  /*5d90*/  UMOV UR10, UR11 ;  /* 0x0000000b000a7c82 */ /* 0x000fe20008000000 */
[----:B------:R-:W-:Y:S02]  /*5da0*/  @UP2 USHF.R.U32.HI UR4, URZ, UR41, UR5 ;  /* 0x00000029ff042299 */ /* 0x000fe40008011605 */
[----:B------:R-:W-:Y:S02]  /*5db0*/  @UP2 USHF.R.U32.HI UR7, URZ, UR41, UR10 ;  /* 0x00000029ff072299 */ /* 0x000fe4000801160a */
[----:B------:R-:W-:Y:S02]  /*5dc0*/  UIMAD UR4, UR42, UR4, URZ ;  /* 0x000000042a0472a4 */ /* 0x000fe4000f8e02ff */
        /* <DEDUP_REMOVED lines=8> */
[----:B------:R-:W-:Y:S02]  /*5e50*/  USEL UR11, UR6, UR4, !UP2 ;  /* 0x00000004060b7287 */ /* 0x000fe4000d000000 */
[----:B------:R-:W-:Y:S02]  /*5e60*/  UIADD3 UR8, UPT, UPT, -UR5, URZ, URZ ;  /* 0x000000ff05087290 */ /* 0x000fe4000fffe1ff */
[----:B------:R-:W-:Y:S01]  /*5e70*/  UIADD3 UR10, UPT, UPT, -UR11, URZ, URZ ;  /* 0x000000ff0b0a7290 */ /* 0x000fe2000fffe1ff */
[----:B------:R-:W-:Y:S01]  /*5e80*/  @!UP0 UMOV UR4, UR9 ;  /* 0x0000000900048c82 */ /* 0x000fe20008000000 */
[----:B------:R-:W-:Y:S02]  /*5e90*/  UIADD3 UR9, UPT, UPT, -UR6, URZ, URZ ;  /* 0x000000ff06097290 */ /* 0x000fe4000fffe1ff */
[----:B------:R-:W-:Y:S02]  /*5ea0*/  @!UP0 USHF.R.U32.HI UR4, URZ, UR41, UR4 ;  /* 0x00000029ff048299 */ /* 0x000fe40008011604 */
[----:B------:R-:W-:Y:S02]  /*5eb0*/  UIMAD UR10, UR42, UR10, UR6 ;  /* 0x0000000a2a0a72a4 */ /* 0x000fe4000f8e0206 */
[----:B------:R-:W-:Y:S04]  /*5ec0*/  @!UP0 USEL UR4, UR5, UR4, !UP2 ;  /* 0x0000000405048287 */ /* 0x000fe8000d000000 */
[----:B------:R-:W-:Y:S02]  /*5ed0*/  @!UP0 UIMAD UR10, UR7, UR10, UR4 ;  /* 0x0000000a070a82a4 */ /* 0x000fe4000f8e0204 */
[----:B------:R-:W-:Y:S02]  /*5ee0*/  @!UP0 UIADD3 UR11, UPT, UPT, UR11, -UR4, URZ ;  /* 0x800000040b0b8290 */ /* 0x000fe4000fffe0ff */
[----:B------:R-:W-:Y:S02]  /*5ef0*/  UIMAD UR7, UR43, UR8, UR38 ;  /* 0x000000082b0772a4 */ /* 0x000fe4000f8e0226 */
[----:B------:R-:W-:Y:S02]  /*5f00*/  @!UP0 UIMAD UR6, UR11, UR42, UR5 ;  /* 0x0000002a0b0682a4 */ /* 0x000fe4000f8e0205 */
[----:B------:R-:W-:Y:S01]  /*5f10*/  UIMAD UR4, UR54, UR9, UR37 ;  /* 0x00000009360472a4 */ /* 0x000fe2000f8e0225 */
[----:B------:R-:W-:Y:S02]  /*5f20*/  @!UP0 UMOV UR5, UR10 ;  /* 0x0000000a00058c82 */ /* 0x000fe40008000000 */
[----:B------:R-:W-:Y:S02]  /*5f30*/  UIMAD UR38, UR5, UR43, UR7 ;  /* 0x0000002b052672a4 */ /* 0x000fe4000f8e0207 */
[----:B------:R-:W-:Y:S11]  /*5f40*/  UIMAD UR37, UR6, UR54, UR4 ;  /* 0x00000036062572a4 */ /* 0x000ff6000f8e0204 */
[----:B------:R-:W-:Y:S01]  /*5f50*/  @!UPT UIADD3 URZ, UPT, UPT, URZ, URZ, URZ ;  /* 0x000000fffffff290 */ /* 0x000fe2000fffe0ff */
.L_x_101:
[----:B------:R-:W-:Y:S01]  /*5f60*/  UISETP.NE.AND UP0, UPT, UR39, 0x1, UPT ;  /* 0x000000012700788c */ /* 0x000fe2000bf05270 */
[----:B------:R-:W-:Y:S01]  /*5f70*/  IADD3 R148, PT, PT, R148, 0x1, RZ ;  /* 0x0000000194947810 */ /* 0x000fe20007ffe0ff */
[----:B------:R-:W-:Y:S02]  /*5f80*/  USHF.L.U32 UR50, UR16, 0x7, URZ ;  /* 0x0000000710327899 */ /* 0x000fe400080006ff */
[----:B------:R-:W-:Y:S07]  /*5f90*/  USHF.L.U32 UR49, UR20, 0x8, URZ ;  /* 0x0000000814317899 */ /* 0x000fee00080006ff */
[----:B------:R-:W2:Y:S01]  /*5fa0*/  @!UP0 LDCU.128 UR12, c[0x0][0xb10] ;  /* 0x00016200ff0c87ac */ /* 0x000ea20008000c00 */
[----:B------:R-:W4:Y:S01]  /*5fb0*/  @!UP0 LDCU UR5, c[0x0][0xb0c] ;  /* 0x00016180ff0587ac */ /* 0x000f220008000800 */
[----:B------:R-:W3:Y:S01]  /*5fc0*/  @!UP0 LDCU UR10, c[0x0][0xb20] ;  /* 0x00016400ff0a87ac */ /* 0x000ee20008000800 */
[----:B--2---:R-:W-:Y:S02]  /*5fd0*/  UIMAD.WIDE.U32 UR8, UR38, UR12, URZ ;  /* 0x0000000c260872a5 */ /* 0x004fe4000f8e00ff */
[----:B------:R-:W-:Y:S02]  /*5fe0*/  UIMAD.WIDE.U32 UR6, UR37, UR15, URZ ;  /* 0x0000000f250672a5 */ /* 0x000fe4000f8e00ff */
[----:B------:R-:W-:Y:S03]  /*5ff0*/  @!UP0 UISETP.NE.AND UP1, UPT, UR14, 0x1, UPT ;  /* 0x000000010e00888c */ /* 0x000fe6000bf25270 */
[----:B------:R-:W-:Y:S01]  /*6000*/  @!UP0 UMOV UR4, UR9 ;  /* 0x0000000900048c82 */ /* 0x000fe20008000000 */
[----:B----4-:R-:W-:Y:S02]  /*6010*/  @!UP0 UISETP.NE.AND UP2, UPT, UR5, 0x1, UPT ;  /* 0x000000010500888c */ /* 0x010fe4000bf45270 */
[----:B------:R-:W-:Y:S01]  /*6020*/  @!UP0 USHF.R.U32.HI UR4, URZ, UR13, UR4 ;  /* 0x0000000dff048299 */ /* 0x000fe20008011604 */
[----:B------:R-:W-:Y:S02]  /*6030*/  @!UP0 UMOV UR6, UR7 ;  /* 0x0000000700068c82 */ /* 0x000fe40008000000 */
[----:B---3--:R-:W-:Y:S02]  /*6040*/  @!UP0 USHF.R.U32.HI UR6, URZ, UR10, UR6 ;  /* 0x0000000aff068299 */ /* 0x008fe40008011606 */
[----:B------:R-:W-:Y:S02]  /*6050*/  @!UP0 USEL UR7, UR38, UR4, !UP2 ;  /* 0x0000000426078287 */ /* 0x000fe4000d000000 */
[----:B------:R-:W-:Y:S04]  /*6060*/  @!UP0 USEL UR6, UR37, UR6, !UP1 ;  /* 0x0000000625068287 */ /* 0x000fe8000c800000 */
[----:B------:R-:W-:Y:S02]  /*6070*/  @!UP0 UIADD3 UR4, UPT, UPT, -UR7, UR6, URZ ;  /* 0x0000000607048290 */ /* 0x000fe4000fffe1ff */
[----:B------:R-:W-:Y:S02]  /*6080*/  @!UP0 UIADD3 UR6, UPT, UPT, UR7, -UR6, URZ ;  /* 0x8000000607068290 */ /* 0x000fe4000fffe0ff */
[----:B------:R-:W-:Y:S02]  /*6090*/  @!UP0 UIMAD UR38, UR4, UR5, UR38 ;  /* 0x00000005042682a4 */ /* 0x000fe4000f8e0226 */
[----:B------:R-:W-:Y:S02]  /*60a0*/  @!UP0 UIMAD UR37, UR6, UR14, UR37 ;  /* 0x0000000e062582a4 */ /* 0x000fe4000f8e0225 */
[----:B------:R-:W-:Y:S09]  /*60b0*/  ULOP3.LUT UP0, URZ, UR60, 0x1b0, URZ, 0xc0, !UPT ;  /* 0x000001b03cff7892 */ /* 0x000ff2000f80c0ff */
[----:B------:R-:W-:Y:S05]  /*60c0*/  BRA.U !UP0, `(.L_x_102) ;  /* 0x0000000108407547 */ /* 0x000fea000b800000 */
[----:B------:R-:W2:Y:S01]  /*60d0*/  LDCU.64 UR8, c[0x4][0x88] ;  /* 0x01001100ff0877ac */ /* 0x000ea20008000a00 */
[----:B------:R-:W-:Y:S01]  /*60e0*/  MOV R3, 0x0 ;  /* 0x0000000000037802 */ /* 0x000fe20000000f00 */
[----:B------:R-:W-:Y:S02]  /*60f0*/  HFMA2 R12, -RZ, RZ, 0, 5.9604644775390625e-08 ;  /* 0x00000001ff0c7431 */ /* 0x000fe400000001ff */
[----:B------:R-:W-:Y:S02]  /*6100*/  IMAD.MOV.U32 R8, RZ, RZ, 0x70 ;  /* 0x00000070ff087424 */ /* 0x000fe400078e00ff */
[----:B------:R-:W-:Y:S01]  /*6110*/  IMAD.MOV.U32 R13, RZ, RZ, RZ ;  /* 0x000000ffff0d7224 */ /* 0x000fe200078e00ff */
[----:B------:R-:W3:Y:S01]  /*6120*/  LDCU.64 UR6, c[0x4][0x90] ;  /* 0x01001200ff0677ac */ /* 0x000ee20008000a00 */
[----:B------:R-:W4:Y:S01]  /*6130*/  LDC.64 R2, c[0x4][R3] ;  /* 0x0100000003027b82 */ /* 0x000f220000000a00 */
[----:B------:R-:W1:Y:S01]  /*6140*/  LDCU.64 UR4, c[0x4][0x8] ;  /* 0x01000100ff0477ac */ /* 0x000e620008000a00 */
[----:B--2---:R-:W-:Y:S01]  /*6150*/  MOV R5, UR9 ;  /* 0x0000000900057c02 */ /* 0x004fe20008000f00 */
[----:B------:R-:W-:Y:S01]  /*6160*/  IMAD.U32 R4, RZ, RZ, UR8 ;  /* 0x00000008ff047e24 */ /* 0x000fe2000f8e00ff */
[----:B---3--:R-:W-:Y:S01]  /*6170*/  MOV R7, UR7 ;  /* 0x0000000700077c02 */ /* 0x008fe20008000f00 */
[----:B------:R-:W-:Y:S01]  /*6180*/  IMAD.U32 R6, RZ, RZ, UR6 ;  /* 0x00000006ff067e24 */ /* 0x000fe2000f8e00ff */
[----:B-1----:R-:W-:Y:S01]  /*6190*/  MOV R11, UR5 ;  /* 0x00000005000b7c02 */ /* 0x002fe20008000f00 */
[----:B------:R-:W-:Y:S02]  /*61a0*/  IMAD.U32 R10, RZ, RZ, UR4 ;  /* 0x00000004ff0a7e24 */ /* 0x000fe4000f8e00ff */
[----:B------:R-:W-:Y:S07]  /*61b0*/  LEPC R20, `(.L_x_102) ;  /* 0x000000001014794e */ /* 0x000fee0000000000 */
[----:B----45:R-:W-:Y:S05]  /*61c0*/  CALL.ABS.NOINC R2 ;  /* 0x0000000002007343 */ /* 0x030fea0003c00000 */
.L_x_102:
[----:B------:R-:W-:Y:S01]  /*61d0*/  LOP3.LUT P0, RZ, R156, 0x1b0, RZ, 0xc0, !PT ;  /* 0x000001b09cff7812 */ /* 0x000fe2000780c0ff */
[----:B------:R-:W-:Y:S11]  /*61e0*/  BSSY.RECONVERGENT B6, `(.L_x_103) ;  /* 0x0000013000067945 */ /* 0x000ff60003800200 */
[----:B------:R-:W-:Y:S01]  /*61f0*/  @!UPT UIADD3 URZ, UPT, UPT, URZ, URZ, URZ ;  /* 0x000000fffffff290 */ /* 0x000fe2000fffe0ff */
[----:B------:R-:W-:Y:S05]  /*6200*/  @!P0 BRA `(.L_x_104) ;  /* 0x0000000000408947 */ /* 0x000fea0003800000 */
        /* <DEDUP_REMOVED lines=16> */
.L_x_104:
[----:B------:R-:W-:Y:S05]  /*6310*/  BSYNC.RECONVERGENT B6 ;  /* 0x0000000000067941 */ /* 0x000fea0003800200 */
.L_x_103:
[----:B------:R-:W-:Y:S02]  /*6320*/  ISETP.NE.U32.AND P0, PT, RZ, UR56, PT ;  /* 0x00000038ff007c0c */ /* 0x000fe4000bf05070 */
[C---:B------:R-:W-:Y:S02]  /*6330*/  ISETP.NE.U32.AND P4, PT, R142.reuse, RZ, PT ;  /* 0x000000ff8e00720c */ /* 0x040fe40003f85070 */
[----:B------:R-:W-:Y:S02]  /*6340*/  ISETP.NE.U32.AND P1, PT, R142, RZ, PT ;  /* 0x000000ff8e00720c */ /* 0x000fe40003f25070 */
[----:B------:R-:W-:Y:S02]  /*6350*/  ISETP.NE.AND.EX P0, PT, RZ, UR57, PT, P0 ;  /* 0x00000039ff007c0c */ /* 0x000fe4000bf05300 */
[C---:B------:R-:W-:Y:S02]  /*6360*/  ISETP.NE.AND.EX P4, PT, R143.reuse, RZ, PT, P4 ;  /* 0x000000ff8f00720c */ /* 0x040fe40003f85340 */
[----:B------:R-:W-:Y:S02]  /*6370*/  ISETP.NE.AND.EX P1, PT, R143, RZ, P0, P1 ;  /* 0x000000ff8f00720c */ /* 0x000fe40000725310 */
[----:B------:R-:W-:Y:S02]  /*6380*/  ISETP.NE.U32.AND P5, PT, R138, RZ, PT ;  /* 0x000000ff8a00720c */ /* 0x000fe40003fa5070 */
[----:B------:R-:W-:Y:S02]  /*6390*/  ISETP.NE.U32.AND P2, PT, RZ, UR56, PT ;  /* 0x00000038ff007c0c */ /* 0x000fe4000bf45070 */
[----:B------:R-:W-:Y:S02]  /*63a0*/  PLOP3.LUT P0, PT, PT, PT, PT, 0x8, 0x80 ;  /* 0x000000000080781c */ /* 0x000fe40003f0e170 */
[----:B------:R-:W-:Y:S02]  /*63b0*/  ISETP.NE.AND.EX P5, PT, R139, RZ, PT, P5 ;  /* 0x000000ff8b00720c */ /* 0x000fe40003fa5350 */
[----:B------:R-:W-:Y:S03]  /*63c0*/  ISETP.NE.AND.EX P2, PT, RZ, UR57, PT, P2 ;  /* 0x00000039ff007c0c */ /* 0x000fe6000bf45320 */
[----:B------:R-:W-:Y:S01]  /*63d0*/  @!P1 PLOP3.LUT P0, PT, P4, PT, PT, 0x80, 0x8 ;  /* 0x000000000008981c */ /* 0x000fe2000270f070 */
[----:B------:R-:W-:Y:S01]  /*63e0*/  @!UPT UIADD3 URZ, UPT, UPT, URZ, URZ, URZ ;  /* 0x000000fffffff290 */ /* 0x000fe2000fffe0ff */
[----:B------:R-:W-:Y:S11]  /*63f0*/  @!P4 BRA `(.L_x_105) ;  /* 0x000000000030c947 */ /* 0x000ff60003800000 */
[----:B------:R-:W-:Y:S01]  /*6400*/  ISETP.NE.U32.AND P3, PT, R140, RZ, PT ;  /* 0x000000ff8c00720c */ /* 0x000fe20003f65070 */
[----:B------:R-:W2:Y:S01]  /*6410*/  LDCU.64 UR4, c[0x0][0x358] ;  /* 0x00006b00ff0477ac */ /* 0x000ea20008000a00 */
[----:B------:R-:W-:Y:S02]  /*6420*/  IMAD.MOV.U32 R144, RZ, RZ, 0x1 ;  /* 0x00000001ff907424 */ /* 0x000fe400078e00ff */
[----:B------:R-:W-:Y:S11]  /*6430*/  ISETP.NE.AND.EX P3, PT, R141, RZ, PT, P3 ;  /* 0x000000ff8d00720c */ /* 0x000ff60003f65330 */
[----:B------:R-:W-:Y:S02]  /*6440*/  @!UPT UIADD3 URZ, UPT, UPT, URZ, URZ, URZ ;  /* 0x000000fffffff290 */ /* 0x000fe4000fffe0ff */
[----:B------:R-:W3:Y:S01]  /*6450*/  @P3 LDC.64 R2, c[0x0][0x888] ;  /* 0x00022200ff023b82 */ /* 0x000ee20000000a00 */
[----:B-1----:R-:W-:Y:S04]  /*6460*/  @P3 IMAD R0, R142, UR36, RZ ;  /* 0x000000248e003c24 */ /* 0x002fe8000f8e02ff */
[----:B---3--:R-:W-:Y:S04]  /*6470*/  @P3 IMAD.WIDE R2, R0, 0x4, R2 ;  /* 0x0000000400023825 */ /* 0x008fe800078e0202 */
[----:B------:R-:W-:Y:S01]  /*6480*/  HFMA2 R0, -RZ, RZ, 0, 5.9604644775390625e-08 ;  /* 0x00000001ff007431 */ /* 0x000fe200000001ff */
[----:B--2--5:R2:W5:Y:S04]  /*6490*/  @P3 LDG.E R72, desc[UR4][R2.64] ;  /* 0x0000000402483981 */ /* 0x024568000c1e1900 */
[----:B------:R-:W-:Y:S01]  /*64a0*/  @!P3 PRMT R144, R0, 0x7610, R144 ;  /* 0x000076100090b816 */ /* 0x000fe20000000090 */
[----:B--2---:R-:W3:Y:S06]  /*64b0*/  @!P3 LDC R72, c[0x0][0x880] ;  /* 0x00022000ff48bb82 */ /* 0x004eec0000000800 */
.L_x_105:
[----:B------:R-:W-:Y:S05]  /*64c0*/  @!P5 BRA `(.L_x_106) ;  /* 0x000000000024d947 */ /* 0x000fea0003800000 */
[----:B------:R-:W-:Y:S01]  /*64d0*/  ISETP.NE.U32.AND P3, PT, R136, RZ, PT ;  /* 0x000000ff8800720c */ /* 0x000fe20003f65070 */
[----:B------:R-:W2:Y:S03]  /*64e0*/  LDCU.64 UR4, c[0x0][0x358] ;  /* 0x00006b00ff0477ac */ /* 0x000ea60008000a00 */
[----:B------:R-:W-:Y:S11]  /*64f0*/  ISETP.NE.AND.EX P3, PT, R137, RZ, PT, P3 ;  /* 0x000000ff8900720c */ /* 0x000ff60003f65330 */
[----:B------:R-:W-:Y:S02]  /*6500*/  @!UPT UIADD3 URZ, UPT, UPT, URZ, URZ, URZ ;  /* 0x000000fffffff290 */ /* 0x000fe4000fffe0ff */
[----:B------:R-:W4:Y:S01]  /*6510*/  @P3 LDC.64 R2, c[0x0][0x8a8] ;  /* 0x00022a00ff023b82 */ /* 0x000f220000000a00 */
[----:B-1----:R-:W-:Y:S04]  /*6520*/  @P3 IMAD R0, R138, UR36, RZ ;  /* 0x000000248a003c24 */ /* 0x002fe8000f8e02ff */
[----:B----4-:R-:W-:Y:S05]  /*6530*/  @P3 IMAD.WIDE R2, R0, 0x4, R2 ;  /* 0x0000000400023825 */ /* 0x010fea00078e0202 */
[----:B--2--5:R2:W5:Y:S02]  /*6540*/  @P3 LDG.E R70, desc[UR4][R2.64] ;  /* 0x0000000402463981 */ /* 0x024564000c1e1900 */
[----:B--2---:R-:W4:Y:S02]  /*6550*/  @!P3 LDC R70, c[0x0][0x8a0] ;  /* 0x00022800ff46bb82 */ /* 0x004f240000000800 */
.L_x_106:
[----:B---3-5:R-:W-:Y:S01]  /*6560*/  ISETP.NE.AND P3, PT, R72, RZ, PT ;  /* 0x000000ff4800720c */ /* 0x028fe20003f65270 */
[----:B------:R-:W-:Y:S01]  /*6570*/  BSSY B1, `(.L_x_107) ;  /* 0x0000047000017945 */ /* 0x000fe20003800000 */
[----:B------:R-:W-:Y:S01]  /*6580*/  SEL R5, RZ, 0xffffffff, P2 ;  /* 0xffffffffff057807 */ /* 0x000fe20001000000 */
[----:B------:R-:W-:Y:S01]  /*6590*/  IMAD.MOV.U32 R78, RZ, RZ, 0x1 ;  /* 0x00000001ff4e7424 */ /* 0x000fe200078e00ff */
[----:B-1----:R-:W-:Y:S01]  /*65a0*/  @!P1 SEL R0, RZ, 0xffffffff, P3 ;  /* 0xffffffffff009807 */ /* 0x002fe20001800000 */
[----:B------:R-:W-:Y:S01]  /*65b0*/  IMAD R71, R68, 0x100, R69 ;  /* 0x0000010044477824 */ /* 0x000fe200078e0245 */
[----:B------:R-:W-:Y:S02]  /*65c0*/  LOP3.LUT P2, RZ, R144, 0xff, RZ, 0xc0, !PT ;  /* 0x000000ff90ff7812 */ /* 0x000fe4000784c0ff */
[----:B------:R-:W-:Y:S02]  /*65d0*/  CS2R R98, SRZ ;  /* 0x0000000000627805 */ /* 0x000fe4000001ff00 */
[----:B------:R-:W-:Y:S02]  /*65e0*/  LEA R3, R150, UR44, 0x3 ;  /* 0x0000002c96037c11 */ /* 0x000fe4000f8e18ff */
[----:B------:R-:W-:Y:S02]  /*65f0*/  CS2R R96, SRZ ;  /* 0x0000000000607805 */ /* 0x000fe4000001ff00 */
[C---:B------:R-:W-:Y:S02]  /*6600*/  @P0 SEL R0, R5.reuse, R0, !P2 ;  /* 0x0000000005000207 */ /* 0x040fe40005000000 */
[----:B------:R-:W-:Y:S02]  /*6610*/  CS2R R94, SRZ ;  /* 0x00000000005e7805 */ /* 0x000fe4000001ff00 */
[----:B------:R-:W-:Y:S02]  /*6620*/  LEA R147, R68, UR44, 0x3 ;  /* 0x0000002c44937c11 */ /* 0x000fe4000f8e18ff */
[----:B------:R-:W-:Y:S02]  /*6630*/  CS2R R92, SRZ ;  /* 0x00000000005c7805 */ /* 0x000fe4000001ff00 */
[----:B------:R-:W-:Y:S02]  /*6640*/  @!P1 LOP3.LUT R0, R0, 0x1, RZ, 0xc0, !PT ;  /* 0x0000000100009812 */ /* 0x000fe400078ec0ff */
[----:B------:R-:W-:Y:S02]  /*6650*/  CS2R R86, SRZ ;  /* 0x0000000000567805 */ /* 0x000fe4000001ff00 */
[----:B------:R-:W-:Y:S02]  /*6660*/  SHF.L.U32 R2, R152, 0x1f, RZ ;  /* 0x0000001f98027819 */ /* 0x000fe400000006ff */
[----:B------:R-:W-:Y:S02]  /*6670*/  CS2R R84, SRZ ;  /* 0x0000000000547805 */ /* 0x000fe4000001ff00 */
[----:B------:R-:W-:Y:S02]  /*6680*/  ISETP.NE.U32.OR P6, PT, R0, 0x1, P1 ;  /* 0x000000010000780c */ /* 0x000fe40000fc5470 */
[----:B------:R-:W-:Y:S02]  /*6690*/  CS2R R82, SRZ ;  /* 0x0000000000527805 */ /* 0x000fe4000001ff00 */
[----:B------:R-:W-:Y:S02]  /*66a0*/  SEL R0, RZ, 0xffffffff, P3 ;  /* 0xffffffffff007807 */ /* 0x000fe40001800000 */
[----:B------:R-:W-:Y:S02]  /*66b0*/  CS2R R80, SRZ ;  /* 0x0000000000507805 */ /* 0x000fe4000001ff00 */
[----:B------:R-:W-:Y:S02]  /*66c0*/  P2R R106, PR, RZ, 0x40 ;  /* 0x00000040ff6a7803 */ /* 0x000fe40000000000 */
[----:B------:R-:W-:Y:S04]  /*66d0*/  @P4 SEL R0, R5, R0, !P2 ;  /* 0x0000000005004207 */ /* 0x000fe80005000000 */
[----:B------:R-:W-:Y:S02]  /*66e0*/  LOP3.LUT R0, R0, 0x1, RZ, 0xc0, !PT ;  /* 0x0000000100007812 */ /* 0x000fe400078ec0ff */
[----:B------:R-:W-:Y:S02]  /*66f0*/  @P6 SHF.L.U32 R4, R149, 0x1f, RZ ;  /* 0x0000001f95046819 */ /* 0x000fe400000006ff */
[----:B------:R-:W-:Y:S02]  /*6700*/  ISETP.NE.U32.AND P5, PT, R0, 0x1, PT ;  /* 0x000000010000780c */ /* 0x000fe40003fa5070 */
[----:B------:R-:W1:Y:S02]  /*6710*/  @P6 SYNCS.PHASECHK.TRANS64.TRYWAIT P1, [R3+URZ+0x50], R4 ;  /* 0x00005004030065a7 */ /* 0x000e6400080211ff */
[----:B------:R-:W-:Y:S01]  /*6720*/  P2R R79, PR, RZ, 0x20 ;  /* 0x00000020ff4f7803 */ /* 0x000fe20000000000 */
[----:B------:R2:W3:Y:S01]  /*6730*/  SYNCS.PHASECHK.TRANS64.TRYWAIT P0, [R147+URZ+0xc0], R2 ;  /* 0x0000c002930075a7 */ /* 0x0004e200080011ff */
[----:B-1----:R-:W-:Y:S01]  /*6740*/  @P6 SEL R78, RZ, 0x1, !P1 ;  /* 0x00000001ff4e6807 */ /* 0x002fe20004800000 */
[----:B--2---:R-:W-:Y:S06]  /*6750*/  @!P6 BRA `(.L_x_108) ;  /* 0x0000000000a0e947 */ /* 0x004fec0003800000 */
[----:B------:R-:W-:Y:S01]  /*6760*/  @P5 IMAD R7, R150, 0x2000, R135 ;  /* 0x0000200096075824 */ /* 0x000fe200078e0287 */
[----:B------:R-:W-:Y:S01]  /*6770*/  ISETP.NE.AND P1, PT, R78, RZ, PT ;  /* 0x000000ff4e00720c */ /* 0x000fe20003f25270 */
[----:B------:R-:W-:Y:S01]  /*6780*/  BSSY B0, `(.L_x_109) ;  /* 0x0000011000007945 */ /* 0x000fe20003800000 */
[----:B------:R-:W-:Y:S01]  /*6790*/  CS2R R82, SRZ ;  /* 0x0000000000527805 */ /* 0x000fe2000001ff00 */
[----:B------:R-:W-:Y:S01]  /*67a0*/  @P5 VIADD R4, R7, UR44 ;  /* 0x0000002c07045c36 */ /* 0x000fe20008000000 */
[----:B------:R-:W-:Y:S02]  /*67b0*/  CS2R R80, SRZ ;  /* 0x0000000000507805 */ /* 0x000fe4000001ff00 */
[----:B------:R-:W-:Y:S02]  /*67c0*/  CS2R R86, SRZ ;  /* 0x0000000000567805 */ /* 0x000fe4000001ff00 */
[----:B------:R-:W-:Y:S01]  /*67d0*/  CS2R R84, SRZ ;  /* 0x0000000000547805 */ /* 0x000fe2000001ff00 */
[--C-:B------:R-:W-:Y:S01]  /*67e0*/  @P5 IMAD.IADD R6, R155, 0x1, R4.reuse ;  /* 0x000000019b065824 */ /* 0x100fe200078e0204 */
[----:B------:R-:W-:Y:S01]  /*67f0*/  CS2R R94, SRZ ;  /* 0x00000000005e7805 */ /* 0x000fe2000001ff00 */
[--C-:B------:R-:W-:Y:S01]  /*6800*/  @P5 IMAD.IADD R5, R154, 0x1, R4.reuse ;  /* 0x000000019a055824 */ /* 0x100fe200078e0204 */
[----:B------:R-:W-:Y:S01]  /*6810*/  CS2R R92, SRZ ;  /* 0x00000000005c7805 */ /* 0x000fe2000001ff00 */
[----:B------:R-:W-:Y:S01]  /*6820*/  @P5 IMAD R4, R153, 0x10, R4 ;  /* 0x0000001099045824 */ /* 0x000fe200078e0204 */
[----:B------:R-:W-:Y:S02]  /*6830*/  CS2R R98, SRZ ;  /* 0x0000000000627805 */ /* 0x000fe4000001ff00 */
[----:B------:R-:W-:Y:S01]  /*6840*/  CS2R R96, SRZ ;  /* 0x0000000000607805 */ /* 0x000fe2000001ff00 */
[----:B------:R-:W-:Y:S06]  /*6850*/  @P1 BRA `(.L_x_110) ;  /* 0x00000000000c1947 */ /* 0x000fec0003800000 */
[----:B------:R-:W-:Y:S04]  /*6860*/  SHF.L.U32 R0, R149, 0x1f, RZ ;  /* 0x0000001f95007819 */ /* 0x000fe800000006ff */
[----:B------:R-:W1:Y:S02]  /*6870*/  SYNCS.PHASECHK.TRANS64.TRYWAIT P1, [R3+URZ+0x50], R0 ;  /* 0x00005000030075a7 */ /* 0x000e6400080211ff */
[----:B-1----:R-:W-:Y:S05]  /*6880*/  @!P1 BRA `(.L_x_111) ;  /* 0x0000006000cc9947 */ /* 0x002fea0003800000 */
.L_x_110:
[----:B------:R-:W-:Y:S05]  /*6890*/  BSYNC B0 ;  /* 0x0000000000007941 */ /* 0x000fea0003800000 */
.L_x_109:
[----:B------:R-:W-:Y:S01]  /*68a0*/  ISETP.NE.AND P1, PT, R79, RZ, PT ;  /* 0x000000ff4f00720c */ /* 0x000fe20003f25270 */
[----:B-1----:R-:W-:Y:S02]  /*68b0*/  VIADD R3, R3, 0x70 ;  /* 0x0000007003037836 */ /* 0x002fe40000000000 */
[----:B------:R-:W-:Y:S02]  /*68c0*/  IMAD.U32 R0, RZ, RZ, UR45 ;  /* 0x0000002dff007e24 */ /* 0x000fe4000f8e00ff */
[----:B------:R-:W-:Y:S03]  /*68d0*/  VIADD R150, R150, 0x1 ;  /* 0x0000000196967836 */ /* 0x000fe60000000000 */
[----:B------:R-:W-:Y:S05]  /*68e0*/  PRMT R0, R0, 0x654, R3 ;  /* 0x0000065400007816 */ /* 0x000fea0000000003 */
[----:B------:R1:W2:Y:S04]  /*68f0*/  @P1 LDS.128 R80, [R7+UR44+0x200] ;  /* 0x0002002c07501984 */ /* 0x0002a80008000c00 */
[----:B------:R1:W1:Y:S04]  /*6900*/  @P1 LDS.128 R84, [R6+0x200] ;  /* 0x0002000006541984 */ /* 0x0002680000000c00 */
[----:B------:R1:W1:Y:S04]  /*6910*/  @P1 LDS.128 R92, [R5+0x200] ;  /* 0x00020000055c1984 */ /* 0x0002680000000c00 */
[----:B------:R1:W1:Y:S01]  /*6920*/  @P1 LDS.128 R96, [R4+0x200] ;  /* 0x0002000004601984 */ /* 0x0002620000000c00 */
[C---:B------:R-:W-:Y:S01]  /*6930*/  ISETP.NE.AND P1, PT, R150.reuse, 0x4, PT ;  /* 0x000000049600780c */ /* 0x040fe20003f25270 */
[----:B------:R-:W-:Y:S01]  /*6940*/  @!PT LDS RZ, [RZ] ;  /* 0x00000000fffff984 */ /* 0x000fe20000000800 */
[----:B------:R-:W-:Y:S01]  /*6950*/  @!PT LDS RZ, [RZ] ;  /* 0x00000000fffff984 */ /* 0x000fe20000000800 */
[----:B------:R-:W-:Y:S01]  /*6960*/  @!PT LDS RZ, [RZ] ;  /* 0x00000000fffff984 */ /* 0x000fe20000000800 */
[----:B------:R-:W-:Y:S01]  /*6970*/  @!PT LDS RZ, [RZ] ;  /* 0x00000000fffff984 */ /* 0x000fe20000000800 */
[----:B------:R5:W-:Y:S06]  /*6980*/  MEMBAR.ALL.CTA ;  /* 0x0000000000007992 */ /* 0x000bec0000008000 */
[----:B-----5:R-:W5:Y:S01]  /*6990*/  FENCE.VIEW.ASYNC.S ;  /* 0x00000000000073c6 */ /* 0x020f620000000000 */
[----:B------:R-:W-:Y:S01]  /*69a0*/  SEL R150, R150, RZ, P1 ;  /* 0x000000ff96967207 */ /* 0x000fe20000800000 */
[----:B-----5:R5:W-:Y:S02]  /*69b0*/  SYNCS.ARRIVE.TRANS64.RED.A1T0 RZ, [R0+URZ], RZ ;  /* 0x000000ff00ff79a7 */ /* 0x020be400081004ff */
[----:B-----5:R-:W-:Y:S04]  /*69c0*/  SEL R0, RZ, 0x1, P1 ;  /* 0x00000001ff007807 */ /* 0x020fe80000800000 */
[----:B--2---:R-:W-:Y:S02]  /*69d0*/  LOP3.LUT R149, R149, R0, RZ, 0x3c, !PT ;  /* 0x0000000095957212 */ /* 0x004fe400078e3cff */
.L_x_108:
[----:B------:R-:W-:Y:S05]  /*69e0*/  BSYNC B1 ;  /* 0x0000000000017941 */ /* 0x000fea0003800000 */
.L_x_107:
[----:B------:R-:W-:Y:S04]  /*69f0*/  SHF.R.U32.HI R0, RZ, 0x15, R71 ;  /* 0x00000015ff007819 */ /* 0x000fe80000011647 */
[----:B------:R-:W-:Y:S01]  /*6a00*/  LOP3.LUT P1, RZ, R0, 0x3, R145, 0x48, !PT ;  /* 0x0000000300ff7812 */ /* 0x000fe20007824891 */
[----:B------:R-:W-:Y:S01]  /*6a10*/  @!UPT UIADD3 URZ, UPT, UPT, URZ, URZ, URZ ;  /* 0x000000fffffff290 */ /* 0x000fe2000fffe0ff */
[----:B---3--:R-:W-:Y:S11]  /*6a20*/  @P0 BRA `(.L_x_112) ;  /* 0x0000000000080947 */ /* 0x008ff60003800000 */
[----:B------:R-:W2:Y:S02]  /*6a30*/  SYNCS.PHASECHK.TRANS64.TRYWAIT P0, [R147+URZ+0xc0], R2 ;  /* 0x0000c002930075a7 */ /* 0x000ea400080011ff */
[----:B--2---:R-:W-:Y:S05]  /*6a40*/  @!P0 BRA `(.L_x_113) ;  /* 0x0000006000708947 */ /* 0x004fea0003800000 */
.L_x_112:
[----:B------:R-:W-:Y:S05]  /*6a50*/  @!P1 BRA `(.L_x_114) ;  /* 0x0000000000409947 */ /* 0x000fea0003800000 */
[----:B------:R-:W1:Y:S01]  /*6a60*/  LDCU.64 UR8, c[0x4][0x78] ;  /* 0x01000f00ff0877ac */ /* 0x000e620008000a00 */
[----:B------:R-:W-:Y:S01]  /*6a70*/  MOV R3, 0x0 ;  /* 0x0000000000037802 */ /* 0x000fe20000000f00 */
[----:B------:R-:W-:Y:S02]  /*6a80*/  HFMA2 R12, -RZ, RZ, 0, 5.9604644775390625e-08 ;  /* 0x00000001ff0c7431 */ /* 0x000fe400000001ff */
[----:B------:R-:W-:Y:S02]  /*6a90*/  IMAD.MOV.U32 R8, RZ, RZ, 0x192 ;  /* 0x00000192ff087424 */ /* 0x000fe400078e00ff */
[----:B------:R-:W-:Y:S01]  /*6aa0*/  IMAD.MOV.U32 R13, RZ, RZ, RZ ;  /* 0x000000ffff0d7224 */ /* 0x000fe200078e00ff */
[----:B------:R-:W3:Y:S01]  /*6ab0*/  LDCU.64 UR6, c[0x4][0x80] ;  /* 0x01001000ff0677ac */ /* 0x000ee20008000a00 */
[----:B--2---:R-:W2:Y:S01]  /*6ac0*/  LDC.64 R2, c[0x4][R3] ;  /* 0x0100000003027b82 */ /* 0x004ea20000000a00 */
[----:B------:R-:W5:Y:S01]  /*6ad0*/  LDCU.64 UR4, c[0x4][0x18] ;  /* 0x01000300ff0477ac */ /* 0x000f620008000a00 */
[----:B-1----:R-:W-:Y:S01]  /*6ae0*/  MOV R5, UR9 ;  /* 0x0000000900057c02 */ /* 0x002fe20008000f00 */
[----:B------:R-:W-:Y:S01]  /*6af0*/  IMAD.U32 R4, RZ, RZ, UR8 ;  /* 0x00000008ff047e24 */ /* 0x000fe2000f8e00ff */
[----:B---3--:R-:W-:Y:S01]  /*6b00*/  MOV R7, UR7 ;  /* 0x0000000700077c02 */ /* 0x008fe20008000f00 */
[----:B------:R-:W-:Y:S01]  /*6b10*/  IMAD.U32 R6, RZ, RZ, UR6 ;  /* 0x00000006ff067e24 */ /* 0x000fe2000f8e00ff */
[----:B-----5:R-:W-:Y:S01]  /*6b20*/  MOV R11, UR5 ;  /* 0x00000005000b7c02 */ /* 0x020fe20008000f00 */
[----:B------:R-:W-:Y:S02]  /*6b30*/  IMAD.U32 R10, RZ, RZ, UR4 ;  /* 0x00000004ff0a7e24 */ /* 0x000fe4000f8e00ff */
[----:B------:R-:W-:Y:S07]  /*6b40*/  LEPC R20, `(.L_x_114) ;  /* 0x000000001014794e */ /* 0x000fee0000000000 */
[----:B--2-4-:R-:W-:Y:S05]  /*6b50*/  CALL.ABS.NOINC R2 ;  /* 0x0000000002007343 */ /* 0x014fea0003c00000 */
.L_x_114:
[----:B------:R-:W-:Y:S01]  /*6b60*/  SHF.L.U32 R75, R80, 0x10, RZ ;  /* 0x00000010504b7819 */ /* 0x000fe200000006ff */
[----:B------:R-:W-:Y:S05]  /*6b70*/  WARPSYNC.ALL ;  /* 0x0000000000007948 */ /* 0x000fea0003800000 */
[----:B------:R-:W-:Y:S01]  /*6b80*/  R2UR UR4, R71 ;  /* 0x00000000470472ca */ /* 0x000fe200000e0000 */
[----:B------:R-:W-:Y:S01]  /*6b90*/  BSSY.RECONVERGENT B0, `(.L_x_115) ;  /* 0x0000121000007945 */ /* 0x000fe20003800200 */
[----:B------:R-:W-:Y:S02]  /*6ba0*/  IADD3 R105, PT, PT, R135, UR44, RZ ;  /* 0x0000002c87697c10 */ /* 0x000fe4000fffe0ff */
[----:B------:R-:W-:Y:S02]  /*6bb0*/  SHF.L.U32 R104, R153, 0x4, RZ ;  /* 0x0000000499687819 */ /* 0x000fe400000006ff */
[-C--:B------:R-:W-:Y:S02]  /*6bc0*/  IADD3 R160, PT, PT, R155, R105.reuse, RZ ;  /* 0x000000699ba07210 */ /* 0x080fe40007ffe0ff */
[----:B------:R-:W-:Y:S02]  /*6bd0*/  IADD3 R159, PT, PT, R154, R105, RZ ;  /* 0x000000699a9f7210 */ /* 0x000fe40007ffe0ff */
[----:B------:R-:W-:Y:S02]  /*6be0*/  IADD3 R158, PT, PT, R105, R104, RZ ;  /* 0x00000068699e7210 */ /* 0x000fe40007ffe0ff */
[C---:B------:R-:W-:Y:S01]  /*6bf0*/  PRMT R73, R80.reuse, 0x8880, RZ ;  /* 0x0000888050497816 */ /* 0x040fe200000000ff */
[----:B-1----:R-:W4:Y:S01]  /*6c00*/  LDTM.x64 R4, tmem[UR4] ;  /* 0x00000004000479ee */ /* 0x002f220008340000 */
[----:B------:R-:W-:Y:S02]  /*6c10*/  SHF.R.S32.HI R75, RZ, 0x18, R75 ;  /* 0x00000018ff4b7819 */ /* 0x000fe4000001144b */
[----:B------:R-:W-:Y:S02]  /*6c20*/  SHF.R.S32.HI R76, RZ, 0x18, R81 ;  /* 0x00000018ff4c7819 */ /* 0x000fe40000011451 */
[----:B------:R-:W-:Y:S02]  /*6c30*/  SHF.L.U32 R74, R80, 0x8, RZ ;  /* 0x00000008504a7819 */ /* 0x000fe400000006ff */
[----:B------:R-:W-:Y:S02]  /*6c40*/  SHF.L.U32 R77, R81, 0x8, RZ ;  /* 0x00000008514d7819 */ /* 0x000fe400000006ff */
[----:B------:R-:W-:Y:S02]  /*6c50*/  SHF.R.S32.HI R74, RZ, 0x18, R74 ;  /* 0x00000018ff4a7819 */ /* 0x000fe4000001144a */
[----:B------:R-:W-:Y:S02]  /*6c60*/  SHF.R.S32.HI R77, RZ, 0x18, R77 ;  /* 0x00000018ff4d7819 */ /* 0x000fe4000001144d */
[----:B------:R-:W-:Y:S02]  /*6c70*/  ISETP.NE.AND P0, PT, R157, RZ, PT ;  /* 0x000000ff9d00720c */ /* 0x000fe40003f05270 */
[----:B------:R-:W-:Y:S02]  /*6c80*/  ISETP.NE.AND P6, PT, R106, RZ, PT ;  /* 0x000000ff6a00720c */ /* 0x000fe40003fc5270 */
[----:B------:R-:W-:Y:S01]  /*6c90*/  LEA R107, R150, UR44, 0x3 ;  /* 0x0000002c966b7c11 */ /* 0x000fe2000f8e18ff */
[C---:B----4-:R-:W-:Y:S02]  /*6ca0*/  IMAD R0, R70.reuse, R4, RZ ;  /* 0x0000000446007224 */ /* 0x050fe400078e02ff */
[C---:B--2---:R-:W-:Y:S02]  /*6cb0*/  IMAD R2, R70.reuse, R5, RZ ;  /* 0x0000000546027224 */ /* 0x044fe400078e02ff */
[----:B------:R-:W-:Y:S06]  /*6cc0*/  IMAD R3, R70, R6, RZ ;  /* 0x0000000646037224 */ /* 0x000fec00078e02ff */
[----:B------:R-:W-:Y:S01]  /*6cd0*/  @P6 SHF.L.U32 R116, R149, 0x1f, RZ ;  /* 0x0000001f95746819 */ /* 0x000fe200000006ff */
[-C--:B------:R-:W-:Y:S01]  /*6ce0*/  IMAD R0, R73, R72.reuse, R0 ;  /* 0x0000004849007224 */ /* 0x080fe200078e0200 */
[----:B------:R-:W-:Y:S01]  /*6cf0*/  SHF.R.S32.HI R73, RZ, 0x18, R80 ;  /* 0x00000018ff497819 */ /* 0x000fe20000011450 */
[-C--:B------:R-:W-:Y:S01]  /*6d00*/  IMAD R2, R75, R72.reuse, R2 ;  /* 0x000000484b027224 */ /* 0x080fe200078e0202 */
[C---:B------:R-:W-:Y:S01]  /*6d10*/  PRMT R75, R81.reuse, 0x8880, RZ ;  /* 0x00008880514b7816 */ /* 0x040fe200000000ff */
[----:B------:R-:W-:Y:S01]  /*6d20*/  IMAD R3, R74, R72, R3 ;  /* 0x000000484a037224 */ /* 0x000fe200078e0203 */
[----:B------:R-:W-:Y:S01]  /*6d30*/  SHF.L.U32 R74, R81, 0x10, RZ ;  /* 0x00000010514a7819 */ /* 0x000fe200000006ff */
[C---:B------:R-:W-:Y:S02]  /*6d40*/  IMAD R7, R70.reuse, R7, RZ ;  /* 0x0000000746077224 */ /* 0x040fe400078e02ff */
[C---:B------:R-:W-:Y:S01]  /*6d50*/  IMAD R4, R70.reuse, R8, RZ ;  /* 0x0000000846047224 */ /* 0x040fe200078e02ff */
[----:B------:R-:W-:Y:S01]  /*6d60*/  SHF.R.S32.HI R74, RZ, 0x18, R74 ;  /* 0x00000018ff4a7819 */ /* 0x000fe2000001144a */
[----:B------:R-:W-:Y:S02]  /*6d70*/  IMAD R5, R70, R9, RZ ;  /* 0x0000000946057224 */ /* 0x000fe400078e02ff */
[-C--:B------:R-:W-:Y:S01]  /*6d80*/  IMAD R7, R73, R72.reuse, R7 ;  /* 0x0000004849077224 */ /* 0x080fe200078e0207 */
[C---:B------:R-:W-:Y:S01]  /*6d90*/  PRMT R73, R82.reuse, 0x8880, RZ ;  /* 0x0000888052497816 */ /* 0x040fe200000000ff */
[----:B------:R-:W-:Y:S01]  /*6da0*/  IMAD R4, R75, R72, R4 ;  /* 0x000000484b047224 */ /* 0x000fe200078e0204 */
[----:B------:R-:W-:Y:S01]  /*6db0*/  SHF.L.U32 R75, R82, 0x8, RZ ;  /* 0x00000008524b7819 */ /* 0x000fe200000006ff */
[----:B------:R-:W-:Y:S01]  /*6dc0*/  IMAD R6, R70, R10, RZ ;  /* 0x0000000a46067224 */ /* 0x000fe200078e02ff */
[----:B------:R-:W-:Y:S01]  /*6dd0*/  I2IP.S8.S32.SAT R89, R7, R3, RZ ;  /* 0x0000000307597239 */ /* 0x000fe200000014ff */
[----:B------:R-:W-:Y:S01]  /*6de0*/  IMAD R5, R74, R72, R5 ;  /* 0x000000484a057224 */ /* 0x000fe200078e0205 */
[----:B------:R-:W-:Y:S01]  /*6df0*/  SHF.L.U32 R74, R82, 0x10, RZ ;  /* 0x00000010524a7819 */ /* 0x000fe200000006ff */
[----:B------:R-:W-:Y:S01]  /*6e00*/  IMAD R11, R70, R11, RZ ;  /* 0x0000000b460b7224 */ /* 0x000fe200078e02ff */
[----:B------:R-:W-:Y:S01]  /*6e10*/  I2IP.S8.S32.SAT R88, R2, R0, R89 ;  /* 0x0000000002587239 */ /* 0x000fe20000001459 */
[C---:B------:R-:W-:Y:S01]  /*6e20*/  IMAD R8, R70.reuse, R12, RZ ;  /* 0x0000000c46087224 */ /* 0x040fe200078e02ff */
[----:B------:R-:W-:Y:S01]  /*6e30*/  SHF.R.S32.HI R74, RZ, 0x18, R74 ;  /* 0x00000018ff4a7819 */ /* 0x000fe2000001144a */
[-C--:B------:R-:W-:Y:S01]  /*6e40*/  IMAD R6, R77, R72.reuse, R6 ;  /* 0x000000484d067224 */ /* 0x080fe200078e0206 */
[----:B------:R-:W-:Y:S01]  /*6e50*/  SHF.R.S32.HI R75, RZ, 0x18, R75 ;  /* 0x00000018ff4b7819 */ /* 0x000fe2000001144b */
[----:B------:R-:W-:Y:S01]  /*6e60*/  IMAD R9, R70, R13, RZ ;  /* 0x0000000d46097224 */ /* 0x000fe200078e02ff */
[----:B------:R-:W-:Y:S01]  /*6e70*/  SHF.L.U32 R77, R83, 0x8, RZ ;  /* 0x00000008534d7819 */ /* 0x000fe200000006ff */
[-C--:B------:R-:W-:Y:S01]  /*6e80*/  IMAD R11, R76, R72.reuse, R11 ;  /* 0x000000484c0b7224 */ /* 0x080fe200078e020b */
[----:B------:R-:W-:Y:S01]  /*6e90*/  SHF.R.S32.HI R76, RZ, 0x18, R83 ;  /* 0x00000018ff4c7819 */ /* 0x000fe20000011453 */
[----:B------:R-:W-:Y:S01]  /*6ea0*/  IMAD R8, R73, R72, R8 ;  /* 0x0000004849087224 */ /* 0x000fe200078e0208 */
[----:B------:R-:W-:Y:S01]  /*6eb0*/  SHF.R.S32.HI R73, RZ, 0x18, R82 ;  /* 0x00000018ff497819 */ /* 0x000fe20000011452 */
[----:B------:R-:W-:Y:S01]  /*6ec0*/  IMAD R10, R70, R14, RZ ;  /* 0x0000000e460a7224 */ /* 0x000fe200078e02ff */
[----:B------:R-:W-:Y:S01]  /*6ed0*/  I2IP.S8.S32.SAT R90, R11, R6, RZ ;  /* 0x000000060b5a7239 */ /* 0x000fe200000014ff */
[----:B------:R-:W-:Y:S01]  /*6ee0*/  IMAD R9, R74, R72, R9 ;  /* 0x000000484a097224 */ /* 0x000fe200078e0209 */
[----:B------:R-:W-:Y:S01]  /*6ef0*/  SHF.R.S32.HI R77, RZ, 0x18, R77 ;  /* 0x00000018ff4d7819 */ /* 0x000fe2000001144d */
[----:B------:R-:W-:Y:S01]  /*6f00*/  IMAD.U32 R74, R83, 0x10000, RZ ;  /* 0x00010000534a7824 */ /* 0x000fe200078e00ff */
[----:B------:R-:W-:Y:S01]  /*6f10*/  I2IP.S8.S32.SAT R89, R5, R4, R90 ;  /* 0x0000000405597239 */ /* 0x000fe2000000145a */
[C---:B------:R-:W-:Y:S02]  /*6f20*/  IMAD R15, R70.reuse, R15, RZ ;  /* 0x0000000f460f7224 */ /* 0x040fe400078e02ff */
[----:B------:R-:W-:Y:S01]  /*6f30*/  IMAD R10, R75, R72, R10 ;  /* 0x000000484b0a7224 */ /* 0x000fe200078e020a */
[----:B------:R-:W-:Y:S01]  /*6f40*/  PRMT R75, R83, 0x8880, RZ ;  /* 0x00008880534b7816 */ /* 0x000fe200000000ff */
        /* <DEDUP_REMOVED lines=11> */
[C---:B------:R-:W-:Y:S01]  /*7000*/  IMAD R19, R70.reuse, R19, RZ ;  /* 0x0000001346137224 */ /* 0x040fe200078e02ff */
[----:B------:R-:W-:Y:S01]  /*7010*/  I2IP.S8.S32.SAT R90, R9, R8, R90 ;  /* 0x00000008095a7239 */ /* 0x000fe2000000145a */
[C---:B------:R-:W-:Y:S01]  /*7020*/  IMAD R16, R70.reuse, R20, RZ ;  /* 0x0000001446107224 */ /* 0x040fe200078e02ff */
[----:B------:R-:W-:Y:S01]  /*7030*/  SHF.R.S32.HI R74, RZ, 0x18, R74 ;  /* 0x00000018ff4a7819 */ /* 0x000fe2000001144a */
[-C--:B------:R-:W-:Y:S01]  /*7040*/  IMAD R14, R77, R72.reuse, R14 ;  /* 0x000000484d0e7224 */ /* 0x080fe200078e020e */
[----:B------:R-:W-:Y:S01]  /*7050*/  SHF.R.S32.HI R75, RZ, 0x18, R75 ;  /* 0x00000018ff4b7819 */ /* 0x000fe2000001144b */
[----:B------:R-:W-:Y:S01]  /*7060*/  IMAD R17, R70, R21, RZ ;  /* 0x0000001546117224 */ /* 0x000fe200078e02ff */
[----:B------:R-:W-:Y:S01]  /*7070*/  SHF.L.U32 R77, R85, 0x8, RZ ;  /* 0x00000008554d7819 */ /* 0x000fe200000006ff */
[----:B------:R-:W-:Y:S01]  /*7080*/  IMAD R19, R76, R72, R19 ;  /* 0x000000484c137224 */ /* 0x000fe200078e0213 */
[----:B------:R-:W-:Y:S01]  /*7090*/  SHF.R.S32.HI R76, RZ, 0x18, R85 ;  /* 0x00000018ff4c7819 */ /* 0x000fe20000011455 */
[----:B------:R-:W-:Y:S01]  /*70a0*/  IMAD R18, R70, R22, RZ ;  /* 0x0000001646127224 */ /* 0x000fe200078e02ff */
[----:B------:R-:W-:Y:S01]  /*70b0*/  SHF.R.S32.HI R77, RZ, 0x18, R77 ;  /* 0x00000018ff4d7819 */ /* 0x000fe2000001144d */
[----:B------:R-:W-:Y:S01]  /*70c0*/  IMAD R16, R73, R72, R16 ;  /* 0x0000004849107224 */ /* 0x000fe200078e0210 */
[----:B------:R-:W-:Y:S01]  /*70d0*/  I2IP.S8.S32.SAT R91, R19, R14, RZ ;  /* 0x0000000e135b7239 */ /* 0x000fe200000014ff */
[-C--:B------:R-:W-:Y:S01]  /*70e0*/  IMAD R17, R74, R72.reuse, R17 ;  /* 0x000000484a117224 */ /* 0x080fe200078e0211 */
[----:B------:R-:W-:Y:S01]  /*70f0*/  SHF.L.U32 R74, R85, 0x10, RZ ;  /* 0x00000010554a7819 */ /* 0x000fe200000006ff */
[C---:B------:R-:W-:Y:S01]  /*7100*/  IMAD R23, R70.reuse, R23, RZ ;  /* 0x0000001746177224 */ /* 0x040fe200078e02ff */
[----:B------:R-:W-:Y:S01]  /*7110*/  SHF.R.S32.HI R73, RZ, 0x18, R84 ;  /* 0x00000018ff497819 */ /* 0x000fe20000011454 */
[----:B------:R-:W-:Y:S01]  /*7120*/  IMAD R18, R75, R72, R18 ;  /* 0x000000484b127224 */ /* 0x000fe200078e0212 */
[----:B------:R-:W-:Y:S01]  /*7130*/  PRMT R75, R85, 0x8880, RZ ;  /* 0x00008880554b7816 */ /* 0x000fe200000000ff */
[C---:B------:R-:W-:Y:S01]  /*7140*/  IMAD R20, R70.reuse, R24, RZ ;  /* 0x0000001846147224 */ /* 0x040fe200078e02ff */
[----:B------:R-:W-:Y:S01]  /*7150*/  SHF.R.S32.HI R74, RZ, 0x18, R74 ;  /* 0x00000018ff4a7819 */ /* 0x000fe2000001144a */
[----:B------:R-:W-:Y:S01]  /*7160*/  IMAD R21, R70, R25, RZ ;  /* 0x0000001946157224 */ /* 0x000fe200078e02ff */
[----:B------:R-:W-:Y:S01]  /*7170*/  I2IP.S8.S32.SAT R91, R13, R12, R91 ;  /* 0x0000000c0d5b7239 */ /* 0x000fe2000000145b */
[-C--:B------:R-:W-:Y:S01]  /*7180*/  IMAD R23, R73, R72.reuse, R23 ;  /* 0x0000004849177224 */ /* 0x080fe200078e0217 */
[C---:B------:R-:W-:Y:S01]  /*7190*/  PRMT R73, R86.reuse, 0x8880, RZ ;  /* 0x0000888056497816 */ /* 0x040fe200000000ff */
[-C--:B------:R-:W-:Y:S01]  /*71a0*/  IMAD R20, R75, R72.reuse, R20 ;  /* 0x000000484b147224 */ /* 0x080fe200078e0214 */
[----:B------:R-:W-:Y:S01]  /*71b0*/  SHF.L.U32 R75, R86, 0x8, RZ ;  /* 0x00000008564b7819 */ /* 0x000fe200000006ff */
[----:B------:R-:W-:Y:S01]  /*71c0*/  IMAD R21, R74, R72, R21 ;  /* 0x000000484a157224 */ /* 0x000fe200078e0215 */
[----:B------:R1:W-:Y:S01]  /*71d0*/  STS.128 [R135+UR44+0x8200], R88 ;  /* 0x0082005887007988 */ /* 0x0003e20008000c2c */
[----:B------:R-:W-:Y:S01]  /*71e0*/  IMAD R22, R70, R26, RZ ;  /* 0x0000001a46167224 */ /* 0x000fe200078e02ff */
[----:B------:R-:W-:Y:S01]  /*71f0*/  I2IP.S8.S32.SAT R100, R23, R18, RZ ;  /* 0x0000001217647239 */ /* 0x000fe200000014ff */
[----:B------:R-:W-:Y:S01]  /*7200*/  IMAD.U32 R74, R86, 0x10000, RZ ;  /* 0x00010000564a7824 */ /* 0x000fe200078e00ff */
[----:B------:R-:W-:Y:S01]  /*7210*/  SHF.R.S32.HI R75, RZ, 0x18, R75 ;  /* 0x00000018ff4b7819 */ /* 0x000fe2000001144b */
[C---:B------:R-:W-:Y:S01]  /*7220*/  IMAD R27, R70.reuse, R27, RZ ;  /* 0x0000001b461b7224 */ /* 0x040fe200078e02ff */
[----:B------:R-:W-:Y:S01]  /*7230*/  I2IP.S8.S32.SAT R100, R17, R16, R100 ;  /* 0x0000001011647239 */ /* 0x000fe20000001464 */
[C---:B------:R-:W-:Y:S01]  /*7240*/  IMAD R24, R70.reuse, R28, RZ ;  /* 0x0000001c46187224 */ /* 0x040fe200078e02ff */
[----:B------:R-:W-:Y:S01]  /*7250*/  SHF.R.S32.HI R74, RZ, 0x18, R74 ;  /* 0x00000018ff4a7819 */ /* 0x000fe2000001144a */
[-C--:B------:R-:W-:Y:S01]  /*7260*/  IMAD R22, R77, R72.reuse, R22 ;  /* 0x000000484d167224 */ /* 0x080fe200078e0216 */
[----:B------:R-:W-:Y:S01]  /*7270*/  SHF.L.U32 R77, R87, 0x8, RZ ;  /* 0x00000008574d7819 */ /* 0x000fe200000006ff */
[----:B------:R-:W-:Y:S02]  /*7280*/  IMAD R25, R70, R29, RZ ;  /* 0x0000001d46197224 */ /* 0x000fe400078e02ff */
        /* <DEDUP_REMOVED lines=33> */
[----:B------:R-:W-:Y:S01]  /*74a0*/  PRMT R76, R93, 0x8880, RZ ;  /* 0x000088805d4c7816 */ /* 0x000fe200000000ff */
[C---:B------:R-:W-:Y:S02]  /*74b0*/  IMAD R34, R70.reuse, R38, RZ ;  /* 0x0000002646227224 */ /* 0x040fe400078e02ff */
[----:B------:R-:W-:Y:S01]  /*74c0*/  IMAD R32, R73, R72, R32 ;  /* 0x0000004849207224 */ /* 0x000fe200078e0220 */
[----:B------:R-:W-:Y:S01]  /*74d0*/  SHF.R.S32.HI R73, RZ, 0x18, R92 ;  /* 0x00000018ff497819 */ /* 0x000fe2000001145c */
[----:B------:R-:W-:Y:S01]  /*74e0*/  IMAD R39, R70, R39, RZ ;  /* 0x0000002746277224 */ /* 0x000fe200078e02ff */
[----:B------:R-:W-:Y:S01]  /*74f0*/  I2IP.S8.S32.SAT R103, R35, R30, RZ ;  /* 0x0000001e23677239 */ /* 0x000fe200000014ff */
[-C--:B------:R-:W-:Y:S02]  /*7500*/  IMAD R33, R74, R72.reuse, R33 ;  /* 0x000000484a217224 */ /* 0x080fe400078e0221 */
[----:B------:R-:W-:Y:S01]  /*7510*/  IMAD R34, R75, R72, R34 ;  /* 0x000000484b227224 */ /* 0x000fe200078e0222 */
[----:B------:R-:W-:Y:S01]  /*7520*/  I2IP.S8.S32.SAT R103, R29, R28, R103 ;  /* 0x0000001c1d677239 */ /* 0x000fe20000001467 */
[C---:B------:R-:W-:Y:S01]  /*7530*/  IMAD.U32 R74, R93.reuse, 0x10000, RZ ;  /* 0x000100005d4a7824 */ /* 0x040fe200078e00ff */
[----:B------:R-:W-:Y:S01]  /*7540*/  SHF.L.U32 R75, R93, 0x8, RZ ;  /* 0x000000085d4b7819 */ /* 0x000fe200000006ff */
[----:B------:R-:W-:Y:S01]  /*7550*/  IMAD R39, R73, R72, R39 ;  /* 0x0000004849277224 */ /* 0x000fe200078e0227 */
[----:B------:R-:W-:Y:S01]  /*7560*/  MOV R73, R76 ;  /* 0x0000004c00497202 */ /* 0x000fe20000000f00 */
[C---:B------:R-:W-:Y:S01]  /*7570*/  IMAD R36, R70.reuse, R40, RZ ;  /* 0x0000002846247224 */ /* 0x040fe200078e02ff */
[----:B------:R-:W-:Y:S01]  /*7580*/  SHF.R.S32.HI R74, RZ, 0x18, R74 ;  /* 0x00000018ff4a7819 */ /* 0x000fe2000001144a */
[C---:B------:R-:W-:Y:S01]  /*7590*/  IMAD R37, R70.reuse, R41, RZ ;  /* 0x0000002946257224 */ /* 0x040fe200078e02ff */
[----:B------:R-:W-:Y:S01]  /*75a0*/  SHF.R.S32.HI R75, RZ, 0x18, R75 ;  /* 0x00000018ff4b7819 */ /* 0x000fe2000001144b */
[----:B------:R-:W-:Y:S01]  /*75b0*/  IMAD R38, R70, R42, RZ ;  /* 0x0000002a46267224 */ /* 0x000fe200078e02ff */
[----:B------:R1:W-:Y:S01]  /*75c0*/  STS.128 [R160+0x8200], R100 ;  /* 0x00820064a0007388 */ /* 0x0003e20000000c00 */
[----:B------:R-:W-:Y:S01]  /*75d0*/  IMAD R36, R73, R72, R36 ;  /* 0x0000004849247224 */ /* 0x000fe200078e0224 */
[----:B------:R-:W-:Y:S01]  /*75e0*/  I2IP.S8.S32.SAT R108, R39, R34, RZ ;  /* 0x00000022276c7239 */ /* 0x000fe200000014ff */
[-C--:B------:R-:W-:Y:S01]  /*75f0*/  IMAD R37, R74, R72.reuse, R37 ;  /* 0x000000484a257224 */ /* 0x080fe200078e0225 */
[----:B------:R-:W-:Y:S01]  /*7600*/  SHF.R.S32.HI R76, RZ, 0x18, R93 ;  /* 0x00000018ff4c7819 */ /* 0x000fe2000001145d */
[----:B------:R-:W-:Y:S01]  /*7610*/  IMAD R43, R70, R43, RZ ;  /* 0x0000002b462b7224 */ /* 0x000fe200078e02ff */
[C---:B------:R-:W-:Y:S01]  /*7620*/  SHF.L.U32 R74, R94.reuse, 0x10, RZ ;  /* 0x000000105e4a7819 */ /* 0x040fe200000006ff */
[----:B------:R-:W-:Y:S01]  /*7630*/  IMAD R38, R75, R72, R38 ;  /* 0x000000484b267224 */ /* 0x000fe200078e0226 */
[----:B------:R-:W-:Y:S01]  /*7640*/  PRMT R73, R94, 0x8880, RZ ;  /* 0x000088805e497816 */ /* 0x000fe200000000ff */
[----:B------:R-:W-:Y:S01]  /*7650*/  IMAD R40, R70, R44, RZ ;  /* 0x0000002c46287224 */ /* 0x000fe200078e02ff */
[----:B------:R-:W-:Y:S01]  /*7660*/  SHF.L.U32 R75, R94, 0x8, RZ ;  /* 0x000000085e4b7819 */ /* 0x000fe200000006ff */
[----:B------:R-:W-:Y:S01]  /*7670*/  IMAD R41, R70, R45, RZ ;  /* 0x0000002d46297224 */ /* 0x000fe200078e02ff */
[----:B------:R-:W-:Y:S01]  /*7680*/  SHF.R.S32.HI R74, RZ, 0x18, R74 ;  /* 0x00000018ff4a7819 */ /* 0x000fe2000001144a */
[----:B------:R-:W-:Y:S01]  /*7690*/  IMAD R43, R76, R72, R43 ;  /* 0x000000484c2b7224 */ /* 0x000fe200078e022b */
[----:B------:R-:W-:Y:S01]  /*76a0*/  SHF.R.S32.HI R75, RZ, 0x18, R75 ;  /* 0x00000018ff4b7819 */ /* 0x000fe2000001144b */
[C---:B------:R-:W-:Y:S01]  /*76b0*/  IMAD R42, R70.reuse, R46, RZ ;  /* 0x0000002e462a7224 */ /* 0x040fe200078e02ff */
[----:B------:R-:W-:Y:S01]  /*76c0*/  I2IP.S8.S32.SAT R108, R33, R32, R108 ;  /* 0x00000020216c7239 */ /* 0x000fe2000000146c */
[----:B------:R-:W-:Y:S01]  /*76d0*/  IMAD R40, R73, R72, R40 ;  /* 0x0000004849287224 */ /* 0x000fe200078e0228 */
[----:B------:R-:W-:Y:S01]  /*76e0*/  SHF.R.S32.HI R76, RZ, 0x18, R94 ;  /* 0x00000018ff4c7819 */ /* 0x000fe2000001145e */
[----:B------:R-:W-:Y:S01]  /*76f0*/  IMAD R47, R70, R47, RZ ;  /* 0x0000002f462f7224 */ /* 0x000fe200078e02ff */
[----:B------:R-:W-:Y:S01]  /*7700*/  I2IP.S8.S32.SAT R109, R43, R38, RZ ;  /* 0x000000262b6d7239 */ /* 0x000fe200000014ff */
[-C--:B------:R-:W-:Y:S01]  /*7710*/  IMAD R41, R74, R72.reuse, R41 ;  /* 0x000000484a297224 */ /* 0x080fe200078e0229 */
[----:B------:R-:W-:Y:S01]  /*7720*/  PRMT R73, R95, 0x8880, RZ ;  /* 0x000088805f497816 */ /* 0x000fe200000000ff */
[-C--:B------:R-:W-:Y:S01]  /*7730*/  IMAD R42, R75, R72.reuse, R42 ;  /* 0x000000484b2a7224 */ /* 0x080fe200078e022a */
[----:B------:R-:W-:Y:S01]  /*7740*/  SHF.L.U32 R74, R95, 0x10, RZ ;  /* 0x000000105f4a7819 */ /* 0x000fe200000006ff */
[----:B------:R-:W-:Y:S01]  /*7750*/  IMAD R47, R76, R72, R47 ;  /* 0x000000484c2f7224 */ /* 0x000fe200078e022f */
[----:B------:R-:W-:Y:S01]  /*7760*/  I2IP.S8.S32.SAT R109, R37, R36, R109 ;  /* 0x00000024256d7239 */ /* 0x000fe2000000146d */
[C---:B------:R-:W-:Y:S01]  /*7770*/  IMAD R44, R70.reuse, R48, RZ ;  /* 0x00000030462c7224 */ /* 0x040fe200078e02ff */
[----:B------:R-:W-:Y:S01]  /*7780*/  SHF.R.S32.HI R74, RZ, 0x18, R74 ;  /* 0x00000018ff4a7819 */ /* 0x000fe2000001144a */
[----:B------:R-:W-:Y:S01]  /*7790*/  IMAD.SHL.U32 R76, R95, 0x100, RZ ;  /* 0x000001005f4c7824 */ /* 0x000fe200078e00ff */
[----:B------:R-:W-:Y:S01]  /*77a0*/  I2IP.S8.S32.SAT R110, R47, R42, RZ ;  /* 0x0000002a2f6e7239 */ /* 0x000fe200000014ff */
[----:B------:R-:W-:Y:S01]  /*77b0*/  IMAD R45, R70, R49, RZ ;  /* 0x00000031462d7224 */ /* 0x000fe200078e02ff */
[----:B------:R-:W-:Y:S01]  /*77c0*/  PRMT R75, R96, 0x8880, RZ ;  /* 0x00008880604b7816 */ /* 0x000fe200000000ff */
[----:B------:R-:W-:Y:S01]  /*77d0*/  IMAD R44, R73, R72, R44 ;  /* 0x00000048492c7224 */ /* 0x000fe200078e022c */
[----:B------:R-:W-:Y:S01]  /*77e0*/  SHF.R.S32.HI R73, RZ, 0x18, R76 ;  /* 0x00000018ff497819 */ /* 0x000fe2000001144c */
[----:B------:R-:W-:Y:S01]  /*77f0*/  IMAD R46, R70, R50, RZ ;  /* 0x00000032462e7224 */ /* 0x000fe200078e02ff */
[----:B------:R-:W-:Y:S01]  /*7800*/  I2IP.S8.S32.SAT R110, R41, R40, R110 ;  /* 0x00000028296e7239 */ /* 0x000fe2000000146e */
[----:B------:R-:W-:Y:S01]  /*7810*/  IMAD R45, R74, R72, R45 ;  /* 0x000000484a2d7224 */ /* 0x000fe200078e022d */
[----:B------:R-:W-:Y:S01]  /*7820*/  SHF.R.S32.HI R74, RZ, 0x18, R95 ;  /* 0x00000018ff4a7819 */ /* 0x000fe2000001145f */
[----:B------:R-:W-:Y:S01]  /*7830*/  IMAD R51, R70, R51, RZ ;  /* 0x0000003346337224 */ /* 0x000fe200078e02ff */
[----:B------:R-:W-:Y:S01]  /*7840*/  SHF.L.U32 R76, R96, 0x8, RZ ;  /* 0x00000008604c7819 */ /* 0x000fe200000006ff */
[----:B------:R-:W-:Y:S02]  /*7850*/  IMAD R48, R70, R52, RZ ;  /* 0x0000003446307224 */ /* 0x000fe400078e02ff */
[-C--:B------:R-:W-:Y:S01]  /*7860*/  IMAD R46, R73, R72.reuse, R46 ;  /* 0x00000048492e7224 */ /* 0x080fe200078e022e */
[----:B------:R-:W-:Y:S01]  /*7870*/  SHF.R.S32.HI R73, RZ, 0x18, R77 ;  /* 0x00000018ff497819 */ /* 0x000fe2000001144d */
[-C--:B------:R-:W-:Y:S01]  /*7880*/  IMAD R51, R74, R72.reuse, R51 ;  /* 0x000000484a337224 */ /* 0x080fe200078e0233 */
[----:B------:R-:W-:Y:S01]  /*7890*/  SHF.R.S32.HI R74, RZ, 0x18, R96 ;  /* 0x00000018ff4a7819 */ /* 0x000fe20000011460 */
[----:B------:R-:W-:Y:S01]  /*78a0*/  IMAD R49, R70, R53, RZ ;  /* 0x0000003546317224 */ /* 0x000fe200078e02ff */
[----:B------:R-:W-:Y:S01]  /*78b0*/  SHF.L.U32 R77, R98, 0x8, RZ ;  /* 0x00000008624d7819 */ /* 0x000fe200000006ff */
[----:B------:R-:W-:Y:S01]  /*78c0*/  IMAD R48, R75, R72, R48 ;  /* 0x000000484b307224 */ /* 0x000fe200078e0230 */
[----:B------:R-:W-:Y:S01]  /*78d0*/  SHF.R.S32.HI R75, RZ, 0x18, R76 ;  /* 0x00000018ff4b7819 */ /* 0x000fe2000001144c */
[C---:B------:R-:W-:Y:S01]  /*78e0*/  IMAD R50, R70.reuse, R54, RZ ;  /* 0x0000003646327224 */ /* 0x040fe200078e02ff */
[----:B------:R-:W-:Y:S01]  /*78f0*/  I2IP.S8.S32.SAT R111, R51, R46, RZ ;  /* 0x0000002e336f7239 */ /* 0x000fe200000014ff */
[C---:B------:R-:W-:Y:S01]  /*7900*/  IMAD R55, R70.reuse, R55, RZ ;  /* 0x0000003746377224 */ /* 0x040fe200078e02ff */
[----:B------:R-:W-:Y:S01]  /*7910*/  SHF.L.U32 R76, R97, 0x10, RZ ;  /* 0x00000010614c7819 */ /* 0x000fe200000006ff */
[----:B------:R-:W-:Y:S01]  /*7920*/  IMAD R49, R73, R72, R49 ;  /* 0x0000004849317224 */ /* 0x000fe200078e0231 */
[----:B------:R-:W-:Y:S01]  /*7930*/  PRMT R73, R97, 0x8880, RZ ;  /* 0x0000888061497816 */ /* 0x000fe200000000ff */
[----:B------:R-:W-:Y:S01]  /*7940*/  IMAD R52, R70, R56, RZ ;  /* 0x0000003846347224 */ /* 0x000fe200078e02ff */
[----:B------:R-:W-:Y:S01]  /*7950*/  I2IP.S8.S32.SAT R111, R45, R44, R111 ;  /* 0x0000002c2d6f7239 */ /* 0x000fe2000000146f */
[-C--:B------:R-:W-:Y:S01]  /*7960*/  IMAD R50, R75, R72.reuse, R50 ;  /* 0x000000484b327224 */ /* 0x080fe200078e0232 */
[----:B------:R-:W-:Y:S01]  /*7970*/  PRMT R75, R98, 0x8880, RZ ;  /* 0x00008880624b7816 */ /* 0x000fe200000000ff */
[-C--:B------:R-:W-:Y:S01]  /*7980*/  IMAD R55, R74, R72.reuse, R55 ;  /* 0x000000484a377224 */ /* 0x080fe200078e0237 */
[----:B------:R-:W-:Y:S01]  /*7990*/  SHF.R.S32.HI R74, RZ, 0x18, R76 ;  /* 0x00000018ff4a7819 */ /* 0x000fe2000001144c */
[----:B------:R-:W-:Y:S01]  /*79a0*/  IMAD R52, R73, R72, R52 ;  /* 0x0000004849347224 */ /* 0x000fe200078e0234 */
[----:B------:R-:W-:Y:S01]  /*79b0*/  SHF.L.U32 R73, R97, 0x8, RZ ;  /* 0x0000000861497819 */ /* 0x000fe200000006ff */
[C---:B------:R-:W-:Y:S01]  /*79c0*/  IMAD R53, R70.reuse, R57, RZ ;  /* 0x0000003946357224 */ /* 0x040fe200078e02ff */
[----:B------:R1:W-:Y:S01]  /*79d0*/  STS.128 [R159+0x8200], R108 ;  /* 0x0082006c9f007388 */ /* 0x0003e20000000c00 */
[----:B------:R-:W-:Y:S01]  /*79e0*/  IMAD R54, R70, R58, RZ ;  /* 0x0000003a46367224 */ /* 0x000fe200078e02ff */
[----:B------:R-:W-:Y:S01]  /*79f0*/  SHF.R.S32.HI R73, RZ, 0x18, R73 ;  /* 0x00000018ff497819 */ /* 0x000fe20000011449 */
[----:B------:R-:W-:Y:S01]  /*7a00*/  IMAD R53, R74, R72, R53 ;  /* 0x000000484a357224 */ /* 0x000fe200078e0235 */
[----:B------:R-:W-:Y:S01]  /*7a10*/  SHF.L.U32 R76, R98, 0x10, RZ ;  /* 0x00000010624c7819 */ /* 0x000fe200000006ff */
[C---:B------:R-:W-:Y:S01]  /*7a20*/  IMAD R59, R70.reuse, R59, RZ ;  /* 0x0000003b463b7224 */ /* 0x040fe200078e02ff */
[----:B------:R-:W-:Y:S01]  /*7a30*/  SHF.R.S32.HI R74, RZ, 0x18, R97 ;  /* 0x00000018ff4a7819 */ /* 0x000fe20000011461 */
[C---:B------:R-:W-:Y:S01]  /*7a40*/  IMAD R56, R70.reuse, R60, RZ ;  /* 0x0000003c46387224 */ /* 0x040fe200078e02ff */
[----:B------:R-:W-:Y:S01]  /*7a50*/  I2IP.S8.S32.SAT R112, R55, R50, RZ ;  /* 0x0000003237707239 */ /* 0x000fe200000014ff */
[----:B------:R-:W-:Y:S01]  /*7a60*/  IMAD R54, R73, R72, R54 ;  /* 0x0000004849367224 */ /* 0x000fe200078e0236 */
[----:B------:R-:W-:Y:S01]  /*7a70*/  SHF.R.S32.HI R76, RZ, 0x18, R76 ;  /* 0x00000018ff4c7819 */ /* 0x000fe2000001144c */
[----:B------:R-:W-:Y:S01]  /*7a80*/  IMAD R57, R70, R61, RZ ;  /* 0x0000003d46397224 */ /* 0x000fe200078e02ff */
[----:B------:R-:W-:Y:S01]  /*7a90*/  I2IP.S8.S32.SAT R112, R49, R48, R112 ;  /* 0x0000003031707239 */ /* 0x000fe20000001470 */
[----:B------:R-:W-:Y:S01]  /*7aa0*/  IMAD R59, R74, R72, R59 ;  /* 0x000000484a3b7224 */ /* 0x000fe200078e023b */
[----:B------:R-:W-:Y:S01]  /*7ab0*/  SHF.R.S32.HI R77, RZ, 0x18, R77 ;  /* 0x00000018ff4d7819 */ /* 0x000fe2000001144d */
[----:B------:R-:W-:Y:S01]  /*7ac0*/  IMAD R58, R70, R62, RZ ;  /* 0x0000003e463a7224 */ /* 0x000fe200078e02ff */
[----:B------:R-:W-:Y:S01]  /*7ad0*/  SHF.R.S32.HI R73, RZ, 0x18, R98 ;  /* 0x00000018ff497819 */ /* 0x000fe20000011462 */
[----:B------:R-:W-:Y:S01]  /*7ae0*/  IMAD R56, R75, R72, R56 ;  /* 0x000000484b387224 */ /* 0x000fe200078e0238 */
[----:B------:R-:W-:Y:S01]  /*7af0*/  I2IP.S8.S32.SAT R113, R59, R54, RZ ;  /* 0x000000363b717239 */ /* 0x000fe200000014ff */
[----:B------:R-:W-:Y:S01]  /*7b00*/  IMAD R57, R76, R72, R57 ;  /* 0x000000484c397224 */ /* 0x000fe200078e0239 */
[C---:B------:R-:W-:Y:S01]  /*7b10*/  PRMT R75, R99.reuse, 0x8880, RZ ;  /* 0x00008880634b7816 */ /* 0x040fe200000000ff */
[----:B------:R-:W-:Y:S01]  /*7b20*/  IMAD.U32 R74, R99, 0x10000, RZ ;  /* 0x00010000634a7824 */ /* 0x000fe200078e00ff */
[----:B------:R-:W-:Y:S01]  /*7b30*/  I2IP.S8.S32.SAT R113, R53, R52, R113 ;  /* 0x0000003435717239 */ /* 0x000fe20000001471 */
[C---:B------:R-:W-:Y:S01]  /*7b40*/  IMAD R63, R70.reuse, R63, RZ ;  /* 0x0000003f463f7224 */ /* 0x040fe200078e02ff */
[----:B------:R-:W-:Y:S01]  /*7b50*/  SHF.R.S32.HI R76, RZ, 0x18, R99 ;  /* 0x00000018ff4c7819 */ /* 0x000fe20000011463 */
[----:B------:R-:W-:Y:S01]  /*7b60*/  IMAD R58, R77, R72, R58 ;  /* 0x000000484d3a7224 */ /* 0x000fe200078e023a */
[----:B------:R-:W-:Y:S01]  /*7b70*/  SHF.L.U32 R77, R99, 0x8, RZ ;  /* 0x00000008634d7819 */ /* 0x000fe200000006ff */
[C---:B------:R-:W-:Y:S01]  /*7b80*/  IMAD R60, R70.reuse, R64, RZ ;  /* 0x00000040463c7224 */ /* 0x040fe200078e02ff */
[----:B------:R-:W-:Y:S01]  /*7b90*/  SHF.R.S32.HI R74, RZ, 0x18, R74 ;  /* 0x00000018ff4a7819 */ /* 0x000fe2000001144a */
[C---:B------:R-:W-:Y:S01]  /*7ba0*/  IMAD R61, R70.reuse, R65, RZ ;  /* 0x00000041463d7224 */ /* 0x040fe200078e02ff */
[----:B------:R-:W-:Y:S01]  /*7bb0*/  SHF.R.S32.HI R77, RZ, 0x18, R77 ;  /* 0x00000018ff4d7819 */ /* 0x000fe2000001144d */
[-C--:B------:R-:W-:Y:S02]  /*7bc0*/  IMAD R63, R73, R72.reuse, R63 ;  /* 0x00000048493f7224 */ /* 0x080fe400078e023f */
[----:B------:R-:W-:Y:S02]  /*7bd0*/  IMAD R60, R75, R72, R60 ;  /* 0x000000484b3c7224 */ /* 0x000fe400078e023c */
[----:B------:R-:W-:Y:S01]  /*7be0*/  IMAD R62, R70, R66, RZ ;  /* 0x00000042463e7224 */ /* 0x000fe200078e02ff */
[----:B------:R-:W-:Y:S01]  /*7bf0*/  I2IP.S8.S32.SAT R114, R63, R58, RZ ;  /* 0x0000003a3f727239 */ /* 0x000fe200000014ff */
[----:B------:R-:W-:Y:S02]  /*7c00*/  IMAD R61, R74, R72, R61 ;  /* 0x000000484a3d7224 */ /* 0x000fe400078e023d */
[----:B------:R-:W-:Y:S01]  /*7c10*/  IMAD R67, R70, R67, RZ ;  /* 0x0000004346437224 */ /* 0x000fe200078e02ff */
[----:B------:R-:W-:Y:S01]  /*7c20*/  I2IP.S8.S32.SAT R114, R57, R56, R114 ;  /* 0x0000003839727239 */ /* 0x000fe20000001472 */
[-C--:B------:R-:W-:Y:S02]  /*7c30*/  IMAD R62, R77, R72.reuse, R62 ;  /* 0x000000484d3e7224 */ /* 0x080fe400078e023e */
[----:B------:R-:W-:Y:S05]  /*7c40*/  IMAD R67, R76, R72, R67 ;  /* 0x000000484c437224 */ /* 0x000fea00078e0243 */
[----:B------:R-:W-:Y:S04]  /*7c50*/  I2IP.S8.S32.SAT R115, R67, R62, RZ ;  /* 0x0000003e43737239 */ /* 0x000fe800000014ff */
[----:B------:R-:W-:Y:S05]  /*7c60*/  I2IP.S8.S32.SAT R115, R61, R60, R115 ;  /* 0x0000003c3d737239 */ /* 0x000fea0000001473 */
[----:B------:R1:W-:Y:S01]  /*7c70*/  STS.128 [R158+0x8200], R112 ;  /* 0x008200709e007388 */ /* 0x0003e20000000c00 */
[----:B------:R-:W-:Y:S01]  /*7c80*/  @!PT LDS RZ, [RZ] ;  /* 0x00000000fffff984 */ /* 0x000fe20000000800 */
[----:B------:R-:W-:Y:S01]  /*7c90*/  @!PT LDS RZ, [RZ] ;  /* 0x00000000fffff984 */ /* 0x000fe20000000800 */
[----:B------:R-:W-:Y:S01]  /*7ca0*/  @!PT LDS RZ, [RZ] ;  /* 0x00000000fffff984 */ /* 0x000fe20000000800 */
[----:B------:R-:W-:Y:S01]  /*7cb0*/  @!PT LDS RZ, [RZ] ;  /* 0x00000000fffff984 */ /* 0x000fe20000000800 */
[----:B------:R2:W-:Y:S07]  /*7cc0*/  MEMBAR.ALL.CTA ;  /* 0x0000000000007992 */ /* 0x0005ee0000008000 */
[----:B--2---:R-:W2:Y:S02]  /*7cd0*/  FENCE.VIEW.ASYNC.S ;  /* 0x00000000000073c6 */ /* 0x004ea40000000000 */
[----:B--2---:R-:W-:Y:S06]  /*7ce0*/  BAR.SYNC.DEFER_BLOCKING 0x1, 0x80 ;  /* 0x0042000000007b1d */ /* 0x004fec0000010000 */
[----:B------:R-:W-:Y:S05]  /*7cf0*/  @P0 BRA `(.L_x_116) ;  /* 0x0000000000280947 */ /* 0x000fea0003800000 */
[----:B------:R-:W-:Y:S01]  /*7d00*/  UIADD3 UR4, UPT, UPT, UR44, 0x8200, URZ ;  /* 0x000082002c047890 */ /* 0x000fe2000fffe0ff */
[----:B------:R-:W-:Y:S05]  /*7d10*/  UMOV UR51, UR36 ;  /* 0x0000002400337c82 */ /* 0x000fea0008000000 */
[----:B------:R-:W-:Y:S01]  /*7d20*/  MOV R156, UR4 ;  /* 0x00000004009c7c02 */ /* 0x000fe20008000f00 */
[----:B------:R-:W-:Y:S03]  /*7d30*/  UIADD3 UR4, UP0, UPT, UR62, 0x680, URZ ;  /* 0x000006803e047890 */ /* 0x000fe6000ff1e0ff */
[----:B------:R-:W-:Y:S01]  /*7d40*/  R2UR UR48, R156 ;  /* 0x000000009c3072ca */ /* 0x000fe200000e0000 */
[----:B------:R-:W-:Y:S11]  /*7d50*/  UIADD3.X UR5, UPT, UPT, URZ, UR63, URZ, UP0, !UPT ;  /* 0x0000003fff057290 */ /* 0x000ff600087fe4ff */
[----:B------:R-:W-:Y:S01]  /*7d60*/  @!UPT UIADD3 URZ, UPT, UPT, URZ, URZ, URZ ;  /* 0x000000fffffff290 */ /* 0x000fe2000fffe0ff */
[----:B------:R2:W-:Y:S01]  /*7d70*/  UTMASTG.3D [UR48], [UR4] ;  /* 0x00000030040073b5 */ /* 0x0005e20008010000 */
[----:B------:R0:W-:Y:S01]  /*7d80*/  UTMACMDFLUSH ;  /* 0x00000000000079b7 */ /* 0x0001e20000000000 */
[----:B--2---:R-:W-:Y:S04]  /*7d90*/  DEPBAR.LE SB0, 0x1 ;  /* 0x000080400000791a */ /* 0x004fe80000000000 */
.L_x_116:
[----:B------:R-:W-:Y:S05]  /*7da0*/  BSYNC.RECONVERGENT B0 ;  /* 0x0000000000007941 */ /* 0x000fea0003800200 */
.L_x_115:
[----:B------:R-:W-:Y:S06]  /*7db0*/  BAR.SYNC.DEFER_BLOCKING 0x1, 0x80 ;  /* 0x0042000000007b1d */ /* 0x000fec0000010000 */
[----:B------:R-:W2:Y:S01]  /*7dc0*/  @P6 SYNCS.PHASECHK.TRANS64.TRYWAIT P0, [R107+URZ+0x50], R116 ;  /* 0x000050746b0065a7 */ /* 0x000ea200080011ff */
[----:B------:R-:W-:Y:S01]  /*7dd0*/  BSSY B1, `(.L_x_117) ;  /* 0x0000023000017945 */ /* 0x000fe20003800000 */
[----:B--2---:R-:W-:Y:S03]  /*7de0*/  @P6 SEL R78, RZ, 0x1, !P0 ;  /* 0x00000001ff4e6807 */ /* 0x004fe60004000000 */
[----:B------:R-:W-:Y:S05]  /*7df0*/  @!P6 BRA `(.L_x_118) ;  /* 0x000000000080e947 */ /* 0x000fea0003800000 */
[----:B------:R-:W-:Y:S01]  /*7e00*/  ISETP.NE.AND P1, PT, R79, RZ, PT ;  /* 0x000000ff4f00720c */ /* 0x000fe20003f25270 */
[----:B------:R-:W-:Y:S01]  /*7e10*/  BSSY B0, `(.L_x_119) ;  /* 0x000000a000007945 */ /* 0x000fe20003800000 */
[----:B------:R-:W-:Y:S11]  /*7e20*/  ISETP.NE.AND P0, PT, R78, RZ, PT ;  /* 0x000000ff4e00720c */ /* 0x000ff60003f05270 */
[----:B------:R-:W-:Y:S04]  /*7e30*/  @P1 IMAD R5, R150, 0x2000, R105 ;  /* 0x0000200096051824 */ /* 0x000fe800078e0269 */
[--C-:B------:R-:W-:Y:S01]  /*7e40*/  @P1 IMAD.IADD R4, R155, 0x1, R5.reuse ;  /* 0x000000019b041824 */ /* 0x100fe200078e0205 */
[----:B------:R-:W-:Y:S01]  /*7e50*/  @P1 IADD3 R3, PT, PT, R154, R5, RZ ;  /* 0x000000059a031210 */ /* 0x000fe20007ffe0ff */
[----:B------:R-:W-:Y:S01]  /*7e60*/  @P1 IMAD.IADD R2, R104, 0x1, R5 ;  /* 0x0000000168021824 */ /* 0x000fe200078e0205 */
[----:B------:R-:W-:Y:S06]  /*7e70*/  @P0 BRA `(.L_x_120) ;  /* 0x00000000000c0947 */ /* 0x000fec0003800000 */
[----:B------:R-:W-:Y:S04]  /*7e80*/  SHF.L.U32 R0, R149, 0x1f, RZ ;  /* 0x0000001f95007819 */ /* 0x000fe800000006ff */
[----:B------:R-:W2:Y:S02]  /*7e90*/  SYNCS.PHASECHK.TRANS64.TRYWAIT P0, [R107+URZ+0x50], R0 ;  /* 0x000050006b0075a7 */ /* 0x000ea400080011ff */
[----:B--2---:R-:W-:Y:S05]  /*7ea0*/  @!P0 BRA `(.L_x_121) ;  /* 0x0000004c006c8947 */ /* 0x004fea0003800000 */
.L_x_120:
[----:B------:R-:W-:Y:S05]  /*7eb0*/  BSYNC B0 ;  /* 0x0000000000007941 */ /* 0x000fea0003800000 */
.L_x_119:
[----:B------:R-:W-:Y:S01]  /*7ec0*/  ISETP.NE.AND P0, PT, R79, RZ, PT ;  /* 0x000000ff4f00720c */ /* 0x000fe20003f05270 */
[----:B--2---:R-:W-:Y:S02]  /*7ed0*/  VIADD R107, R107, 0x70 ;  /* 0x000000706b6b7836 */ /* 0x004fe40000000000 */
[----:B------:R-:W-:Y:S02]  /*7ee0*/  IMAD.U32 R0, RZ, RZ, UR45 ;  /* 0x0000002dff007e24 */ /* 0x000fe4000f8e00ff */
[----:B------:R-:W-:Y:S03]  /*7ef0*/  VIADD R150, R150, 0x1 ;  /* 0x0000000196967836 */ /* 0x000fe60000000000 */
[----:B------:R-:W-:Y:S05]  /*7f00*/  PRMT R0, R0, 0x654, R107 ;  /* 0x0000065400007816 */ /* 0x000fea000000006b */
[----:B------:R2:W3:Y:S04]  /*7f10*/  @P0 LDS.128 R80, [R5+0x200] ;  /* 0x0002000005500984 */ /* 0x0004e80000000c00 */
[----:B------:R2:W4:Y:S04]  /*7f20*/  @P0 LDS.128 R84, [R4+0x200] ;  /* 0x0002000004540984 */ /* 0x0005280000000c00 */
        /* <DEDUP_REMOVED lines=12> */
[----:B--234-:R-:W-:Y:S02]  /*7ff0*/  LOP3.LUT R149, R149, R0, RZ, 0x3c, !PT ;  /* 0x0000000095957212 */ /* 0x01cfe400078e3cff */
.L_x_118:
[----:B------:R-:W-:Y:S05]  /*8000*/  BSYNC B1 ;  /* 0x0000000000017941 */ /* 0x000fea0003800000 */
.L_x_117:
[----:B------:R-:W-:Y:S05]  /*8010*/  VIADD R0, R71, 0x40 ;  /* 0x0000004047007836 */ /* 0x000fea0000000000 */
[----:B------:R-:W-:Y:S04]  /*8020*/  SHF.R.U32.HI R0, RZ, 0x15, R0 ;  /* 0x00000015ff007819 */ /* 0x000fe80000011600 */
[----:B------:R-:W-:Y:S11]  /*8030*/  LOP3.LUT P0, RZ, R0, 0x3, R145, 0x48, !PT ;  /* 0x0000000300ff7812 */ /* 0x000ff60007804891 */
[----:B------:R-:W-:Y:S02]  /*8040*/  @!UPT UIADD3 URZ, UPT, UPT, URZ, URZ, URZ ;  /* 0x000000fffffff290 */ /* 0x000fe4000fffe0ff */
        /* <DEDUP_REMOVED lines=8> */
[----:B------:R-:W5:Y:S01]  /*80d0*/  LDCU.64 UR4, c[0x4][0x18] ;  /* 0x01000300ff0477ac */ /* 0x000f620008000a00 */
[----:B--2---:R-:W-:Y:S01]  /*80e0*/  MOV R5, UR9 ;  /* 0x0000000900057c02 */ /* 0x004fe20008000f00 */
[----:B------:R-:W-:Y:S01]  /*80f0*/  IMAD.U32 R4, RZ, RZ, UR8 ;  /* 0x00000008ff047e24 */ /* 0x000fe2000f8e00ff */
[----:B---3--:R-:W-:Y:S01]  /*8100*/  MOV R7, UR7 ;  /* 0x0000000700077c02 */ /* 0x008fe20008000f00 */
[----:B------:R-:W-:Y:S01]  /*8110*/  IMAD.U32 R6, RZ, RZ, UR6 ;  /* 0x00000006ff067e24 */ /* 0x000fe2000f8e00ff */
[----:B-----5:R-:W-:Y:S01]  /*8120*/  MOV R11, UR5 ;  /* 0x00000005000b7c02 */ /* 0x020fe20008000f00 */
[----:B------:R-:W-:Y:S02]  /*8130*/  IMAD.U32 R10, RZ, RZ, UR4 ;  /* 0x00000004ff0a7e24 */ /* 0x000fe4000f8e00ff */
[----:B------:R-:W-:Y:S07]  /*8140*/  LEPC R20, `(.L_x_122) ;  /* 0x000000001014794e */ /* 0x000fee0000000000 */
[----:B-1--4-:R-:W-:Y:S05]  /*8150*/  CALL.ABS.NOINC R2 ;  /* 0x0000000002007343 */ /* 0x012fea0003c00000 */
.L_x_122:
[----:B------:R-:W-:Y:S05]  /*8160*/  WARPSYNC.ALL ;  /* 0x0000000000007948 */ /* 0x000fea0003800000 */
[----:B------:R-:W-:Y:S01]  /*8170*/  R2UR UR4, R71 ;  /* 0x00000000470472ca */ /* 0x000fe200000e0000 */
[----:B------:R-:W-:Y:S01]  /*8180*/  BSSY.RECONVERGENT B0, `(.L_x_123) ;  /* 0x000011c000007945 */ /* 0x000fe20003800200 */
[C---:B------:R-:W-:Y:S02]  /*8190*/  PRMT R73, R80.reuse, 0x8880, RZ ;  /* 0x0000888050497816 */ /* 0x040fe400000000ff */
[C---:B------:R-:W-:Y:S02]  /*81a0*/  SHF.L.U32 R75, R80.reuse, 0x10, RZ ;  /* 0x00000010504b7819 */ /* 0x040fe400000006ff */
[----:B------:R-:W-:Y:S02]  /*81b0*/  SHF.L.U32 R77, R81, 0x8, RZ ;  /* 0x00000008514d7819 */ /* 0x000fe400000006ff */
[----:B------:R-:W-:Y:S02]  /*81c0*/  SHF.R.S32.HI R75, RZ, 0x18, R75 ;  /* 0x00000018ff4b7819 */ /* 0x000fe4000001144b */
[----:B------:R-:W-:Y:S02]  /*81d0*/  SHF.R.S32.HI R77, RZ, 0x18, R77 ;  /* 0x00000018ff4d7819 */ /* 0x000fe4000001144d */
[----:B------:R-:W-:Y:S01]  /*81e0*/  SHF.R.S32.HI R76, RZ, 0x18, R81 ;  /* 0x00000018ff4c7819 */ /* 0x000fe20000011451 */
[----:B------:R-:W2:Y:S01]  /*81f0*/  LDTM.x64 R4, tmem[UR4+0x40] ;  /* 0x00004004000479ee */ /* 0x000ea20008340000 */
[----:B------:R-:W-:Y:S02]  /*8200*/  SHF.L.U32 R74, R80, 0x8, RZ ;  /* 0x00000008504a7819 */ /* 0x000fe400000006ff */
[----:B------:R-:W-:Y:S02]  /*8210*/  ISETP.NE.AND P0, PT, R157, RZ, PT ;  /* 0x000000ff9d00720c */ /* 0x000fe40003f05270 */
[----:B------:R-:W-:Y:S02]  /*8220*/  SHF.R.S32.HI R74, RZ, 0x18, R74 ;  /* 0x00000018ff4a7819 */ /* 0x000fe4000001144a */
[----:B------:R-:W-:Y:S01]  /*8230*/  ISETP.NE.AND P6, PT, R106, RZ, PT ;  /* 0x000000ff6a00720c */ /* 0x000fe20003fc5270 */
[C---:B--2---:R-:W-:Y:S02]  /*8240*/  IMAD R0, R70.reuse, R4, RZ ;  /* 0x0000000446007224 */ /* 0x044fe400078e02ff */
[C---:B------:R-:W-:Y:S02]  /*8250*/  IMAD R2, R70.reuse, R5, RZ ;  /* 0x0000000546027224 */ /* 0x040fe400078e02ff */
[----:B------:R-:W-:Y:S02]  /*8260*/  IMAD R3, R70, R6, RZ ;  /* 0x0000000646037224 */ /* 0x000fe400078e02ff */
        /* <DEDUP_REMOVED lines=10> */
[----:B------:R-:W-:Y:S01]  /*8310*/  IMAD R7, R73, R72, R7 ;  /* 0x0000004849077224 */ /* 0x000fe200078e0207 */
[----:B------:R-:W-:Y:S01]  /*8320*/  PRMT R73, R82, 0x8880, RZ ;  /* 0x0000888052497816 */ /* 0x000fe200000000ff */
[----:B------:R-:W-:Y:S02]  /*8330*/  IMAD R6, R70, R10, RZ ;  /* 0x0000000a46067224 */ /* 0x000fe400078e02ff */
[-C--:B------:R-:W-:Y:S01]  /*8340*/  IMAD R4, R75, R72.reuse, R4 ;  /* 0x000000484b047224 */ /* 0x080fe200078e0204 */
[----:B------:R-:W-:Y:S01]  /*8350*/  SHF.L.U32 R75, R82, 0x8, RZ ;  /* 0x00000008524b7819 */ /* 0x000fe200000006ff */
[-C--:B------:R-:W-:Y:S01]  /*8360*/  IMAD R5, R74, R72.reuse, R5 ;  /* 0x000000484a057224 */ /* 0x080fe200078e0205 */
[----:B------:R-:W-:Y:S01]  /*8370*/  SHF.L.U32 R74, R82, 0x10, RZ ;  /* 0x00000010524a7819 */ /* 0x000fe200000006ff */
[----:B------:R-:W-:Y:S01]  /*8380*/  IMAD R6, R77, R72, R6 ;  /* 0x000000484d067224 */ /* 0x000fe200078e0206 */
[----:B------:R-:W-:Y:S01]  /*8390*/  I2IP.S8.S32.SAT R77, R7, R3, RZ ;  /* 0x00000003074d7239 */ /* 0x000fe200000014ff */
[C---:B------:R-:W-:Y:S01]  /*83a0*/  IMAD R11, R70.reuse, R11, RZ ;  /* 0x0000000b460b7224 */ /* 0x040fe200078e02ff */
[----:B------:R-:W-:Y:S01]  /*83b0*/  MOV R3, R73 ;  /* 0x0000004900037202 */ /* 0x000fe20000000f00 */
[----:B------:R-:W-:Y:S01]  /*83c0*/  IMAD R8, R70, R12, RZ ;  /* 0x0000000c46087224 */ /* 0x000fe200078e02ff */
[----:B-1----:R-:W-:Y:S01]  /*83d0*/  I2IP.S8.S32.SAT R88, R2, R0, R77 ;  /* 0x0000000002587239 */ /* 0x002fe2000000144d */
[----:B------:R-:W-:Y:S01]  /*83e0*/  IMAD R9, R70, R13, RZ ;  /* 0x0000000d46097224 */ /* 0x000fe200078e02ff */
[----:B------:R-:W-:Y:S01]  /*83f0*/  SHF.R.S32.HI R73, RZ, 0x18, R74 ;  /* 0x00000018ff497819 */ /* 0x000fe2000001144a */
[----:B------:R-:W-:Y:S01]  /*8400*/  IMAD R11, R76, R72, R11 ;  /* 0x000000484c0b7224 */ /* 0x000fe200078e020b */
[----:B------:R-:W-:Y:S01]  /*8410*/  SHF.R.S32.HI R75, RZ, 0x18, R75 ;  /* 0x00000018ff4b7819 */ /* 0x000fe2000001144b */
[C---:B------:R-:W-:Y:S01]  /*8420*/  IMAD R10, R70.reuse, R14, RZ ;  /* 0x0000000e460a7224 */ /* 0x040fe200078e02ff */
[----:B------:R-:W-:Y:S01]  /*8430*/  SHF.L.U32 R2, R83, 0x10, RZ ;  /* 0x0000001053027819 */ /* 0x000fe200000006ff */
[----:B------:R-:W-:Y:S01]  /*8440*/  IMAD R8, R3, R72, R8 ;  /* 0x0000004803087224 */ /* 0x000fe200078e0208 */
[----:B------:R-:W-:Y:S01]  /*8450*/  I2IP.S8.S32.SAT R89, R11, R6, RZ ;  /* 0x000000060b597239 */ /* 0x000fe200000014ff */
[C---:B------:R-:W-:Y:S01]  /*8460*/  IMAD R15, R70.reuse, R15, RZ ;  /* 0x0000000f460f7224 */ /* 0x040fe200078e02ff */
[----:B------:R-:W-:Y:S01]  /*8470*/  PRMT R3, R83, 0x8880, RZ ;  /* 0x0000888053037816 */ /* 0x000fe200000000ff */
[----:B------:R-:W-:Y:S01]  /*8480*/  IMAD R9, R73, R72, R9 ;  /* 0x0000004849097224 */ /* 0x000fe200078e0209 */
[----:B------:R-:W-:Y:S01]  /*8490*/  I2IP.S8.S32.SAT R89, R5, R4, R89 ;  /* 0x0000000405597239 */ /* 0x000fe20000001459 */
[C---:B------:R-:W-:Y:S01]  /*84a0*/  IMAD R12, R70.reuse, R16, RZ ;  /* 0x00000010460c7224 */ /* 0x040fe200078e02ff */
[----:B------:R-:W-:Y:S01]  /*84b0*/  SHF.R.S32.HI R2, RZ, 0x18, R2 ;  /* 0x00000018ff027819 */ /* 0x000fe20000011402 */
[----:B------:R-:W-:Y:S01]  /*84c0*/  IMAD R10, R75, R72, R10 ;  /* 0x000000484b0a7224 */ /* 0x000fe200078e020a */
[----:B------:R-:W-:Y:S01]  /*84d0*/  SHF.R.S32.HI R0, RZ, 0x18, R82 ;  /* 0x00000018ff007819 */ /* 0x000fe20000011452 */
[C---:B------:R-:W-:Y:S01]  /*84e0*/  IMAD R13, R70.reuse, R17, RZ ;  /* 0x00000011460d7224 */ /* 0x040fe200078e02ff */
[----:B------:R-:W-:Y:S01]  /*84f0*/  SHF.R.S32.HI R74, RZ, 0x18, R83 ;  /* 0x00000018ff4a7819 */ /* 0x000fe20000011453 */
[----:B------:R-:W-:Y:S01]  /*8500*/  IMAD R14, R70, R18, RZ ;  /* 0x00000012460e7224 */ /* 0x000fe200078e02ff */
[----:B------:R-:W-:Y:S01]  /*8510*/  SHF.L.U32 R73, R83, 0x8, RZ ;  /* 0x0000000853497819 */ /* 0x000fe200000006ff */
[-C--:B------:R-:W-:Y:S01]  /*8520*/  IMAD R15, R0, R72.reuse, R15 ;  /* 0x00000048000f7224 */ /* 0x080fe200078e020f */
[C---:B------:R-:W-:Y:S01]  /*8530*/  SHF.L.U32 R0, R84.reuse, 0x10, RZ ;  /* 0x0000001054007819 */ /* 0x040fe200000006ff */
[-C--:B------:R-:W-:Y:S01]  /*8540*/  IMAD R12, R3, R72.reuse, R12 ;  /* 0x00000048030c7224 */ /* 0x080fe200078e020c */
[----:B------:R-:W-:Y:S01]  /*8550*/  PRMT R3, R84, 0x8880, RZ ;  /* 0x0000888054037816 */ /* 0x000fe200000000ff */
[----:B------:R-:W-:Y:S01]  /*8560*/  IMAD R13, R2, R72, R13 ;  /* 0x00000048020d7224 */ /* 0x000fe200078e020d */
[----:B------:R-:W-:Y:S01]  /*8570*/  SHF.R.S32.HI R73, RZ, 0x18, R73 ;  /* 0x00000018ff497819 */ /* 0x000fe20000011449 */
[----:B------:R-:W-:Y:S01]  /*8580*/  IMAD R19, R70, R19, RZ ;  /* 0x0000001346137224 */ /* 0x000fe200078e02ff */
[----:B------:R-:W-:Y:S01]  /*8590*/  I2IP.S8.S32.SAT R90, R15, R10, RZ ;  /* 0x0000000a0f5a7239 */ /* 0x000fe200000014ff */
[----:B------:R-:W-:Y:S01]  /*85a0*/  IMAD.SHL.U32 R2, R84, 0x100, RZ ;  /* 0x0000010054027824 */ /* 0x000fe200078e00ff */
[----:B------:R-:W-:Y:S01]  /*85b0*/  SHF.R.S32.HI R0, RZ, 0x18, R0 ;  /* 0x00000018ff007819 */ /* 0x000fe20000011400 */
[C---:B------:R-:W-:Y:S01]  /*85c0*/  IMAD R16, R70.reuse, R20, RZ ;  /* 0x0000001446107224 */ /* 0x040fe200078e02ff */
[----:B------:R-:W-:Y:S01]  /*85d0*/  I2IP.S8.S32.SAT R90, R9, R8, R90 ;  /* 0x00000008095a7239 */ /* 0x000fe2000000145a */
[-C--:B------:R-:W-:Y:S01]  /*85e0*/  IMAD R14, R73, R72.reuse, R14 ;  /* 0x00000048490e7224 */ /* 0x080fe200078e020e */
[----:B------:R-:W-:Y:S01]  /*85f0*/  SHF.R.S32.HI R73, RZ, 0x18, R2 ;  /* 0x00000018ff497819 */ /* 0x000fe20000011402 */
[----:B------:R-:W-:Y:S01]  /*8600*/  IMAD R17, R70, R21, RZ ;  /* 0x0000001546117224 */ /* 0x000fe200078e02ff */
[----:B------:R-:W-:Y:S01]  /*8610*/  SHF.L.U32 R2, R85, 0x8, RZ ;  /* 0x0000000855027819 */ /* 0x000fe200000006ff */
[----:B------:R-:W-:Y:S01]  /*8620*/  IMAD R19, R74, R72, R19 ;  /* 0x000000484a137224 */ /* 0x000fe200078e0213 */
[----:B------:R-:W-:Y:S01]  /*8630*/  SHF.R.S32.HI R74, RZ, 0x18, R94 ;  /* 0x00000018ff4a7819 */ /* 0x000fe2000001145e */
[----:B------:R-:W-:Y:S01]  /*8640*/  IMAD R18, R70, R22, RZ ;  /* 0x0000001646127224 */ /* 0x000fe200078e02ff */
[----:B------:R-:W-:Y:S01]  /*8650*/  SHF.L.U32 R75, R98, 0x8, RZ ;  /* 0x00000008624b7819 */ /* 0x000fe200000006ff */
[----:B------:R-:W-:Y:S01]  /*8660*/  IMAD R16, R3, R72, R16 ;  /* 0x0000004803107224 */ /* 0x000fe200078e0210 */
[----:B------:R-:W-:Y:S01]  /*8670*/  I2IP.S8.S32.SAT R91, R19, R14, RZ ;  /* 0x0000000e135b7239 */ /* 0x000fe200000014ff */
[----:B------:R-:W-:Y:S01]  /*8680*/  IMAD R17, R0, R72, R17 ;  /* 0x0000004800117224 */ /* 0x000fe200078e0211 */
[----:B------:R-:W-:Y:S01]  /*8690*/  SHF.R.S32.HI R0, RZ, 0x18, R84 ;  /* 0x00000018ff007819 */ /* 0x000fe20000011454 */
[C---:B------:R-:W-:Y:S01]  /*86a0*/  IMAD R23, R70.reuse, R23, RZ ;  /* 0x0000001746177224 */ /* 0x040fe200078e02ff */
[----:B------:R-:W-:Y:S01]  /*86b0*/  I2IP.S8.S32.SAT R91, R13, R12, R91 ;  /* 0x0000000c0d5b7239 */ /* 0x000fe2000000145b */
[----:B------:R-:W-:Y:S01]  /*86c0*/  IMAD R18, R73, R72, R18 ;  /* 0x0000004849127224 */ /* 0x000fe200078e0212 */
[C---:B------:R-:W-:Y:S01]  /*86d0*/  SHF.L.U32 R73, R85.reuse, 0x10, RZ ;  /* 0x0000001055497819 */ /* 0x040fe200000006ff */
[----:B------:R-:W-:Y:S01]  /*86e0*/  IMAD R20, R70, R24, RZ ;  /* 0x0000001846147224 */ /* 0x000fe200078e02ff */
[----:B------:R-:W-:Y:S01]  /*86f0*/  PRMT R3, R85, 0x8880, RZ ;  /* 0x0000888055037816 */ /* 0x000fe200000000ff */
[----:B------:R-:W-:Y:S01]  /*8700*/  IMAD R23, R0, R72, R23 ;  /* 0x0000004800177224 */ /* 0x000fe200078e0217 */
[----:B------:R-:W-:Y:S01]  /*8710*/  SHF.R.S32.HI R0, RZ, 0x18, R73 ;  /* 0x00000018ff007819 */ /* 0x000fe20000011449 */
[C---:B------:R-:W-:Y:S01]  /*8720*/  IMAD R21, R70.reuse, R25, RZ ;  /* 0x0000001946157224 */ /* 0x040fe200078e02ff */
[----:B------:R-:W-:Y:S01]  /*8730*/  SHF.R.S32.HI R73, RZ, 0x18, R2 ;  /* 0x00000018ff497819 */ /* 0x000fe20000011402 */
[C---:B------:R-:W-:Y:S01]  /*8740*/  IMAD R22, R70.reuse, R26, RZ ;  /* 0x0000001a46167224 */ /* 0x040fe200078e02ff */
[----:B------:R1:W-:Y:S01]  /*8750*/  STS.128 [R135+UR44+0xa200], R88 ;  /* 0x00a2005887007988 */ /* 0x0003e20008000c2c */
[----:B------:R-:W-:Y:S01]  /*8760*/  IMAD R20, R3, R72, R20 ;  /* 0x0000004803147224 */ /* 0x000fe200078e0214 */
[----:B------:R-:W-:Y:S01]  /*8770*/  SHF.R.S32.HI R2, RZ, 0x18, R85 ;  /* 0x00000018ff027819 */ /* 0x000fe20000011455 */
[----:B------:R-:W-:Y:S01]  /*8780*/  IMAD R27, R70, R27, RZ ;  /* 0x0000001b461b7224 */ /* 0x000fe200078e02ff */
[----:B------:R-:W-:Y:S01]  /*8790*/  I2IP.S8.S32.SAT R100, R23, R18, RZ ;  /* 0x0000001217647239 */ /* 0x000fe200000014ff */
[-C--:B------:R-:W-:Y:S01]  /*87a0*/  IMAD R21, R0, R72.reuse, R21 ;  /* 0x0000004800157224 */ /* 0x080fe200078e0215 */
[C---:B------:R-:W-:Y:S01]  /*87b0*/  PRMT R3, R86.reuse, 0x8880, RZ ;  /* 0x0000888056037816 */ /* 0x040fe200000000ff */
[-C--:B------:R-:W-:Y:S01]  /*87c0*/  IMAD R22, R73, R72.reuse, R22 ;  /* 0x0000004849167224 */ /* 0x080fe200078e0216 */
[----:B------:R-:W-:Y:S01]  /*87d0*/  SHF.L.U32 R0, R86, 0x10, RZ ;  /* 0x0000001056007819 */ /* 0x000fe200000006ff */
[----:B------:R-:W-:Y:S01]  /*87e0*/  IMAD R27, R2, R72, R27 ;  /* 0x00000048021b7224 */ /* 0x000fe200078e021b */
[----:B------:R-:W-:Y:S01]  /*87f0*/  SHF.L.U32 R2, R86, 0x8, RZ ;  /* 0x0000000856027819 */ /* 0x000fe200000006ff */
[C---:B------:R-:W-:Y:S01]  /*8800*/  IMAD R24, R70.reuse, R28, RZ ;  /* 0x0000001c46187224 */ /* 0x040fe200078e02ff */
[----:B------:R-:W-:Y:S01]  /*8810*/  SHF.R.S32.HI R0, RZ, 0x18, R0 ;  /* 0x00000018ff007819 */ /* 0x000fe20000011400 */
[C---:B------:R-:W-:Y:S01]  /*8820*/  IMAD R25, R70.reuse, R29, RZ ;  /* 0x0000001d46197224 */ /* 0x040fe200078e02ff */
        /* <DEDUP_REMOVED lines=10> */
[C---:B------:R-:W-:Y:S01]  /*88d0*/  SHF.L.U32 R0, R87.reuse, 0x10, RZ ;  /* 0x0000001057007819 */ /* 0x040fe200000006ff */
        /* <DEDUP_REMOVED lines=13> */
[C---:B------:R-:W-:Y:S01]  /*89b0*/  PRMT R3, R92.reuse, 0x8880, RZ ;  /* 0x000088805c037816 */ /* 0x040fe200000000ff */
[----:B------:R-:W-:Y:S01]  /*89c0*/  IMAD R30, R73, R72, R30 ;  /* 0x00000048491e7224 */ /* 0x000fe200078e021e */
[----:B------:R-:W-:Y:S01]  /*89d0*/  I2IP.S8.S32.SAT R102, R25, R24, R102 ;  /* 0x0000001819667239 */ /* 0x000fe20000001466 */
[----:B------:R-:W-:Y:S01]  /*89e0*/  IMAD.U32 R0, R92, 0x10000, RZ ;  /* 0x000100005c007824 */ /* 0x000fe200078e00ff */
[----:B------:R-:W-:Y:S01]  /*89f0*/  SHF.R.S32.HI R75, RZ, 0x18, R75 ;  /* 0x00000018ff4b7819 */ /* 0x000fe2000001144b */
[----:B------:R-:W-:Y:S01]  /*8a00*/  IMAD R35, R2, R72, R35 ;  /* 0x0000004802237224 */ /* 0x000fe200078e0223 */
[----:B------:R-:W-:Y:S01]  /*8a10*/  SHF.L.U32 R2, R92, 0x8, RZ ;  /* 0x000000085c027819 */ /* 0x000fe200000006ff */
[C---:B------:R-:W-:Y:S01]  /*8a20*/  IMAD R32, R70.reuse, R36, RZ ;  /* 0x0000002446207224 */ /* 0x040fe200078e02ff */
[----:B------:R-:W-:Y:S01]  /*8a30*/  SHF.R.S32.HI R0, RZ, 0x18, R0 ;  /* 0x00000018ff007819 */ /* 0x000fe20000011400 */
[C---:B------:R-:W-:Y:S01]  /*8a40*/  IMAD R33, R70.reuse, R37, RZ ;  /* 0x0000002546217224 */ /* 0x040fe200078e02ff */
[----:B------:R-:W-:Y:S01]  /*8a50*/  SHF.R.S32.HI R73, RZ, 0x18, R2 ;  /* 0x00000018ff497819 */ /* 0x000fe20000011402 */
[----:B------:R-:W-:Y:S01]  /*8a60*/  IMAD R34, R70, R38, RZ ;  /* 0x0000002646227224 */ /* 0x000fe200078e02ff */
[----:B------:R-:W-:Y:S01]  /*8a70*/  I2IP.S8.S32.SAT R103, R35, R30, RZ ;  /* 0x0000001e23677239 */ /* 0x000fe200000014ff */
[-C--:B------:R-:W-:Y:S01]  /*8a80*/  IMAD R32, R3, R72.reuse, R32 ;  /* 0x0000004803207224 */ /* 0x080fe200078e0220 */
[----:B------:R-:W-:Y:S01]  /*8a90*/  PRMT R3, R93, 0x8880, RZ ;  /* 0x000088805d037816 */ /* 0x000fe200000000ff */
[----:B------:R-:W-:Y:S01]  /*8aa0*/  IMAD R33, R0, R72, R33 ;  /* 0x0000004800217224 */ /* 0x000fe200078e0221 */
[----:B------:R-:W-:Y:S01]  /*8ab0*/  SHF.R.S32.HI R0, RZ, 0x18, R92 ;  /* 0x00000018ff007819 */ /* 0x000fe2000001145c */
[C---:B------:R-:W-:Y:S01]  /*8ac0*/  IMAD R39, R70.reuse, R39, RZ ;  /* 0x0000002746277224 */ /* 0x040fe200078e02ff */
[----:B------:R-:W-:Y:S01]  /*8ad0*/  I2IP.S8.S32.SAT R103, R29, R28, R103 ;  /* 0x0000001c1d677239 */ /* 0x000fe20000001467 */
[----:B------:R-:W-:Y:S01]  /*8ae0*/  IMAD R34, R73, R72, R34 ;  /* 0x0000004849227224 */ /* 0x000fe200078e0222 */
[C---:B------:R-:W-:Y:S01]  /*8af0*/  SHF.L.U32 R73, R93.reuse, 0x10, RZ ;  /* 0x000000105d497819 */ /* 0x040fe200000006ff */
[----:B------:R-:W-:Y:S01]  /*8b00*/  IMAD R36, R70, R40, RZ ;  /* 0x0000002846247224 */ /* 0x000fe200078e02ff */
[----:B------:R-:W-:Y:S01]  /*8b10*/  SHF.L.U32 R2, R93, 0x8, RZ ;  /* 0x000000085d027819 */ /* 0x000fe200000006ff */
[----:B------:R-:W-:Y:S01]  /*8b20*/  IMAD R39, R0, R72, R39 ;  /* 0x0000004800277224 */ /* 0x000fe200078e0227 */
        /* <DEDUP_REMOVED lines=8> */
[----:B------:R-:W-:Y:S01]  /*8bb0*/  SHF.L.U32 R2, R94, 0x10, RZ ;  /* 0x000000105e027819 */ /* 0x000fe200000006ff */
[----:B------:R-:W-:Y:S01]  /*8bc0*/  IMAD R43, R70, R43, RZ ;  /* 0x0000002b462b7224 */ /* 0x000fe200078e02ff */
[----:B------:R-:W-:Y:S01]  /*8bd0*/  SHF.R.S32.HI R0, RZ, 0x18, R93 ;  /* 0x00000018ff007819 */ /* 0x000fe2000001145d */
        /* <DEDUP_REMOVED lines=11> */
[----:B------:R-:W-:Y:S01]  /*8c90*/  SHF.L.U32 R0, R95, 0x10, RZ ;  /* 0x000000105f007819 */ /* 0x000fe200000006ff */
[----:B------:R-:W-:Y:S01]  /*8ca0*/  IMAD R47, R70, R47, RZ ;  /* 0x0000002f462f7224 */ /* 0x000fe200078e02ff */
[----:B------:R-:W-:Y:S01]  /*8cb0*/  I2IP.S8.S32.SAT R109, R43, R38, RZ ;  /* 0x000000262b6d7239 */ /* 0x000fe200000014ff */
[----:B------:R-:W-:Y:S01]  /*8cc0*/  IMAD R41, R2, R72, R41 ;  /* 0x0000004802297224 */ /* 0x000fe200078e0229 */
[C---:B------:R-:W-:Y:S01]  /*8cd0*/  PRMT R3, R95.reuse, 0x8880, RZ ;  /* 0x000088805f037816 */ /* 0x040fe200000000ff */
[C---:B------:R-:W-:Y:S01]  /*8ce0*/  IMAD R44, R70.reuse, R48, RZ ;  /* 0x00000030462c7224 */ /* 0x040fe200078e02ff */
[----:B------:R-:W-:Y:S01]  /*8cf0*/  SHF.L.U32 R2, R95, 0x8, RZ ;  /* 0x000000085f027819 */ /* 0x000fe200000006ff */
[----:B------:R-:W-:Y:S01]  /*8d00*/  IMAD R42, R73, R72, R42 ;  /* 0x00000048492a7224 */ /* 0x000fe200078e022a */
[----:B------:R-:W-:Y:S01]  /*8d10*/  SHF.R.S32.HI R0, RZ, 0x18, R0 ;  /* 0x00000018ff007819 */ /* 0x000fe20000011400 */
[----:B------:R-:W-:Y:S01]  /*8d20*/  IMAD R45, R70, R49, RZ ;  /* 0x00000031462d7224 */ /* 0x000fe200078e02ff */
[----:B------:R-:W-:Y:S01]  /*8d30*/  I2IP.S8.S32.SAT R109, R37, R36, R109 ;  /* 0x00000024256d7239 */ /* 0x000fe2000000146d */
[----:B------:R-:W-:Y:S01]  /*8d40*/  IMAD R47, R74, R72, R47 ;  /* 0x000000484a2f7224 */ /* 0x000fe200078e022f */
[----:B------:R-:W-:Y:S01]  /*8d50*/  SHF.R.S32.HI R73, RZ, 0x18, R2 ;  /* 0x00000018ff497819 */ /* 0x000fe20000011402 */
[C---:B------:R-:W-:Y:S01]  /*8d60*/  IMAD R46, R70.reuse, R50, RZ ;  /* 0x00000032462e7224 */ /* 0x040fe200078e02ff */
[----:B------:R-:W-:Y:S01]  /*8d70*/  SHF.R.S32.HI R2, RZ, 0x18, R95 ;  /* 0x00000018ff027819 */ /* 0x000fe2000001145f */
[----:B------:R-:W-:Y:S01]  /*8d80*/  IMAD R44, R3, R72, R44 ;  /* 0x00000048032c7224 */ /* 0x000fe200078e022c */
[----:B------:R-:W-:Y:S01]  /*8d90*/  I2IP.S8.S32.SAT R110, R47, R42, RZ ;  /* 0x0000002a2f6e7239 */ /* 0x000fe200000014ff */
[----:B------:R-:W-:Y:S01]  /*8da0*/  IMAD R51, R70, R51, RZ ;  /* 0x0000003346337224 */ /* 0x000fe200078e02ff */
[----:B------:R-:W-:Y:S01]  /*8db0*/  PRMT R3, R96, 0x8880, RZ ;  /* 0x0000888060037816 */ /* 0x000fe200000000ff */
[----:B------:R-:W-:Y:S01]  /*8dc0*/  IMAD R45, R0, R72, R45 ;  /* 0x00000048002d7224 */ /* 0x000fe200078e022d */
[----:B------:R-:W-:Y:S01]  /*8dd0*/  I2IP.S8.S32.SAT R110, R41, R40, R110 ;  /* 0x00000028296e7239 */ /* 0x000fe2000000146e */
[----:B------:R-:W-:Y:S01]  /*8de0*/  IMAD R48, R70, R52, RZ ;  /* 0x0000003446307224 */ /* 0x000fe200078e02ff */
[----:B------:R-:W-:Y:S01]  /*8df0*/  SHF.L.U32 R74, R97, 0x10, RZ ;  /* 0x00000010614a7819 */ /* 0x000fe200000006ff */
[-C--:B------:R-:W-:Y:S01]  /*8e00*/  IMAD R46, R73, R72.reuse, R46 ;  /* 0x00000048492e7224 */ /* 0x080fe200078e022e */
[----:B------:R-:W-:Y:S01]  /*8e10*/  PRMT R73, R97, 0x8880, RZ ;  /* 0x0000888061497816 */ /* 0x000fe200000000ff */
[-C--:B------:R-:W-:Y:S01]  /*8e20*/  IMAD R51, R2, R72.reuse, R51 ;  /* 0x0000004802337224 */ /* 0x080fe200078e0233 */
[----:B------:R-:W-:Y:S01]  /*8e30*/  SHF.R.S32.HI R74, RZ, 0x18, R74 ;  /* 0x00000018ff4a7819 */ /* 0x000fe2000001144a */
[C---:B------:R-:W-:Y:S01]  /*8e40*/  IMAD.U32 R0, R96.reuse, 0x10000, RZ ;  /* 0x0001000060007824 */ /* 0x040fe200078e00ff */
        /* <DEDUP_REMOVED lines=10> */
[----:B------:R-:W-:Y:S01]  /*8ef0*/  SHF.R.S32.HI R0, RZ, 0x18, R97 ;  /* 0x00000018ff007819 */ /* 0x000fe20000011461 */
[----:B------:R-:W-:Y:S01]  /*8f00*/  IMAD R50, R3, R72, R50 ;  /* 0x0000004803327224 */ /* 0x000fe200078e0232 */
[----:B------:R-:W-:Y:S01]  /*8f10*/  SHF.L.U32 R3, R97, 0x8, RZ ;  /* 0x0000000861037819 */ /* 0x000fe200000006ff */
[C---:B------:R-:W-:Y:S01]  /*8f20*/  IMAD R52, R70.reuse, R56, RZ ;  /* 0x0000003846347224 */ /* 0x040fe200078e02ff */
[----:B------:R-:W-:Y:S01]  /*8f30*/  I2IP.S8.S32.SAT R111, R45, R44, R111 ;  /* 0x0000002c2d6f7239 */ /* 0x000fe2000000146f */
[----:B------:R-:W-:Y:S01]  /*8f40*/  IMAD R53, R70, R57, RZ ;  /* 0x0000003946357224 */ /* 0x000fe200078e02ff */
[----:B------:R-:W-:Y:S01]  /*8f50*/  SHF.R.S32.HI R3, RZ, 0x18, R3 ;  /* 0x00000018ff037819 */ /* 0x000fe20000011403 */
[----:B------:R-:W-:Y:S01]  /*8f60*/  IMAD R55, R2, R72, R55 ;  /* 0x0000004802377224 */ /* 0x000fe200078e0237 */
[----:B------:R-:W-:Y:S01]  /*8f70*/  SHF.L.U32 R2, R98, 0x10, RZ ;  /* 0x0000001062027819 */ /* 0x000fe200000006ff */
[C---:B------:R-:W-:Y:S01]  /*8f80*/  IMAD R54, R70.reuse, R58, RZ ;  /* 0x0000003a46367224 */ /* 0x040fe200078e02ff */
[----:B------:R1:W-:Y:S01]  /*8f90*/  STS.128 [R159+0xa200], R108 ;  /* 0x00a2006c9f007388 */ /* 0x0003e20000000c00 */
[----:B------:R-:W-:Y:S01]  /*8fa0*/  IMAD R52, R73, R72, R52 ;  /* 0x0000004849347224 */ /* 0x000fe200078e0234 */
[----:B------:R-:W-:Y:S01]  /*8fb0*/  I2IP.S8.S32.SAT R112, R55, R50, RZ ;  /* 0x0000003237707239 */ /* 0x000fe200000014ff */
[----:B------:R-:W-:Y:S01]  /*8fc0*/  IMAD R59, R70, R59, RZ ;  /* 0x0000003b463b7224 */ /* 0x000fe200078e02ff */
[----:B------:R-:W-:Y:S01]  /*8fd0*/  PRMT R73, R98, 0x8880, RZ ;  /* 0x0000888062497816 */ /* 0x000fe200000000ff */
[----:B------:R-:W-:Y:S01]  /*8fe0*/  IMAD R53, R74, R72, R53 ;  /* 0x000000484a357224 */ /* 0x000fe200078e0235 */
[----:B------:R-:W-:Y:S01]  /*8ff0*/  I2IP.S8.S32.SAT R112, R49, R48, R112 ;  /* 0x0000003031707239 */ /* 0x000fe20000001470 */
[C---:B------:R-:W-:Y:S01]  /*9000*/  IMAD R56, R70.reuse, R60, RZ ;  /* 0x0000003c46387224 */ /* 0x040fe200078e02ff */
[----:B------:R-:W-:Y:S01]  /*9010*/  SHF.R.S32.HI R2, RZ, 0x18, R2 ;  /* 0x00000018ff027819 */ /* 0x000fe20000011402 */
[-C--:B------:R-:W-:Y:S01]  /*9020*/  IMAD R54, R3, R72.reuse, R54 ;  /* 0x0000004803367224 */ /* 0x080fe200078e0236 */
[----:B------:R-:W-:Y:S01]  /*9030*/  PRMT R3, R99, 0x8880, RZ ;  /* 0x0000888063037816 */ /* 0x000fe200000000ff */
[----:B------:R-:W-:Y:S01]  /*9040*/  IMAD R57, R70, R61, RZ ;  /* 0x0000003d46397224 */ /* 0x000fe200078e02ff */
[----:B------:R-:W-:Y:S01]  /*9050*/  SHF.R.S32.HI R74, RZ, 0x18, R99 ;  /* 0x00000018ff4a7819 */ /* 0x000fe20000011463 */
[-C--:B------:R-:W-:Y:S01]  /*9060*/  IMAD R59, R0, R72.reuse, R59 ;  /* 0x00000048003b7224 */ /* 0x080fe200078e023b */
[----:B------:R-:W-:Y:S01]  /*9070*/  SHF.R.S32.HI R0, RZ, 0x18, R98 ;  /* 0x00000018ff007819 */ /* 0x000fe20000011462 */
[----:B------:R-:W-:Y:S01]  /*9080*/  IMAD R56, R73, R72, R56 ;  /* 0x0000004849387224 */ /* 0x000fe200078e0238 */
[----:B------:R-:W-:Y:S01]  /*9090*/  SHF.L.U32 R73, R99, 0x8, RZ ;  /* 0x0000000863497819 */ /* 0x000fe200000006ff */
[----:B------:R-:W-:Y:S01]  /*90a0*/  IMAD R58, R70, R62, RZ ;  /* 0x0000003e463a7224 */ /* 0x000fe200078e02ff */
[----:B------:R-:W-:Y:S01]  /*90b0*/  I2IP.S8.S32.SAT R113, R59, R54, RZ ;  /* 0x000000363b717239 */ /* 0x000fe200000014ff */
[----:B------:R-:W-:Y:S01]  /*90c0*/  IMAD R57, R2, R72, R57 ;  /* 0x0000004802397224 */ /* 0x000fe200078e0239 */
[----:B------:R-:W-:Y:S01]  /*90d0*/  SHF.L.U32 R2, R99, 0x10, RZ ;  /* 0x0000001063027819 */ /* 0x000fe200000006ff */
[C---:B------:R-:W-:Y:S01]  /*90e0*/  IMAD R63, R70.reuse, R63, RZ ;  /* 0x0000003f463f7224 */ /* 0x040fe200078e02ff */
[----:B------:R-:W-:Y:S01]  /*90f0*/  SHF.R.S32.HI R73, RZ, 0x18, R73 ;  /* 0x00000018ff497819 */ /* 0x000fe20000011449 */
[C---:B------:R-:W-:Y:S01]  /*9100*/  IMAD R60, R70.reuse, R64, RZ ;  /* 0x00000040463c7224 */ /* 0x040fe200078e02ff */
[----:B------:R-:W-:Y:S01]  /*9110*/  SHF.R.S32.HI R2, RZ, 0x18, R2 ;  /* 0x00000018ff027819 */ /* 0x000fe20000011402 */
[----:B------:R-:W-:Y:S01]  /*9120*/  IMAD R58, R75, R72, R58 ;  /* 0x000000484b3a7224 */ /* 0x000fe200078e023a */
[----:B------:R-:W-:Y:S01]  /*9130*/  I2IP.S8.S32.SAT R113, R53, R52, R113 ;  /* 0x0000003435717239 */ /* 0x000fe20000001471 */
[----:B------:R-:W-:Y:S02]  /*9140*/  IMAD R61, R70, R65, RZ ;  /* 0x00000041463d7224 */ /* 0x000fe400078e02ff */
[-C--:B------:R-:W-:Y:S02]  /*9150*/  IMAD R63, R0, R72.reuse, R63 ;  /* 0x00000048003f7224 */ /* 0x080fe400078e023f */
[----:B------:R-:W-:Y:S01]  /*9160*/  IMAD R60, R3, R72, R60 ;  /* 0x00000048033c7224 */ /* 0x000fe200078e023c */
[----:B------:R-:W-:Y:S01]  /*9170*/  @P6 SHF.L.U32 R3, R149, 0x1f, RZ ;  /* 0x0000001f95036819 */ /* 0x000fe200000006ff */
        /* <DEDUP_REMOVED lines=8> */
[----:B------:R-:W-:Y:S02]  /*9200*/  I2IP.S8.S32.SAT R115, R61, R60, R0 ;  /* 0x0000003c3d737239 */ /* 0x000fe40000001400 */
[----:B------:R-:W-:Y:S03]  /*9210*/  LEA R0, R150, UR44, 0x3 ;  /* 0x0000002c96007c11 */ /* 0x000fe6000f8e18ff */
        /* <DEDUP_REMOVED lines=9> */
[----:B------:R-:W-:Y:S02]  /*92b0*/  UIADD3 UR4, UP0, UPT, UR62, 0x680, URZ ;  /* 0x000006803e047890 */ /* 0x000fe4000ff1e0ff */
[----:B------:R-:W-:Y:S02]  /*92c0*/  UIADD3 UR9, UPT, UPT, UR49, 0x40, URZ ;  /* 0x0000004031097890 */ /* 0x000fe4000fffe0ff */
[----:B------:R-:W-:Y:S02]  /*92d0*/  UIADD3 UR8, UPT, UPT, UR44, 0xa200, URZ ;  /* 0x0000a2002c087890 */ /* 0x000fe4000fffe0ff */
[----:B------:R-:W-:Y:S01]  /*92e0*/  UIADD3.X UR5, UPT, UPT, URZ, UR63, URZ, UP0, !UPT ;  /* 0x0000003fff057290 */ /* 0x000fe200087fe4ff */
[----:B------:R-:W-:Y:S01]  /*92f0*/  UMOV UR10, UR50 ;  /* 0x00000032000a7c82 */ /* 0x000fe20008000000 */
[----:B------:R-:W-:Y:S07]  /*9300*/  UMOV UR11, UR36 ;  /* 0x00000024000b7c82 */ /* 0x000fee0008000000 */
[----:B------:R2:W-:Y:S01]  /*9310*/  UTMASTG.3D [UR8], [UR4] ;  /* 0x00000008040073b5 */ /* 0x0005e20008010000 */
[----:B------:R0:W-:Y:S01]  /*9320*/  UTMACMDFLUSH ;  /* 0x00000000000079b7 */ /* 0x0001e20000000000 */
[----:B--2---:R-:W-:Y:S04]  /*9330*/  DEPBAR.LE SB0, 0x1 ;  /* 0x000080400000791a */ /* 0x004fe80000000000 */
.L_x_124:
[----:B------:R-:W-:Y:S05]  /*9340*/  BSYNC.RECONVERGENT B0 ;  /* 0x0000000000007941 */ /* 0x000fea0003800200 */
.L_x_123:
        /* <DEDUP_REMOVED lines=16> */
.L_x_128:
[----:B------:R-:W-:Y:S05]  /*9450*/  BSYNC B0 ;  /* 0x0000000000007941 */ /* 0x000fea0003800000 */
.L_x_127:
        /* <DEDUP_REMOVED lines=20> */
.L_x_126:
[----:B------:R-:W-:Y:S05]  /*95a0*/  BSYNC B1 ;  /* 0x0000000000017941 */ /* 0x000fea0003800000 */
.L_x_125:
        /* <DEDUP_REMOVED lines=21> */
.L_x_130:
        /* <DEDUP_REMOVED lines=8> */
[----:B------:R-:W-:Y:S01]  /*9780*/  ISETP.NE.AND P0, PT, R157, RZ, PT ;  /* 0x000000ff9d00720c */ /* 0x000fe20003f05270 */
[----:B------:R-:W2:Y:S01]  /*9790*/  LDTM.x64 R4, tmem[UR4+0x80] ;  /* 0x00008004000479ee */ /* 0x000ea20008340000 */
[----:B------:R-:W-:Y:S01]  /*97a0*/  ISETP.NE.AND P6, PT, R106, RZ, PT ;  /* 0x000000ff6a00720c */ /* 0x000fe20003fc5270 */
[C---:B--2---:R-:W-:Y:S02]  /*97b0*/  IMAD R0, R70.reuse, R4, RZ ;  /* 0x0000000446007224 */ /* 0x044fe400078e02ff */
[C---:B------:R-:W-:Y:S02]  /*97c0*/  IMAD R3, R70.reuse, R6, RZ ;  /* 0x0000000646037224 */ /* 0x040fe400078e02ff */
[C---:B------:R-:W-:Y:S02]  /*97d0*/  IMAD R4, R70.reuse, R8, RZ ;  /* 0x0000000846047224 */ /* 0x040fe400078e02ff */
[C---:B------:R-:W-:Y:S02]  /*97e0*/  IMAD R6, R70.reuse, R10, RZ ;  /* 0x0000000a46067224 */ /* 0x040fe400078e02ff */
[C---:B------:R-:W-:Y:S02]  /*97f0*/  IMAD R2, R70.reuse, R5, RZ ;  /* 0x0000000546027224 */ /* 0x040fe400078e02ff */
[C---:B------:R-:W-:Y:S02]  /*9800*/  IMAD R8, R70.reuse, R12, RZ ;  /* 0x0000000c46087224 */ /* 0x040fe400078e02ff */
[C---:B------:R-:W-:Y:S02]  /*9810*/  IMAD R10, R70.reuse, R14, RZ ;  /* 0x0000000e460a7224 */ /* 0x040fe400078e02ff */
[C---:B------:R-:W-:Y:S02]  /*9820*/  IMAD R5, R70.reuse, R9, RZ ;  /* 0x0000000946057224 */ /* 0x040fe400078e02ff */
[----:B------:R-:W-:Y:S01]  /*9830*/  IMAD R0, R73, R72, R0 ;  /* 0x0000004849007224 */ /* 0x000fe200078e0200 */
[----:B------:R-:W-:Y:S01]  /*9840*/  SHF.L.U32 R73, R81, 0x8, RZ ;  /* 0x0000000851497819 */ /* 0x000fe200000006ff */
[C---:B------:R-:W-:Y:S02]  /*9850*/  IMAD R12, R70.reuse, R16, RZ ;  /* 0x00000010460c7224 */ /* 0x040fe400078e02ff */
[C---:B------:R-:W-:Y:S01]  /*9860*/  IMAD R14, R70.reuse, R18, RZ ;  /* 0x00000012460e7224 */ /* 0x040fe200078e02ff */
[----:B------:R-:W-:Y:S01]  /*9870*/  SHF.R.S32.HI R73, RZ, 0x18, R73 ;  /* 0x00000018ff497819 */ /* 0x000fe20000011449 */
[C---:B------:R-:W-:Y:S02]  /*9880*/  IMAD R9, R70.reuse, R13, RZ ;  /* 0x0000000d46097224 */ /* 0x040fe400078e02ff */
[C---:B------:R-:W-:Y:S02]  /*9890*/  IMAD R16, R70.reuse, R20, RZ ;  /* 0x0000001446107224 */ /* 0x040fe400078e02ff */
[C---:B------:R-:W-:Y:S02]  /*98a0*/  IMAD R18, R70.reuse, R22, RZ ;  /* 0x0000001646127224 */ /* 0x040fe400078e02ff */
[C---:B------:R-:W-:Y:S02]  /*98b0*/  IMAD R13, R70.reuse, R17, RZ ;  /* 0x00000011460d7224 */ /* 0x040fe400078e02ff */
[C---:B------:R-:W-:Y:S02]  /*98c0*/  IMAD R20, R70.reuse, R24, RZ ;  /* 0x0000001846147224 */ /* 0x040fe400078e02ff */
[C---:B------:R-:W-:Y:S02]  /*98d0*/  IMAD R22, R70.reuse, R26, RZ ;  /* 0x0000001a46167224 */ /* 0x040fe400078e02ff */
[----:B------:R-:W-:Y:S02]  /*98e0*/  IMAD R2, R75, R72, R2 ;  /* 0x000000484b027224 */ /* 0x000fe400078e0202 */
[C---:B------:R-:W-:Y:S02]  /*98f0*/  IMAD R17, R70.reuse, R21, RZ ;  /* 0x0000001546117224 */ /* 0x040fe400078e02ff */
        /* <DEDUP_REMOVED lines=18> */
[C---:B------:R-:W-:Y:S01]  /*9a20*/  IMAD R60, R70.reuse, R64, RZ ;  /* 0x00000040463c7224 */ /* 0x040fe200078e02ff */
[----:B------:R-:W-:Y:S01]  /*9a30*/  SHF.R.S32.HI R64, RZ, 0x18, R80 ;  /* 0x00000018ff407819 */ /* 0x000fe20000011450 */
[C---:B------:R-:W-:Y:S02]  /*9a40*/  IMAD R26, R70.reuse, R30, RZ ;  /* 0x0000001e461a7224 */ /* 0x040fe400078e02ff */
[C---:B------:R-:W-:Y:S02]  /*9a50*/  IMAD R30, R70.reuse, R34, RZ ;  /* 0x00000022461e7224 */ /* 0x040fe400078e02ff */
[C---:B------:R-:W-:Y:S02]  /*9a60*/  IMAD R57, R70.reuse, R61, RZ ;  /* 0x0000003d46397224 */ /* 0x040fe400078e02ff */
[C---:B------:R-:W-:Y:S01]  /*9a70*/  IMAD R61, R70.reuse, R65, RZ ;  /* 0x00000041463d7224 */ /* 0x040fe200078e02ff */
[C---:B------:R-:W-:Y:S01]  /*9a80*/  PRMT R65, R81.reuse, 0x8880, RZ ;  /* 0x0000888051417816 */ /* 0x040fe200000000ff */
[C---:B------:R-:W-:Y:S02]  /*9a90*/  IMAD R34, R70.reuse, R38, RZ ;  /* 0x0000002646227224 */ /* 0x040fe400078e02ff */
[----:B------:R-:W-:Y:S02]  /*9aa0*/  IMAD R38, R70, R42, RZ ;  /* 0x0000002a46267224 */ /* 0x000fe400078e02ff */
[----:B------:R-:W-:Y:S01]  /*9ab0*/  IMAD R3, R74, R72, R3 ;  /* 0x000000484a037224 */ /* 0x000fe200078e0203 */
[----:B------:R-:W-:Y:S01]  /*9ac0*/  SHF.R.S32.HI R74, RZ, 0x18, R81 ;  /* 0x00000018ff4a7819 */ /* 0x000fe20000011451 */
[C---:B------:R-:W-:Y:S02]  /*9ad0*/  IMAD R42, R70.reuse, R46, RZ ;  /* 0x0000002e462a7224 */ /* 0x040fe400078e02ff */
[C---:B------:R-:W-:Y:S02]  /*9ae0*/  IMAD R46, R70.reuse, R50, RZ ;  /* 0x00000032462e7224 */ /* 0x040fe400078e02ff */
[C---:B------:R-:W-:Y:S02]  /*9af0*/  IMAD R51, R70.reuse, R51, RZ ;  /* 0x0000003346337224 */ /* 0x040fe400078e02ff */
[C---:B------:R-:W-:Y:S02]  /*9b00*/  IMAD R50, R70.reuse, R54, RZ ;  /* 0x0000003646327224 */ /* 0x040fe400078e02ff */
[C---:B------:R-:W-:Y:S02]  /*9b10*/  IMAD R54, R70.reuse, R58, RZ ;  /* 0x0000003a46367224 */ /* 0x040fe400078e02ff */
[C---:B------:R-:W-:Y:S02]  /*9b20*/  IMAD R58, R70.reuse, R62, RZ ;  /* 0x0000003e463a7224 */ /* 0x040fe400078e02ff */
[C---:B------:R-:W-:Y:S01]  /*9b30*/  IMAD R62, R70.reuse, R66, RZ ;  /* 0x00000042463e7224 */ /* 0x040fe200078e02ff */
[----:B------:R-:W-:Y:S01]  /*9b40*/  SHF.L.U32 R66, R81, 0x10, RZ ;  /* 0x0000001051427819 */ /* 0x000fe200000006ff */
[C---:B------:R-:W-:Y:S02]  /*9b50*/  IMAD R7, R70.reuse, R7, RZ ;  /* 0x0000000746077224 */ /* 0x040fe400078e02ff */
[----:B------:R-:W-:Y:S01]  /*9b60*/  IMAD R11, R70, R11, RZ ;  /* 0x0000000b460b7224 */ /* 0x000fe200078e02ff */
[----:B------:R-:W-:Y:S01]  /*9b70*/  SHF.R.S32.HI R66, RZ, 0x18, R66 ;  /* 0x00000018ff427819 */ /* 0x000fe20000011442 */
[-C--:B------:R-:W-:Y:S01]  /*9b80*/  IMAD R7, R64, R72.reuse, R7 ;  /* 0x0000004840077224 */ /* 0x080fe200078e0207 */
[C---:B------:R-:W-:Y:S01]  /*9b90*/  PRMT R64, R82.reuse, 0x8880, RZ ;  /* 0x0000888052407816 */ /* 0x040fe200000000ff */
[-C--:B------:R-:W-:Y:S01]  /*9ba0*/  IMAD R4, R65, R72.reuse, R4 ;  /* 0x0000004841047224 */ /* 0x080fe200078e0204 */
[----:B------:R-:W-:Y:S01]  /*9bb0*/  SHF.L.U32 R65, R82, 0x10, RZ ;  /* 0x0000001052417819 */ /* 0x000fe200000006ff */
[-C--:B------:R-:W-:Y:S02]  /*9bc0*/  IMAD R5, R66, R72.reuse, R5 ;  /* 0x0000004842057224 */ /* 0x080fe400078e0205 */
[-C--:B------:R-:W-:Y:S01]  /*9bd0*/  IMAD R6, R73, R72.reuse, R6 ;  /* 0x0000004849067224 */ /* 0x080fe200078e0206 */
[----:B------:R-:W-:Y:S01]  /*9be0*/  I2IP.S8.S32.SAT R73, R7, R3, RZ ;  /* 0x0000000307497239 */ /* 0x000fe200000014ff */
[----:B------:R-:W-:Y:S01]  /*9bf0*/  IMAD R11, R74, R72, R11 ;  /* 0x000000484a0b7224 */ /* 0x000fe200078e020b */
[----:B------:R-:W-:Y:S01]  /*9c00*/  SHF.L.U32 R7, R82, 0x8, RZ ;  /* 0x0000000852077819 */ /* 0x000fe200000006ff */
[C---:B------:R-:W-:Y:S01]  /*9c10*/  IMAD R15, R70.reuse, R15, RZ ;  /* 0x0000000f460f7224 */ /* 0x040fe200078e02ff */
[----:B------:R-:W-:Y:S01]  /*9c20*/  MOV R3, R64 ;  /* 0x0000004000037202 */ /* 0x000fe20000000f00 */
[C---:B------:R-:W-:Y:S01]  /*9c30*/  IMAD R19, R70.reuse, R19, RZ ;  /* 0x0000001346137224 */ /* 0x040fe200078e02ff */
[----:B------:R-:W-:Y:S01]  /*9c40*/  I2IP.S8.S32.SAT R11, R11, R6, RZ ;  /* 0x000000060b0b7239 */ /* 0x000fe200000014ff */
[C---:B------:R-:W-:Y:S01]  /*9c50*/  IMAD R23, R70.reuse, R23, RZ ;  /* 0x0000001746177224 */ /* 0x040fe200078e02ff */
[----:B------:R-:W-:Y:S01]  /*9c60*/  SHF.R.S32.HI R6, RZ, 0x18, R65 ;  /* 0x00000018ff067819 */ /* 0x000fe20000011441 */
[----:B------:R-:W-:Y:S01]  /*9c70*/  IMAD R8, R3, R72, R8 ;  /* 0x0000004803087224 */ /* 0x000fe200078e0208 */
[----:B------:R-:W-:Y:S01]  /*9c80*/  SHF.R.S32.HI R7, RZ, 0x18, R7 ;  /* 0x00000018ff077819 */ /* 0x000fe20000011407 */
[----:B------:R-:W-:Y:S01]  /*9c90*/  IMAD R27, R70, R27, RZ ;  /* 0x0000001b461b7224 */ /* 0x000fe200078e02ff */
[----:B-1----:R-:W-:Y:S01]  /*9ca0*/  I2IP.S8.S32.SAT R88, R2, R0, R73 ;  /* 0x0000000002587239 */ /* 0x002fe20000001449 */
[-C--:B------:R-:W-:Y:S01]  /*9cb0*/  IMAD R9, R6, R72.reuse, R9 ;  /* 0x0000004806097224 */ /* 0x080fe200078e0209 */
[----:B------:R-:W-:Y:S01]  /*9cc0*/  SHF.L.U32 R2, R83, 0x10, RZ ;  /* 0x0000001053027819 */ /* 0x000fe200000006ff */
[----:B------:R-:W-:Y:S01]  /*9cd0*/  IMAD R10, R7, R72, R10 ;  /* 0x00000048070a7224 */ /* 0x000fe200078e020a */
[----:B------:R-:W-:Y:S01]  /*9ce0*/  SHF.R.S32.HI R0, RZ, 0x18, R82 ;  /* 0x00000018ff007819 */ /* 0x000fe20000011452 */
[C---:B------:R-:W-:Y:S01]  /*9cf0*/  IMAD R31, R70.reuse, R31, RZ ;  /* 0x0000001f461f7224 */ /* 0x040fe200078e02ff */
[----:B------:R-:W-:Y:S01]  /*9d00*/  I2IP.S8.S32.SAT R89, R5, R4, R11 ;  /* 0x0000000405597239 */ /* 0x000fe2000000140b */
[----:B------:R-:W-:Y:S01]  /*9d10*/  IMAD R35, R70, R35, RZ ;  /* 0x0000002346237224 */ /* 0x000fe200078e02ff */
[C---:B------:R-:W-:Y:S01]  /*9d20*/  PRMT R3, R83.reuse, 0x8880, RZ ;  /* 0x0000888053037816 */ /* 0x040fe200000000ff */
[-C--:B------:R-:W-:Y:S01]  /*9d30*/  IMAD R15, R0, R72.reuse, R15 ;  /* 0x00000048000f7224 */ /* 0x080fe200078e020f */
[----:B------:R-:W-:Y:S01]  /*9d40*/  SHF.L.U32 R5, R83, 0x8, RZ ;  /* 0x0000000853057819 */ /* 0x000fe200000006ff */
[C---:B------:R-:W-:Y:S01]  /*9d50*/  IMAD R39, R70.reuse, R39, RZ ;  /* 0x0000002746277224 */ /* 0x040fe200078e02ff */
[----:B------:R-:W-:Y:S01]  /*9d60*/  SHF.R.S32.HI R2, RZ, 0x18, R2 ;  /* 0x00000018ff027819 */ /* 0x000fe20000011402 */
[-C--:B------:R-:W-:Y:S01]  /*9d70*/  IMAD R12, R3, R72.reuse, R12 ;  /* 0x00000048030c7224 */ /* 0x080fe200078e020c */
[----:B------:R-:W-:Y:S01]  /*9d80*/  SHF.R.S32.HI R5, RZ, 0x18, R5 ;  /* 0x00000018ff057819 */ /* 0x000fe20000011405 */
[----:B------:R-:W-:Y:S01]  /*9d90*/  IMAD R43, R70, R43, RZ ;  /* 0x0000002b462b7224 */ /* 0x000fe200078e02ff */
[----:B------:R-:W-:Y:S01]  /*9da0*/  SHF.R.S32.HI R4, RZ, 0x18, R83 ;  /* 0x00000018ff047819 */ /* 0x000fe20000011453 */
[-C--:B------:R-:W-:Y:S01]  /*9db0*/  IMAD R13, R2, R72.reuse, R13 ;  /* 0x00000048020d7224 */ /* 0x080fe200078e020d */
[C---:B------:R-:W-:Y:S01]  /*9dc0*/  SHF.L.U32 R0, R84.reuse, 0x10, RZ ;  /* 0x0000001054007819 */ /* 0x040fe200000006ff */
[-C--:B------:R-:W-:Y:S01]  /*9dd0*/  IMAD R14, R5, R72.reuse, R14 ;  /* 0x00000048050e7224 */ /* 0x080fe200078e020e */
[C---:B------:R-:W-:Y:S01]  /*9de0*/  PRMT R3, R84.reuse, 0x8880, RZ ;  /* 0x0000888054037816 */ /* 0x040fe200000000ff */
[----:B------:R-:W-:Y:S01]  /*9df0*/  IMAD.SHL.U32 R2, R84, 0x100, RZ ;  /* 0x0000010054027824 */ /* 0x000fe200078e00ff */
[----:B------:R-:W-:Y:S01]  /*9e00*/  SHF.R.S32.HI R0, RZ, 0x18, R0 ;  /* 0x00000018ff007819 */ /* 0x000fe20000011400 */
[-C--:B------:R-:W-:Y:S01]  /*9e10*/  IMAD R19, R4, R72.reuse, R19 ;  /* 0x0000004804137224 */ /* 0x080fe200078e0213 */
[----:B------:R-:W-:Y:S01]  /*9e20*/  SHF.L.U32 R4, R85, 0x10, RZ ;  /* 0x0000001055047819 */ /* 0x000fe200000006ff */
[-C--:B------:R-:W-:Y:S01]  /*9e30*/  IMAD R16, R3, R72.reuse, R16 ;  /* 0x0000004803107224 */ /* 0x080fe200078e0210 */
[----:B------:R-:W-:Y:S01]  /*9e40*/  SHF.R.S32.HI R5, RZ, 0x18, R2 ;  /* 0x00000018ff057819 */ /* 0x000fe20000011402 */
[-C--:B------:R-:W-:Y:S01]  /*9e50*/  IMAD R17, R0, R72.reuse, R17 ;  /* 0x0000004800117224 */ /* 0x080fe200078e0211 */
[----:B------:R-:W-:Y:S01]  /*9e60*/  SHF.R.S32.HI R0, RZ, 0x18, R84 ;  /* 0x00000018ff007819 */ /* 0x000fe20000011454 */
[----:B------:R-:W-:Y:S01]  /*9e70*/  IMAD R47, R70, R47, RZ ;  /* 0x0000002f462f7224 */ /* 0x000fe200078e02ff */
[----:B------:R-:W-:Y:S01]  /*9e80*/  PRMT R3, R85, 0x8880, RZ ;  /* 0x0000888055037816 */ /* 0x000fe200000000ff */
[-C--:B------:R-:W-:Y:S01]  /*9e90*/  IMAD R18, R5, R72.reuse, R18 ;  /* 0x0000004805127224 */ /* 0x080fe200078e0212 */
[----:B------:R-:W-:Y:S01]  /*9ea0*/  SHF.L.U32 R2, R85, 0x8, RZ ;  /* 0x0000000855027819 */ /* 0x000fe200000006ff */
[-C--:B------:R-:W-:Y:S01]  /*9eb0*/  IMAD R23, R0, R72.reuse, R23 ;  /* 0x0000004800177224 */ /* 0x080fe200078e0217 */
        /* <DEDUP_REMOVED lines=8> */
[----:B------:R-:W-:Y:S01]  /*9f40*/  PRMT R3, R86, 0x8880, RZ ;  /* 0x0000888056037816 */ /* 0x000fe200000000ff */
        /* <DEDUP_REMOVED lines=9> */
[----:B------:R-:W-:Y:S01]  /*9fe0*/  SHF.L.U32 R0, R87, 0x10, RZ ;  /* 0x0000001057007819 */ /* 0x000fe200000006ff */
[-C--:B------:R-:W-:Y:S01]  /*9ff0*/  IMAD R26, R5, R72.reuse, R26 ;  /* 0x00000048051a7224 */ /* 0x080fe200078e021a */
[C---:B------:R-:W-:Y:S01]  /*a000*/  PRMT R3, R87.reuse, 0x8880, RZ ;  /* 0x0000888057037816 */ /* 0x040fe200000000ff */
[-C--:B------:R-:W-:Y:S01]  /*a010*/  IMAD R31, R2, R72.reuse, R31 ;  /* 0x00000048021f7224 */ /* 0x080fe200078e021f */
[----:B------:R-:W-:Y:S01]  /*a020*/  SHF.L.U32 R2, R87, 0x8, RZ ;  /* 0x0000000857027819 */ /* 0x000fe200000006ff */
[----:B------:R-:W-:Y:S01]  /*a030*/  IMAD R67, R70, R67, RZ ;  /* 0x0000004346437224 */ /* 0x000fe200078e02ff */
[----:B------:R-:W-:Y:S01]  /*a040*/  SHF.R.S32.HI R0, RZ, 0x18, R0 ;  /* 0x00000018ff007819 */ /* 0x000fe20000011400 */
[-C--:B------:R-:W-:Y:S01]  /*a050*/  IMAD R28, R3, R72.reuse, R28 ;  /* 0x00000048031c7224 */ /* 0x080fe200078e021c */
[----:B------:R-:W-:Y:S02]  /*a060*/  SHF.R.S32.HI R5, RZ, 0x18, R2 ;  /* 0x00000018ff057819 */ /* 0x000fe40000011402 */
[----:B------:R-:W-:Y:S01]  /*a070*/  SHF.R.S32.HI R2, RZ, 0x18, R87 ;  /* 0x00000018ff027819 */ /* 0x000fe20000011457 */
[-C--:B------:R-:W-:Y:S01]  /*a080*/  IMAD R29, R0, R72.reuse, R29 ;  /* 0x00000048001d7224 */ /* 0x080fe200078e021d */
[C---:B------:R-:W-:Y:S01]  /*a090*/  PRMT R3, R92.reuse, 0x8880, RZ ;  /* 0x000088805c037816 */ /* 0x040fe200000000ff */
[----:B------:R-:W-:Y:S01]  /*a0a0*/  IMAD.U32 R0, R92, 0x10000, RZ ;  /* 0x000100005c007824 */ /* 0x000fe200078e00ff */
[----:B------:R-:W-:Y:S01]  /*a0b0*/  SHF.L.U32 R4, R93, 0x10, RZ ;  /* 0x000000105d047819 */ /* 0x000fe200000006ff */
[----:B------:R-:W-:Y:S01]  /*a0c0*/  IMAD R30, R5, R72, R30 ;  /* 0x00000048051e7224 */ /* 0x000fe200078e021e */
[----:B------:R-:W-:Y:S01]  /*a0d0*/  I2IP.S8.S32.SAT R10, R15, R10, RZ ;  /* 0x0000000a0f0a7239 */ /* 0x000fe200000014ff */
[-C--:B------:R-:W-:Y:S01]  /*a0e0*/  IMAD R35, R2, R72.reuse, R35 ;  /* 0x0000004802237224 */ /* 0x080fe200078e0223 */
[----:B------:R-:W-:Y:S01]  /*a0f0*/  SHF.L.U32 R2, R92, 0x8, RZ ;  /* 0x000000085c027819 */ /* 0x000fe200000006ff */
[-C--:B------:R-:W-:Y:S01]  /*a100*/  IMAD R32, R3, R72.reuse, R32 ;  /* 0x0000004803207224 */ /* 0x080fe200078e0220 */
[----:B------:R-:W-:Y:S02]  /*a110*/  SHF.R.S32.HI R0, RZ, 0x18, R0 ;  /* 0x00000018ff007819 */ /* 0x000fe40000011400 */
[----:B------:R-:W-:Y:S02]  /*a120*/  SHF.R.S32.HI R5, RZ, 0x18, R2 ;  /* 0x00000018ff057819 */ /* 0x000fe40000011402 */
[----:B------:R-:W-:Y:S01]  /*a130*/  PRMT R3, R93, 0x8880, RZ ;  /* 0x000088805d037816 */ /* 0x000fe200000000ff */
[-C--:B------:R-:W-:Y:S01]  /*a140*/  IMAD R33, R0, R72.reuse, R33 ;  /* 0x0000004800217224 */ /* 0x080fe200078e0221 */
[----:B------:R-:W-:Y:S01]  /*a150*/  SHF.R.S32.HI R0, RZ, 0x18, R92 ;  /* 0x00000018ff007819 */ /* 0x000fe2000001145c */
[----:B------:R-:W-:Y:S01]  /*a160*/  IMAD R34, R5, R72, R34 ;  /* 0x0000004805227224 */ /* 0x000fe200078e0222 */
[----:B------:R-:W-:Y:S02]  /*a170*/  SHF.L.U32 R2, R93, 0x8, RZ ;  /* 0x000000085d027819 */ /* 0x000fe400000006ff */
[----:B------:R-:W-:Y:S01]  /*a180*/  I2IP.S8.S32.SAT R14, R19, R14, RZ ;  /* 0x0000000e130e7239 */ /* 0x000fe200000014ff */
[-C--:B------:R-:W-:Y:S01]  /*a190*/  IMAD R39, R0, R72.reuse, R39 ;  /* 0x0000004800277224 */ /* 0x080fe200078e0227 */
[----:B------:R-:W-:Y:S01]  /*a1a0*/  SHF.R.S32.HI R0, RZ, 0x18, R4 ;  /* 0x00000018ff007819 */ /* 0x000fe20000011404 */
[-C--:B------:R-:W-:Y:S01]  /*a1b0*/  IMAD R36, R3, R72.reuse, R36 ;  /* 0x0000004803247224 */ /* 0x080fe200078e0224 */
[----:B------:R-:W-:Y:S02]  /*a1c0*/  SHF.R.S32.HI R5, RZ, 0x18, R2 ;  /* 0x00000018ff057819 */ /* 0x000fe40000011402 */
[----:B------:R-:W-:Y:S01]  /*a1d0*/  SHF.L.U32 R2, R94, 0x10, RZ ;  /* 0x000000105e027819 */ /* 0x000fe200000006ff */
[-C--:B------:R-:W-:Y:S01]  /*a1e0*/  IMAD R37, R0, R72.reuse, R37 ;  /* 0x0000004800257224 */ /* 0x080fe200078e0225 */
[----:B------:R-:W-:Y:S01]  /*a1f0*/  SHF.R.S32.HI R0, RZ, 0x18, R93 ;  /* 0x00000018ff007819 */ /* 0x000fe2000001145d */
[-C--:B------:R-:W-:Y:S01]  /*a200*/  IMAD R38, R5, R72.reuse, R38 ;  /* 0x0000004805267224 */ /* 0x080fe200078e0226 */
[C---:B------:R-:W-:Y:S02]  /*a210*/  PRMT R3, R94.reuse, 0x8880, RZ ;  /* 0x000088805e037816 */ /* 0x040fe400000000ff */
[----:B------:R-:W-:Y:S01]  /*a220*/  SHF.L.U32 R5, R94, 0x8, RZ ;  /* 0x000000085e057819 */ /* 0x000fe200000006ff */
[-C--:B------:R-:W-:Y:S01]  /*a230*/  IMAD R43, R0, R72.reuse, R43 ;  /* 0x00000048002b7224 */ /* 0x080fe200078e022b */
[----:B------:R-:W-:Y:S01]  /*a240*/  SHF.R.S32.HI R2, RZ, 0x18, R2 ;  /* 0x00000018ff027819 */ /* 0x000fe20000011402 */
[-C--:B------:R-:W-:Y:S01]  /*a250*/  IMAD R40, R3, R72.reuse, R40 ;  /* 0x0000004803287224 */ /* 0x080fe200078e0228 */
[----:B------:R-:W-:Y:S02]  /*a260*/  SHF.R.S32.HI R5, RZ, 0x18, R5 ;  /* 0x00000018ff057819 */ /* 0x000fe40000011405 */
[----:B------:R-:W-:Y:S01]  /*a270*/  SHF.R.S32.HI R4, RZ, 0x18, R94 ;  /* 0x00000018ff047819 */ /* 0x000fe2000001145e */
[-C--:B------:R-:W-:Y:S01]  /*a280*/  IMAD R41, R2, R72.reuse, R41 ;  /* 0x0000004802297224 */ /* 0x080fe200078e0229 */
[----:B------:R-:W-:Y:S01]  /*a290*/  SHF.L.U32 R0, R95, 0x10, RZ ;  /* 0x000000105f007819 */ /* 0x000fe200000006ff */
[-C--:B------:R-:W-:Y:S01]  /*a2a0*/  IMAD R42, R5, R72.reuse, R42 ;  /* 0x00000048052a7224 */ /* 0x080fe200078e022a */
[C---:B------:R-:W-:Y:S01]  /*a2b0*/  PRMT R3, R95.reuse, 0x8880, RZ ;  /* 0x000088805f037816 */ /* 0x040fe200000000ff */
[-C--:B------:R-:W-:Y:S01]  /*a2c0*/  IMAD R47, R4, R72.reuse, R47 ;  /* 0x00000048042f7224 */ /* 0x080fe200078e022f */
[----:B------:R-:W-:Y:S02]  /*a2d0*/  SHF.L.U32 R2, R95, 0x8, RZ ;  /* 0x000000085f027819 */ /* 0x000fe400000006ff */
[----:B------:R-:W-:Y:S01]  /*a2e0*/  SHF.R.S32.HI R0, RZ, 0x18, R0 ;  /* 0x00000018ff007819 */ /* 0x000fe20000011400 */
[-C--:B------:R-:W-:Y:S01]  /*a2f0*/  IMAD R44, R3, R72.reuse, R44 ;  /* 0x00000048032c7224 */ /* 0x080fe200078e022c */
[----:B------:R-:W-:Y:S02]  /*a300*/  SHF.R.S32.HI R5, RZ, 0x18, R2 ;  /* 0x00000018ff057819 */ /* 0x000fe40000011402 */
[----:B------:R-:W-:Y:S01]  /*a310*/  SHF.R.S32.HI R2, RZ, 0x18, R95 ;  /* 0x00000018ff027819 */ /* 0x000fe2000001145f */
[-C--:B------:R-:W-:Y:S01]  /*a320*/  IMAD R45, R0, R72.reuse, R45 ;  /* 0x00000048002d7224 */ /* 0x080fe200078e022d */
[----:B------:R-:W-:Y:S01]  /*a330*/  PRMT R3, R96, 0x8880, RZ ;  /* 0x0000888060037816 */ /* 0x000fe200000000ff */
[-C--:B------:R-:W-:Y:S01]  /*a340*/  IMAD R46, R5, R72.reuse, R46 ;  /* 0x00000048052e7224 */ /* 0x080fe200078e022e */
[C---:B------:R-:W-:Y:S01]  /*a350*/  SHF.L.U32 R4, R97.reuse, 0x10, RZ ;  /* 0x0000001061047819 */ /* 0x040fe200000006ff */
[-C--:B------:R-:W-:Y:S01]  /*a360*/  IMAD R51, R2, R72.reuse, R51 ;  /* 0x0000004802337224 */ /* 0x080fe200078e0233 */
[----:B------:R-:W-:Y:S01]  /*a370*/  SHF.R.S32.HI R2, RZ, 0x18, R96 ;  /* 0x00000018ff027819 */ /* 0x000fe20000011460 */
[C---:B------:R-:W-:Y:S01]  /*a380*/  IMAD.U32 R0, R96.reuse, 0x10000, RZ ;  /* 0x0001000060007824 */ /* 0x040fe200078e00ff */
[----:B------:R-:W-:Y:S01]  /*a390*/  PRMT R5, R97, 0x8880, RZ ;  /* 0x0000888061057816 */ /* 0x000fe200000000ff */
[-C--:B------:R-:W-:Y:S01]  /*a3a0*/  IMAD R48, R3, R72.reuse, R48 ;  /* 0x0000004803307224 */ /* 0x080fe200078e0230 */
[----:B------:R-:W-:Y:S02]  /*a3b0*/  SHF.L.U32 R3, R96, 0x8, RZ ;  /* 0x0000000860037819 */ /* 0x000fe400000006ff */
[----:B------:R-:W-:Y:S02]  /*a3c0*/  SHF.R.S32.HI R0, RZ, 0x18, R0 ;  /* 0x00000018ff007819 */ /* 0x000fe40000011400 */
[----:B------:R-:W-:Y:S02]  /*a3d0*/  SHF.R.S32.HI R3, RZ, 0x18, R3 ;  /* 0x00000018ff037819 */ /* 0x000fe40000011403 */
[----:B------:R-:W-:Y:S01]  /*a3e0*/  SHF.R.S32.HI R4, RZ, 0x18, R4 ;  /* 0x00000018ff047819 */ /* 0x000fe20000011404 */
[-C--:B------:R-:W-:Y:S01]  /*a3f0*/  IMAD R49, R0, R72.reuse, R49 ;  /* 0x0000004800317224 */ /* 0x080fe200078e0231 */
[----:B------:R-:W-:Y:S01]  /*a400*/  SHF.R.S32.HI R0, RZ, 0x18, R97 ;  /* 0x00000018ff007819 */ /* 0x000fe20000011461 */
[-C--:B------:R-:W-:Y:S01]  /*a410*/  IMAD R50, R3, R72.reuse, R50 ;  /* 0x0000004803327224 */ /* 0x080fe200078e0232 */
[----:B------:R-:W-:Y:S01]  /*a420*/  SHF.L.U32 R3, R97, 0x8, RZ ;  /* 0x0000000861037819 */ /* 0x000fe200000006ff */
[-C--:B------:R-:W-:Y:S01]  /*a430*/  IMAD R55, R2, R72.reuse, R55 ;  /* 0x0000004802377224 */ /* 0x080fe200078e0237 */
        /* <DEDUP_REMOVED lines=8> */
[----:B------:R-:W-:Y:S01]  /*a4c0*/  IMAD R59, R0, R72, R59 ;  /* 0x00000048003b7224 */ /* 0x000fe200078e023b */
[----:B------:R-:W-:Y:S01]  /*a4d0*/  I2IP.S8.S32.SAT R18, R23, R18, RZ ;  /* 0x0000001217127239 */ /* 0x000fe200000014ff */
[----:B------:R-:W-:Y:S01]  /*a4e0*/  IMAD R56, R5, R72, R56 ;  /* 0x0000004805387224 */ /* 0x000fe200078e0238 */
[----:B------:R-:W-:Y:S01]  /*a4f0*/  I2IP.S8.S32.SAT R90, R9, R8, R10 ;  /* 0x00000008095a7239 */ /* 0x000fe2000000140a */
[----:B------:R-:W-:Y:S01]  /*a500*/  IMAD R57, R2, R72, R57 ;  /* 0x0000004802397224 */ /* 0x000fe200078e0239 */
[----:B------:R-:W-:Y:S02]  /*a510*/  I2IP.S8.S32.SAT R91, R13, R12, R14 ;  /* 0x0000000c0d5b7239 */ /* 0x000fe4000000140e */
[----:B------:R-:W-:Y:S02]  /*a520*/  SHF.R.S32.HI R7, RZ, 0x18, R7 ;  /* 0x00000018ff077819 */ /* 0x000fe40000011407 */
[----:B------:R-:W-:Y:S01]  /*a530*/  SHF.L.U32 R2, R99, 0x10, RZ ;  /* 0x0000001063027819 */ /* 0x000fe200000006ff */
[----:B------:R1:W-:Y:S01]  /*a540*/  STS.128 [R135+UR44+0x8200], R88 ;  /* 0x0082005887007988 */ /* 0x0003e20008000c2c */
[----:B------:R-:W-:Y:S01]  /*a550*/  SHF.R.S32.HI R0, RZ, 0x18, R98 ;  /* 0x00000018ff007819 */ /* 0x000fe20000011462 */
[----:B------:R-:W-:Y:S01]  /*a560*/  IMAD R58, R7, R72, R58 ;  /* 0x00000048073a7224 */ /* 0x000fe200078e023a */
[----:B------:R-:W-:Y:S02]  /*a570*/  I2IP.S8.S32.SAT R16, R17, R16, R18 ;  /* 0x0000001011107239 */ /* 0x000fe40000001412 */
[----:B------:R-:W-:Y:S01]  /*a580*/  I2IP.S8.S32.SAT R17, R27, R22, RZ ;  /* 0x000000161b117239 */ /* 0x000fe200000014ff */
[----:B------:R-:W-:Y:S01]  /*a590*/  IMAD R63, R0, R72, R63 ;  /* 0x00000048003f7224 */ /* 0x000fe200078e023f */
[----:B------:R-:W-:Y:S02]  /*a5a0*/  I2IP.S8.S32.SAT R18, R31, R26, RZ ;  /* 0x0000001a1f127239 */ /* 0x000fe400000014ff */
[----:B------:R-:W-:Y:S02]  /*a5b0*/  I2IP.S8.S32.SAT R19, R35, R30, RZ ;  /* 0x0000001e23137239 */ /* 0x000fe400000014ff */
[C---:B------:R-:W-:Y:S02]  /*a5c0*/  PRMT R3, R99.reuse, 0x8880, RZ ;  /* 0x0000888063037816 */ /* 0x040fe400000000ff */
[----:B------:R-:W-:Y:S02]  /*a5d0*/  SHF.L.U32 R5, R99, 0x8, RZ ;  /* 0x0000000863057819 */ /* 0x000fe400000006ff */
[----:B------:R-:W-:Y:S01]  /*a5e0*/  SHF.R.S32.HI R2, RZ, 0x18, R2 ;  /* 0x00000018ff027819 */ /* 0x000fe20000011402 */
[----:B------:R-:W-:Y:S01]  /*a5f0*/  IMAD R60, R3, R72, R60 ;  /* 0x00000048033c7224 */ /* 0x000fe200078e023c */
[----:B------:R-:W-:Y:S02]  /*a600*/  I2IP.S8.S32.SAT R17, R21, R20, R17 ;  /* 0x0000001415117239 */ /* 0x000fe40000001411 */
[----:B------:R-:W-:Y:S01]  /*a610*/  I2IP.S8.S32.SAT R18, R25, R24, R18 ;  /* 0x0000001819127239 */ /* 0x000fe20000001412 */
[----:B------:R-:W-:Y:S01]  /*a620*/  IMAD R61, R2, R72, R61 ;  /* 0x00000048023d7224 */ /* 0x000fe200078e023d */
[----:B------:R-:W-:Y:S02]  /*a630*/  I2IP.S8.S32.SAT R19, R29, R28, R19 ;  /* 0x0000001c1d137239 */ /* 0x000fe40000001413 */
[----:B------:R-:W-:Y:S02]  /*a640*/  SHF.R.S32.HI R5, RZ, 0x18, R5 ;  /* 0x00000018ff057819 */ /* 0x000fe40000011405 */
[----:B------:R-:W-:Y:S01]  /*a650*/  SHF.R.S32.HI R4, RZ, 0x18, R99 ;  /* 0x00000018ff047819 */ /* 0x000fe20000011463 */
[----:B------:R1:W-:Y:S01]  /*a660*/  STS.128 [R160+0x8200], R16 ;  /* 0x00820010a0007388 */ /* 0x0003e20000000c00 */
[----:B------:R-:W-:Y:S01]  /*a670*/  I2IP.S8.S32.SAT R34, R39, R34, RZ ;  /* 0x0000002227227239 */ /* 0x000fe200000014ff */
[----:B------:R-:W-:Y:S01]  /*a680*/  IMAD R62, R5, R72, R62 ;  /* 0x00000048053e7224 */ /* 0x000fe200078e023e */
[----:B------:R-:W-:Y:S01]  /*a690*/  I2IP.S8.S32.SAT R38, R43, R38, RZ ;  /* 0x000000262b267239 */ /* 0x000fe200000014ff */
[----:B------:R-:W-:Y:S01]  /*a6a0*/  IMAD R67, R4, R72, R67 ;  /* 0x0000004804437224 */ /* 0x000fe200078e0243 */
[----:B------:R-:W-:Y:S02]  /*a6b0*/  I2IP.S8.S32.SAT R42, R47, R42, RZ ;  /* 0x0000002a2f2a7239 */ /* 0x000fe400000014ff */
[----:B------:R-:W-:Y:S02]  /*a6c0*/  I2IP.S8.S32.SAT R35, R51, R46, RZ ;  /* 0x0000002e33237239 */ /* 0x000fe400000014ff */
[----:B------:R-:W-:Y:S02]  /*a6d0*/  I2IP.S8.S32.SAT R32, R33, R32, R34 ;  /* 0x0000002021207239 */ /* 0x000fe40000001422 */
[----:B------:R-:W-:Y:S02]  /*a6e0*/  I2IP.S8.S32.SAT R33, R37, R36, R38 ;  /* 0x0000002425217239 */ /* 0x000fe40000001426 */
[----:B------:R-:W-:Y:S02]  /*a6f0*/  I2IP.S8.S32.SAT R34, R41, R40, R42 ;  /* 0x0000002829227239 */ /* 0x000fe4000000142a */
[----:B------:R-:W-:Y:S02]  /*a700*/  I2IP.S8.S32.SAT R35, R45, R44, R35 ;  /* 0x0000002c2d237239 */ /* 0x000fe40000001423 */
[----:B------:R-:W-:Y:S02]  /*a710*/  I2IP.S8.S32.SAT R50, R55, R50, RZ ;  /* 0x0000003237327239 */ /* 0x000fe400000014ff */
[----:B------:R-:W-:Y:S01]  /*a720*/  I2IP.S8.S32.SAT R54, R59, R54, RZ ;  /* 0x000000363b367239 */ /* 0x000fe200000014ff */
[----:B------:R1:W-:Y:S01]  /*a730*/  STS.128 [R159+0x8200], R32 ;  /* 0x008200209f007388 */ /* 0x0003e20000000c00 */
[----:B------:R-:W-:Y:S02]  /*a740*/  I2IP.S8.S32.SAT R58, R63, R58, RZ ;  /* 0x0000003a3f3a7239 */ /* 0x000fe400000014ff */
[----:B------:R-:W-:Y:S02]  /*a750*/  I2IP.S8.S32.SAT R62, R67, R62, RZ ;  /* 0x0000003e433e7239 */ /* 0x000fe400000014ff */
[----:B------:R-:W-:Y:S02]  /*a760*/  I2IP.S8.S32.SAT R48, R49, R48, R50 ;  /* 0x0000003031307239 */ /* 0x000fe40000001432 */
[----:B------:R-:W-:Y:S02]  /*a770*/  I2IP.S8.S32.SAT R49, R53, R52, R54 ;  /* 0x0000003435317239 */ /* 0x000fe40000001436 */
[----:B------:R-:W-:Y:S02]  /*a780*/  I2IP.S8.S32.SAT R50, R57, R56, R58 ;  /* 0x0000003839327239 */ /* 0x000fe4000000143a */
[----:B------:R-:W-:Y:S02]  /*a790*/  I2IP.S8.S32.SAT R51, R61, R60, R62 ;  /* 0x0000003c3d337239 */ /* 0x000fe4000000143e */
[----:B------:R-:W-:Y:S02]  /*a7a0*/  LEA R0, R150, UR44, 0x3 ;  /* 0x0000002c96007c11 */ /* 0x000fe4000f8e18ff */
[----:B------:R-:W-:Y:S01]  /*a7b0*/  @P6 SHF.L.U32 R3, R149, 0x1f, RZ ;  /* 0x0000001f95036819 */ /* 0x000fe200000006ff */
        /* <DEDUP_REMOVED lines=9> */
[----:B------:R-:W-:Y:S02]  /*a850*/  UIADD3 UR4, UPT, UPT, UR44, 0x8200, URZ ;  /* 0x000082002c047890 */ /* 0x000fe4000fffe0ff */
[----:B------:R-:W-:Y:S01]  /*a860*/  UIADD3 UR9, UPT, UPT, UR49, 0x80, URZ ;  /* 0x0000008031097890 */ /* 0x000fe2000fffe0ff */
[----:B------:R-:W-:Y:S01]  /*a870*/  UMOV UR10, UR50 ;  /* 0x00000032000a7c82 */ /* 0x000fe20008000000 */
[----:B------:R-:W-:Y:S02]  /*a880*/  UMOV UR11, UR36 ;  /* 0x00000024000b7c82 */ /* 0x000fe40008000000 */
        /* <DEDUP_REMOVED lines=8> */
.L_x_132:
[----:B------:R-:W-:Y:S05]  /*a910*/  BSYNC.RECONVERGENT B0 ;  /* 0x0000000000007941 */ /* 0x000fea0003800200 */
.L_x_131:
        /* <DEDUP_REMOVED lines=16> */
.L_x_136:
[----:B------:R-:W-:Y:S05]  /*aa20*/  BSYNC B0 ;  /* 0x0000000000007941 */ /* 0x000fea0003800000 */
.L_x_135:
        /* <DEDUP_REMOVED lines=20> */
.L_x_134:
[----:B------:R-:W-:Y:S05]  /*ab70*/  BSYNC B1 ;  /* 0x0000000000017941 */ /* 0x000fea0003800000 */
.L_x_133:
        /* <DEDUP_REMOVED lines=21> */
.L_x_138:
[----:B------:R-:W-:Y:S01]  /*acd0*/  ISETP.NE.AND P0, PT, R157, RZ, PT ;  /* 0x000000ff9d00720c */ /* 0x000fe20003f05270 */
[----:B------:R-:W-:Y:S05]  /*ace0*/  WARPSYNC.ALL ;  /* 0x0000000000007948 */ /* 0x000fea0003800000 */
[----:B------:R-:W-:Y:S01]  /*acf0*/  R2UR UR4, R71 ;  /* 0x00000000470472ca */ /* 0x000fe200000e0000 */
[----:B------:R-:W-:Y:S01]  /*ad00*/  IMAD.U32 R130, R82, 0x10000, RZ ;  /* 0x0001000052827824 */ /* 0x000fe200078e00ff */
[C---:B------:R-:W-:Y:S01]  /*ad10*/  SHF.L.U32 R75, R80.reuse, 0x10, RZ ;  /* 0x00000010504b7819 */ /* 0x040fe200000006ff */
[----:B------:R-:W-:Y:S01]  /*ad20*/  IMAD.U32 R115, R87, 0x10000, RZ ;  /* 0x0001000057737824 */ /* 0x000fe200078e00ff */
[----:B------:R-:W-:Y:S01]  /*ad30*/  PRMT R73, R80, 0x8880, RZ ;  /* 0x0000888050497816 */ /* 0x000fe200000000ff */
[----:B-1----:R-:W-:Y:S01]  /*ad40*/  IMAD.U32 R104, R96, 0x10000, RZ ;  /* 0x0001000060687824 */ /* 0x002fe200078e00ff */
[----:B------:R-:W-:Y:S01]  /*ad50*/  SHF.L.U32 R74, R80, 0x8, RZ ;  /* 0x00000008504a7819 */ /* 0x000fe200000006ff */
[----:B------:R-:W-:Y:S01]  /*ad60*/  IMAD.SHL.U32 R123, R84, 0x100, RZ ;  /* 0x00000100547b7824 */ /* 0x000fe200078e00ff */
[----:B------:R-:W-:Y:S01]  /*ad70*/  SHF.R.S32.HI R75, RZ, 0x18, R75 ;  /* 0x00000018ff4b7819 */ /* 0x000fe2000001144b */
[----:B------:R-:W-:Y:S01]  /*ad80*/  IMAD.SHL.U32 R108, R93, 0x100, RZ ;  /* 0x000001005d6c7824 */ /* 0x000fe200078e00ff */
[----:B------:R-:W-:Y:S01]  /*ad90*/  SHF.R.S32.HI R74, RZ, 0x18, R74 ;  /* 0x00000018ff4a7819 */ /* 0x000fe2000001144a */
[----:B------:R-:W-:Y:S01]  /*ada0*/  BSSY.RECONVERGENT B0, `(.L_x_139) ;  /* 0x0000121000007945 */ /* 0x000fe20003800200 */
[----:B------:R-:W-:Y:S01]  /*adb0*/  SHF.R.S32.HI R76, RZ, 0x18, R80 ;  /* 0x00000018ff4c7819 */ /* 0x000fe20000011450 */
[----:B------:R-:W1:Y:S01]  /*adc0*/  LDTM.x64 R4, tmem[UR4+0xc0] ;  /* 0x0000c004000479ee */ /* 0x000e620008340000 */
[----:B------:R-:W-:Y:S01]  /*add0*/  NOP ;  /* 0x0000000000007918 */ /* 0x000fe20000000000 */
[----:B------:R-:W-:Y:S02]  /*ade0*/  IADD3 R147, PT, PT, R147, 0xd0, RZ ;  /* 0x000000d093937810 */ /* 0x000fe40007ffe0ff */
[----:B------:R-:W-:Y:S02]  /*adf0*/  PRMT R134, R81, 0x8880, RZ ;  /* 0x0000888051867816 */ /* 0x000fe400000000ff */
[----:B------:R-:W-:Y:S02]  /*ae00*/  LOP3.LUT R147, R147, 0xfefffff8, RZ, 0xc0, !PT ;  /* 0xfefffff893937812 */ /* 0x000fe400078ec0ff */
[----:B------:R-:W-:Y:S02]  /*ae10*/  SHF.L.U32 R133, R81, 0x10, RZ ;  /* 0x0000001051857819 */ /* 0x000fe400000006ff */
[----:B-1----:R1:W-:Y:S01]  /*ae20*/  SYNCS.ARRIVE.TRANS64.RED.A1T0 RZ, [R147+URZ], RZ ;  /* 0x000000ff93ff79a7 */ /* 0x0023e200081004ff */
[----:B------:R-:W-:Y:S02]  /*ae30*/  PRMT R131, R82, 0x8880, RZ ;  /* 0x0000888052837816 */ /* 0x000fe400000000ff */
[----:B------:R-:W-:Y:S02]  /*ae40*/  SHF.R.S32.HI R77, RZ, 0x18, R81 ;  /* 0x00000018ff4d7819 */ /* 0x000fe40000011451 */
[C---:B------:R-:W-:Y:S02]  /*ae50*/  PRMT R128, R83.reuse, 0x8880, RZ ;  /* 0x0000888053807816 */ /* 0x040fe400000000ff */
[----:B------:R-:W-:Y:S02]  /*ae60*/  SHF.R.S32.HI R78, RZ, 0x18, R82 ;  /* 0x00000018ff4e7819 */ /* 0x000fe40000011452 */
[----:B------:R-:W-:Y:S02]  /*ae70*/  SHF.L.U32 R127, R83, 0x10, RZ ;  /* 0x00000010537f7819 */ /* 0x000fe400000006ff */
[----:B------:R-:W-:Y:S02]  /*ae80*/  PRMT R125, R84, 0x8880, RZ ;  /* 0x00008880547d7816 */ /* 0x000fe400000000ff */
[----:B------:R-:W-:Y:S01]  /*ae90*/  SHF.R.S32.HI R79, RZ, 0x18, R83 ;  /* 0x00000018ff4f7819 */ /* 0x000fe20000011453 */
[C---:B------:R-:W-:Y:S01]  /*aea0*/  IMAD R0, R70.reuse, R4, RZ ;  /* 0x0000000446007224 */ /* 0x040fe200078e02ff */
[----:B------:R-:W-:Y:S01]  /*aeb0*/  SHF.R.S32.HI R4, RZ, 0x18, R133 ;  /* 0x00000018ff047819 */ /* 0x000fe20000011485 */
[----:B------:R-:W-:Y:S01]  /*aec0*/  IMAD R2, R70, R5, RZ ;  /* 0x0000000546027224 */ /* 0x000fe200078e02ff */
[----:B------:R-:W-:Y:S01]  /*aed0*/  SHF.L.U32 R124, R84, 0x10, RZ ;  /* 0x00000010547c7819 */ /* 0x000fe200000006ff */
[C---:B------:R-:W-:Y:S01]  /*aee0*/  IMAD R3, R70.reuse, R6, RZ ;  /* 0x0000000646037224 */ /* 0x040fe200078e02ff */
[----:B------:R-:W-:Y:S01]  /*aef0*/  PRMT R122, R85, 0x8880, RZ ;  /* 0x00008880557a7816 */ /* 0x000fe200000000ff */
[-C--:B------:R-:W-:Y:S01]  /*af00*/  IMAD R0, R73, R72.reuse, R0 ;  /* 0x0000004849007224 */ /* 0x080fe200078e0200 */
[----:B------:R-:W-:Y:S01]  /*af10*/  SHF.L.U32 R121, R85, 0x10, RZ ;  /* 0x0000001055797819 */ /* 0x000fe200000006ff */
[----:B------:R-:W-:Y:S01]  /*af20*/  IMAD R7, R70, R7, RZ ;  /* 0x0000000746077224 */ /* 0x000fe200078e02ff */
[C---:B------:R-:W-:Y:S01]  /*af30*/  PRMT R119, R86.reuse, 0x8880, RZ ;  /* 0x0000888056777816 */ /* 0x040fe200000000ff */
[-C--:B------:R-:W-:Y:S01]  /*af40*/  IMAD R2, R75, R72.reuse, R2 ;  /* 0x000000484b027224 */ /* 0x080fe200078e0202 */
[----:B------:R-:W-:Y:S01]  /*af50*/  SHF.L.U32 R118, R86, 0x10, RZ ;  /* 0x0000001056767819 */ /* 0x000fe200000006ff */
[-C--:B------:R-:W-:Y:S01]  /*af60*/  IMAD R3, R74, R72.reuse, R3 ;  /* 0x000000484a037224 */ /* 0x080fe200078e0203 */
[----:B------:R-:W-:Y:S01]  /*af70*/  PRMT R116, R87, 0x8880, RZ ;  /* 0x0000888057747816 */ /* 0x000fe200000000ff */
[----:B------:R-:W-:Y:S01]  /*af80*/  IMAD R7, R76, R72, R7 ;  /* 0x000000484c077224 */ /* 0x000fe200078e0207 */
[----:B------:R-:W-:Y:S01]  /*af90*/  PRMT R113, R92, 0x8880, RZ ;  /* 0x000088805c717816 */ /* 0x000fe200000000ff */
[----:B------:R-:W-:Y:S01]  /*afa0*/  IMAD R8, R70, R8, RZ ;  /* 0x0000000846087224 */ /* 0x000fe200078e02ff */
[----:B------:R-:W-:Y:S01]  /*afb0*/  SHF.L.U32 R112, R92, 0x10, RZ ;  /* 0x000000105c707819 */ /* 0x000fe200000006ff */
[C---:B------:R-:W-:Y:S01]  /*afc0*/  IMAD R9, R70.reuse, R9, RZ ;  /* 0x0000000946097224 */ /* 0x040fe200078e02ff */
[----:B------:R-:W-:Y:S01]  /*afd0*/  I2IP.S8.S32.SAT R161, R7, R3, RZ ;  /* 0x0000000307a17239 */ /* 0x000fe200000014ff */
[C---:B------:R-:W-:Y:S01]  /*afe0*/  IMAD R10, R70.reuse, R10, RZ ;  /* 0x0000000a460a7224 */ /* 0x040fe200078e02ff */
[----:B------:R-:W-:Y:S01]  /*aff0*/  MOV R3, R134 ;  /* 0x0000008600037202 */ /* 0x000fe20000000f00 */
[C---:B------:R-:W-:Y:S01]  /*b000*/  IMAD R7, R70.reuse, R20, RZ ;  /* 0x0000001446077224 */ /* 0x040fe200078e02ff */
[----:B------:R-:W-:Y:S01]  /*b010*/  PRMT R110, R93, 0x8880, RZ ;  /* 0x000088805d6e7816 */ /* 0x000fe200000000ff */
[----:B------:R-:W-:Y:S01]  /*b020*/  IMAD R11, R70, R11, RZ ;  /* 0x0000000b460b7224 */ /* 0x000fe200078e02ff */
[----:B------:R-:W-:Y:S01]  /*b030*/  SHF.R.S32.HI R89, RZ, 0x18, R92 ;  /* 0x00000018ff597819 */ /* 0x000fe2000001145c */
[-C--:B------:R-:W-:Y:S01]  /*b040*/  IMAD R8, R3, R72.reuse, R8 ;  /* 0x0000004803087224 */ /* 0x080fe200078e0208 */
[----:B------:R-:W-:Y:S01]  /*b050*/  MOV R3, R131 ;  /* 0x0000008300037202 */ /* 0x000fe20000000f00 */
[----:B------:R-:W-:Y:S01]  /*b060*/  IMAD R9, R4, R72, R9 ;  /* 0x0000004804097224 */ /* 0x000fe200078e0209 */
[----:B------:R-:W-:Y:S01]  /*b070*/  SHF.R.S32.HI R4, RZ, 0x18, R130 ;  /* 0x00000018ff047819 */ /* 0x000fe20000011482 */
[C---:B------:R-:W-:Y:S01]  /*b080*/  IMAD R20, R70.reuse, R25, RZ ;  /* 0x0000001946147224 */ /* 0x040fe200078e02ff */
[----:B------:R-:W-:Y:S01]  /*b090*/  SHF.L.U32 R109, R93, 0x10, RZ ;  /* 0x000000105d6d7819 */ /* 0x000fe200000006ff */
[----:B------:R-:W-:Y:S01]  /*b0a0*/  IMAD R25, R70, R30, RZ ;  /* 0x0000001e46197224 */ /* 0x000fe200078e02ff */
[----:B------:R-:W-:Y:S01]  /*b0b0*/  PRMT R107, R94, 0x8880, RZ ;  /* 0x000088805e6b7816 */ /* 0x000fe200000000ff */
[C---:B------:R-:W-:Y:S01]  /*b0c0*/  IMAD R12, R70.reuse, R12, RZ ;  /* 0x0000000c460c7224 */ /* 0x040fe200078e02ff */
[----:B------:R-:W-:Y:S01]  /*b0d0*/  SHF.R.S32.HI R91, RZ, 0x18, R93 ;  /* 0x00000018ff5b7819 */ /* 0x000fe2000001145d */
[----:B------:R-:W-:Y:S01]  /*b0e0*/  IMAD R6, R70, R19, RZ ;  /* 0x0000001346067224 */ /* 0x000fe200078e02ff */
[----:B------:R-:W-:Y:S01]  /*b0f0*/  SHF.L.U32 R105, R94, 0x10, RZ ;  /* 0x000000105e697819 */ /* 0x000fe200000006ff */
[C---:B------:R-:W-:Y:S01]  /*b100*/  IMAD R30, R70.reuse, R35, RZ ;  /* 0x00000023461e7224 */ /* 0x040fe200078e02ff */
[C---:B------:R-:W-:Y:S01]  /*b110*/  PRMT R101, R95.reuse, 0x8880, RZ ;  /* 0x000088805f657816 */ /* 0x040fe200000000ff */
[C---:B------:R-:W-:Y:S01]  /*b120*/  IMAD R19, R70.reuse, R24, RZ ;  /* 0x0000001846137224 */ /* 0x040fe200078e02ff */
[----:B------:R-:W-:Y:S01]  /*b130*/  SHF.R.S32.HI R93, RZ, 0x18, R94 ;  /* 0x00000018ff5d7819 */ /* 0x000fe2000001145e */
[C---:B------:R-:W-:Y:S01]  /*b140*/  IMAD R35, R70.reuse, R40, RZ ;  /* 0x0000002846237224 */ /* 0x040fe200078e02ff */
[----:B------:R-:W-:Y:S01]  /*b150*/  SHF.L.U32 R100, R95, 0x10, RZ ;  /* 0x000000105f647819 */ /* 0x000fe200000006ff */
[----:B------:R-:W-:Y:S01]  /*b160*/  IMAD R13, R70, R13, RZ ;  /* 0x0000000d460d7224 */ /* 0x000fe200078e02ff */
[----:B------:R-:W-:Y:S01]  /*b170*/  PRMT R106, R96, 0x8880, RZ ;  /* 0x00008880606a7816 */ /* 0x000fe200000000ff */
[C---:B------:R-:W-:Y:S01]  /*b180*/  IMAD R24, R70.reuse, R29, RZ ;  /* 0x0000001d46187224 */ /* 0x040fe200078e02ff */
[----:B------:R-:W-:Y:S01]  /*b190*/  SHF.R.S32.HI R73, RZ, 0x18, R96 ;  /* 0x00000018ff497819 */ /* 0x000fe20000011460 */
[C---:B------:R-:W-:Y:S01]  /*b1a0*/  IMAD R40, R70.reuse, R45, RZ ;  /* 0x0000002d46287224 */ /* 0x040fe200078e02ff */
[----:B------:R-:W-:Y:S01]  /*b1b0*/  SHF.L.U32 R90, R97, 0x10, RZ ;  /* 0x00000010615a7819 */ /* 0x000fe200000006ff */
[C---:B------:R-:W-:Y:S01]  /*b1c0*/  IMAD R29, R70.reuse, R34, RZ ;  /* 0x00000022461d7224 */ /* 0x040fe200078e02ff */
[----:B------:R-:W-:Y:S01]  /*b1d0*/  SHF.R.S32.HI R75, RZ, 0x18, R97 ;  /* 0x00000018ff4b7819 */ /* 0x000fe20000011461 */
[C---:B------:R-:W-:Y:S01]  /*b1e0*/  IMAD R45, R70.reuse, R50, RZ ;  /* 0x00000032462d7224 */ /* 0x040fe200078e02ff */
[C---:B------:R-:W-:Y:S01]  /*b1f0*/  PRMT R80, R99.reuse, 0x8880, RZ ;  /* 0x0000888063507816 */ /* 0x040fe200000000ff */
[C---:B------:R-:W-:Y:S01]  /*b200*/  IMAD R14, R70.reuse, R14, RZ ;  /* 0x0000000e460e7224 */ /* 0x040fe200078e02ff */
[----:B------:R-:W-:Y:S01]  /*b210*/  SHF.L.U32 R76, R99, 0x10, RZ ;  /* 0x00000010634c7819 */ /* 0x000fe200000006ff */
[C---:B------:R-:W-:Y:S01]  /*b220*/  IMAD R34, R70.reuse, R39, RZ ;  /* 0x0000002746227224 */ /* 0x040fe200078e02ff */
[----:B------:R-:W-:Y:S01]  /*b230*/  SHF.L.U32 R132, R81, 0x8, RZ ;  /* 0x0000000851847819 */ /* 0x000fe200000006ff */
[C---:B------:R-:W-:Y:S01]  /*b240*/  IMAD R50, R70.reuse, R55, RZ ;  /* 0x0000003746327224 */ /* 0x040fe200078e02ff */
[----:B------:R-:W-:Y:S01]  /*b250*/  SHF.R.S32.HI R81, RZ, 0x18, R84 ;  /* 0x00000018ff517819 */ /* 0x000fe20000011454 */
[C---:B------:R-:W-:Y:S01]  /*b260*/  IMAD R39, R70.reuse, R44, RZ ;  /* 0x0000002c46277224 */ /* 0x040fe200078e02ff */
[----:B------:R-:W-:Y:S01]  /*b270*/  SHF.R.S32.HI R5, RZ, 0x18, R132 ;  /* 0x00000018ff057819 */ /* 0x000fe20000011484 */
[----:B------:R-:W-:Y:S01]  /*b280*/  IMAD R55, R70, R60, RZ ;  /* 0x0000003c46377224 */ /* 0x000fe200078e02ff */
[----:B------:R-:W-:Y:S01]  /*b290*/  SHF.L.U32 R84, R98, 0x10, RZ ;  /* 0x0000001062547819 */ /* 0x000fe200000006ff */
[----:B------:R-:W-:Y:S01]  /*b2a0*/  IMAD R15, R70, R15, RZ ;  /* 0x0000000f460f7224 */ /* 0x000fe200078e02ff */
[----:B------:R-:W-:Y:S01]  /*b2b0*/  SHF.L.U32 R129, R82, 0x8, RZ ;  /* 0x0000000852817819 */ /* 0x000fe200000006ff */
[-C--:B------:R-:W-:Y:S01]  /*b2c0*/  IMAD R10, R5, R72.reuse, R10 ;  /* 0x00000048050a7224 */ /* 0x080fe200078e020a */
[----:B------:R-:W-:Y:S01]  /*b2d0*/  SHF.L.U32 R126, R83, 0x8, RZ ;  /* 0x00000008537e7819 */ /* 0x000fe200000006ff */
[-C--:B------:R-:W-:Y:S01]  /*b2e0*/  IMAD R11, R77, R72.reuse, R11 ;  /* 0x000000484d0b7224 */ /* 0x080fe200078e020b */
[----:B------:R-:W-:Y:S01]  /*b2f0*/  SHF.R.S32.HI R5, RZ, 0x18, R129 ;  /* 0x00000018ff057819 */ /* 0x000fe20000011481 */
[-C--:B------:R-:W-:Y:S01]  /*b300*/  IMAD R12, R3, R72.reuse, R12 ;  /* 0x00000048030c7224 */ /* 0x080fe200078e020c */
[----:B------:R-:W-:Y:S01]  /*b310*/  SHF.R.S32.HI R83, RZ, 0x18, R85 ;  /* 0x00000018ff537819 */ /* 0x000fe20000011455 */
[----:B------:R-:W-:Y:S01]  /*b320*/  IMAD R13, R4, R72, R13 ;  /* 0x00000048040d7224 */ /* 0x000fe200078e020d */
[----:B------:R-:W-:Y:S01]  /*b330*/  SHF.L.U32 R120, R85, 0x8, RZ ;  /* 0x0000000855787819 */ /* 0x000fe200000006ff */
[C---:B------:R-:W-:Y:S01]  /*b340*/  IMAD R44, R70.reuse, R49, RZ ;  /* 0x00000031462c7224 */ /* 0x040fe200078e02ff */
[----:B------:R-:W-:Y:S01]  /*b350*/  SHF.R.S32.HI R85, RZ, 0x18, R86 ;  /* 0x00000018ff557819 */ /* 0x000fe20000011456 */
[C---:B------:R-:W-:Y:S01]  /*b360*/  IMAD R60, R70.reuse, R65, RZ ;  /* 0x00000041463c7224 */ /* 0x040fe200078e02ff */
[----:B------:R-:W-:Y:S01]  /*b370*/  I2IP.S8.S32.SAT R65, R11, R10, RZ ;  /* 0x0000000a0b417239 */ /* 0x000fe200000014ff */
[C---:B------:R-:W-:Y:S01]  /*b380*/  IMAD R49, R70.reuse, R54, RZ ;  /* 0x0000003646317224 */ /* 0x040fe200078e02ff */
[----:B------:R-:W-:Y:S01]  /*b390*/  SHF.R.S32.HI R11, RZ, 0x18, R127 ;  /* 0x00000018ff0b7819 */ /* 0x000fe2000001147f */
[----:B------:R-:W-:Y:S01]  /*b3a0*/  IMAD R14, R5, R72, R14 ;  /* 0x00000048050e7224 */ /* 0x000fe200078e020e */
[----:B------:R-:W-:Y:S01]  /*b3b0*/  I2IP.S8.S32.SAT R65, R9, R8, R65 ;  /* 0x0000000809417239 */ /* 0x000fe20000001441 */
[C---:B------:R-:W-:Y:S01]  /*b3c0*/  IMAD R3, R70.reuse, R16, RZ ;  /* 0x0000001046037224 */ /* 0x040fe200078e02ff */
[----:B------:R-:W-:Y:S01]  /*b3d0*/  SHF.R.S32.HI R9, RZ, 0x18, R124 ;  /* 0x00000018ff097819 */ /* 0x000fe2000001147c */
[----:B------:R-:W-:Y:S01]  /*b3e0*/  IMAD R54, R70, R59, RZ ;  /* 0x0000003b46367224 */ /* 0x000fe200078e02ff */
[----:B------:R-:W-:Y:S01]  /*b3f0*/  SHF.R.S32.HI R8, RZ, 0x18, R123 ;  /* 0x00000018ff087819 */ /* 0x000fe2000001147b */
[----:B------:R-:W-:Y:S01]  /*b400*/  IMAD.MOV.U32 R10, RZ, RZ, R128 ;  /* 0x000000ffff0a7224 */ /* 0x000fe200078e0080 */
[----:B------:R-:W-:Y:S01]  /*b410*/  SHF.L.U32 R117, R86, 0x8, RZ ;  /* 0x0000000856757819 */ /* 0x000fe200000006ff */
[----:B------:R-:W-:Y:S01]  /*b420*/  IMAD R59, R70, R64, RZ ;  /* 0x00000040463b7224 */ /* 0x000fe200078e02ff */
[----:B------:R-:W-:Y:S01]  /*b430*/  I2IP.S8.S32.SAT R64, R2, R0, R161 ;  /* 0x0000000002407239 */ /* 0x000fe200000014a1 */
[----:B------:R-:W-:Y:S01]  /*b440*/  IMAD R15, R78, R72, R15 ;  /* 0x000000484e0f7224 */ /* 0x000fe200078e020f */
[----:B------:R-:W-:Y:S01]  /*b450*/  MOV R2, R125 ;  /* 0x0000007d00027202 */ /* 0x000fe20000000f00 */
[C---:B------:R-:W-:Y:S01]  /*b460*/  IMAD R4, R70.reuse, R17, RZ ;  /* 0x0000001146047224 */ /* 0x040fe200078e02ff */
        /* <DEDUP_REMOVED lines=8> */
[----:B------:R-:W-:Y:S01]  /*b4f0*/  MOV R0, R122 ;  /* 0x0000007a00007202 */ /* 0x000fe20000000f00 */
[----:B------:R-:W-:Y:S01]  /*b500*/  IMAD R16, R70, R21, RZ ;  /* 0x0000001546107224 */ /* 0x000fe200078e02ff */
[----:B------:R-:W-:Y:S01]  /*b510*/  SHF.R.S32.HI R87, RZ, 0x18, R87 ;  /* 0x00000018ff577819 */ /* 0x000fe20000011457 */
[----:B------:R-:W-:Y:S01]  /*b520*/  IMAD R6, R79, R72, R6 ;  /* 0x000000484f067224 */ /* 0x000fe200078e0206 */
[----:B------:R-:W-:Y:S01]  /*b530*/  SHF.L.U32 R111, R92, 0x8, RZ ;  /* 0x000000085c6f7819 */ /* 0x000fe200000006ff */
[----:B------:R-:W-:Y:S01]  /*b540*/  IMAD R17, R70, R22, RZ ;  /* 0x0000001646117224 */ /* 0x000fe200078e02ff */
[----:B------:R-:W-:Y:S01]  /*b550*/  PRMT R92, R97, 0x8880, RZ ;  /* 0x00008880615c7816 */ /* 0x000fe200000000ff */
[-C--:B------:R-:W-:Y:S01]  /*b560*/  IMAD R7, R2, R72.reuse, R7 ;  /* 0x0000004802077224 */ /* 0x080fe200078e0207 */
[----:B------:R-:W-:Y:S01]  /*b570*/  I2IP.S8.S32.SAT R5, R6, R5, RZ ;  /* 0x0000000506057239 */ /* 0x000fe200000014ff */
[----:B------:R-:W-:Y:S01]  /*b580*/  IMAD R18, R70, R23, RZ ;  /* 0x0000001746127224 */ /* 0x000fe200078e02ff */
[----:B------:R-:W-:Y:S01]  /*b590*/  SHF.R.S32.HI R2, RZ, 0x18, R120 ;  /* 0x00000018ff027819 */ /* 0x000fe20000011478 */
[-C--:B------:R-:W-:Y:S01]  /*b5a0*/  IMAD R16, R9, R72.reuse, R16 ;  /* 0x0000004809107224 */ /* 0x080fe200078e0210 */
[----:B------:R-:W-:Y:S01]  /*b5b0*/  SHF.R.S32.HI R9, RZ, 0x18, R121 ;  /* 0x00000018ff097819 */ /* 0x000fe20000011479 */
[----:B------:R-:W-:Y:S01]  /*b5c0*/  IMAD R17, R8, R72, R17 ;  /* 0x0000004808117224 */ /* 0x000fe200078e0211 */
[----:B------:R-:W-:Y:S01]  /*b5d0*/  SHF.L.U32 R102, R94, 0x8, RZ ;  /* 0x000000085e667819 */ /* 0x000fe200000006ff */
[C---:B------:R-:W-:Y:S01]  /*b5e0*/  IMAD R22, R70.reuse, R27, RZ ;  /* 0x0000001b46167224 */ /* 0x040fe200078e02ff */
[----:B------:R-:W-:Y:S01]  /*b5f0*/  SHF.L.U32 R94, R95, 0x8, RZ ;  /* 0x000000085f5e7819 */ /* 0x000fe200000006ff */
[----:B------:R-:W-:Y:S01]  /*b600*/  IMAD R27, R70, R32, RZ ;  /* 0x00000020461b7224 */ /* 0x000fe200078e02ff */
[----:B------:R-:W-:Y:S01]  /*b610*/  SHF.R.S32.HI R95, RZ, 0x18, R95 ;  /* 0x00000018ff5f7819 */ /* 0x000fe2000001145f */
[----:B------:R-:W-:Y:S01]  /*b620*/  IMAD R18, R81, R72, R18 ;  /* 0x0000004851127224 */ /* 0x000fe200078e0212 */
[----:B------:R-:W-:Y:S01]  /*b630*/  SHF.L.U32 R103, R96, 0x8, RZ ;  /* 0x0000000860677819 */ /* 0x000fe200000006ff */
[C---:B------:R-:W-:Y:S01]  /*b640*/  IMAD R32, R70.reuse, R37, RZ ;  /* 0x0000002546207224 */ /* 0x040fe200078e02ff */
[----:B------:R-:W-:Y:S01]  /*b650*/  SHF.L.U32 R88, R97, 0x8, RZ ;  /* 0x0000000861587819 */ /* 0x000fe200000006ff */
[----:B------:R-:W-:Y:S01]  /*b660*/  IMAD R21, R70, R26, RZ ;  /* 0x0000001a46157224 */ /* 0x000fe200078e02ff */
[----:B------:R-:W-:Y:S01]  /*b670*/  I2IP.S8.S32.SAT R17, R18, R17, RZ ;  /* 0x0000001112117239 */ /* 0x000fe200000014ff */
[----:B------:R-:W-:Y:S01]  /*b680*/  IMAD R37, R70, R42, RZ ;  /* 0x0000002a46257224 */ /* 0x000fe200078e02ff */
[----:B------:R-:W-:Y:S01]  /*b690*/  SHF.R.S32.HI R97, RZ, 0x18, R98 ;  /* 0x00000018ff617819 */ /* 0x000fe20000011462 */
[----:B------:R-:W-:Y:S01]  /*b6a0*/  IMAD R19, R0, R72, R19 ;  /* 0x0000004800137224 */ /* 0x000fe200078e0213 */
[----:B------:R-:W-:Y:S01]  /*b6b0*/  I2IP.S8.S32.SAT R16, R16, R7, R17 ;  /* 0x0000000710107239 */ /* 0x000fe20000001411 */
[C---:B------:R-:W-:Y:S01]  /*b6c0*/  IMAD R42, R70.reuse, R47, RZ ;  /* 0x0000002f462a7224 */ /* 0x040fe200078e02ff */
[----:B------:R-:W-:Y:S01]  /*b6d0*/  MOV R0, R119 ;  /* 0x0000007700007202 */ /* 0x000fe20000000f00 */
[C---:B------:R-:W-:Y:S01]  /*b6e0*/  IMAD R47, R70.reuse, R52, RZ ;  /* 0x00000034462f7224 */ /* 0x040fe200078e02ff */
[----:B------:R-:W-:Y:S01]  /*b6f0*/  SHF.L.U32 R74, R99, 0x8, RZ ;  /* 0x00000008634a7819 */ /* 0x000fe200000006ff */
[----:B------:R-:W-:Y:S01]  /*b700*/  IMAD R20, R9, R72, R20 ;  /* 0x0000004809147224 */ /* 0x000fe200078e0214 */
[----:B------:R-:W-:Y:S01]  /*b710*/  SHF.R.S32.HI R99, RZ, 0x18, R99 ;  /* 0x00000018ff637819 */ /* 0x000fe20000011463 */
[----:B------:R-:W-:Y:S01]  /*b720*/  IMAD R52, R70, R57, RZ ;  /* 0x0000003946347224 */ /* 0x000fe200078e02ff */
[----:B------:R-:W-:Y:S01]  /*b730*/  IADD3 R68, PT, PT, R68, 0x1, RZ ;  /* 0x0000000144447810 */ /* 0x000fe20007ffe0ff */
[C---:B------:R-:W-:Y:S02]  /*b740*/  IMAD R23, R70.reuse, R28, RZ ;  /* 0x0000001c46177224 */ /* 0x040fe400078e02ff */
[----:B------:R-:W-:Y:S02]  /*b750*/  IMAD R57, R70, R62, RZ ;  /* 0x0000003e46397224 */ /* 0x000fe400078e02ff */
[----:B------:R-:W-:Y:S01]  /*b760*/  IMAD R21, R2, R72, R21 ;  /* 0x0000004802157224 */ /* 0x000fe200078e0215 */
[----:B------:R-:W-:Y:S01]  /*b770*/  MOV R2, R116 ;  /* 0x0000007400027202 */ /* 0x000fe20000000f00 */
[----:B------:R-:W-:Y:S01]  /*b780*/  IMAD R62, R70, R67, RZ ;  /* 0x00000043463e7224 */ /* 0x000fe200078e02ff */
[----:B------:R-:W-:Y:S01]  /*b790*/  I2IP.S8.S32.SAT R67, R4, R3, R5 ;  /* 0x0000000304437239 */ /* 0x000fe20000001405 */
[-C--:B------:R-:W-:Y:S01]  /*b7a0*/  IMAD R22, R83, R72.reuse, R22 ;  /* 0x0000004853167224 */ /* 0x080fe200078e0216 */
[----:B------:R-:W-:Y:S01]  /*b7b0*/  SHF.R.S32.HI R3, RZ, 0x18, R118 ;  /* 0x00000018ff037819 */ /* 0x000fe20000011476 */
[-C--:B------:R-:W-:Y:S01]  /*b7c0*/  IMAD R23, R0, R72.reuse, R23 ;  /* 0x0000004800177224 */ /* 0x080fe200078e0217 */
[----:B------:R-:W-:Y:S01]  /*b7d0*/  SHF.R.S32.HI R0, RZ, 0x18, R117 ;  /* 0x00000018ff007819 */ /* 0x000fe20000011475 */
[----:B------:R-:W-:Y:S01]  /*b7e0*/  IMAD R26, R70, R31, RZ ;  /* 0x0000001f461a7224 */ /* 0x000fe200078e02ff */
[----:B------:R-:W-:Y:S01]  /*b7f0*/  I2IP.S8.S32.SAT R17, R22, R21, RZ ;  /* 0x0000001516117239 */ /* 0x000fe200000014ff */
[-C--:B------:R-:W-:Y:S01]  /*b800*/  IMAD R24, R3, R72.reuse, R24 ;  /* 0x0000004803187224 */ /* 0x080fe200078e0218 */
[----:B------:R-:W-:Y:S01]  /*b810*/  SHF.R.S32.HI R3, RZ, 0x18, R115 ;  /* 0x00000018ff037819 */ /* 0x000fe20000011473 */
[-C--:B------:R-:W-:Y:S01]  /*b820*/  IMAD R25, R0, R72.reuse, R25 ;  /* 0x0000004800197224 */ /* 0x080fe200078e0219 */
[----:B------:R-:W-:Y:S01]  /*b830*/  I2IP.S8.S32.SAT R17, R20, R19, R17 ;  /* 0x0000001314117239 */ /* 0x000fe20000001411 */
[----:B------:R-:W-:Y:S01]  /*b840*/  IMAD R28, R70, R33, RZ ;  /* 0x00000021461c7224 */ /* 0x000fe200078e02ff */
[----:B------:R-:W-:Y:S01]  /*b850*/  SHF.R.S32.HI R4, RZ, 0x18, R114 ;  /* 0x00000018ff047819 */ /* 0x000fe20000011472 */
[-C--:B------:R-:W-:Y:S02]  /*b860*/  IMAD R26, R85, R72.reuse, R26 ;  /* 0x00000048551a7224 */ /* 0x080fe400078e021a */
[----:B------:R-:W-:Y:S01]  /*b870*/  IMAD R27, R2, R72, R27 ;  /* 0x00000048021b7224 */ /* 0x000fe200078e021b */
[----:B------:R-:W-:Y:S01]  /*b880*/  MOV R2, R110 ;  /* 0x0000006e00027202 */ /* 0x000fe20000000f00 */
[----:B------:R-:W-:Y:S01]  /*b890*/  IMAD R28, R3, R72, R28 ;  /* 0x00000048031c7224 */ /* 0x000fe200078e021c */
[----:B------:R-:W-:Y:S01]  /*b8a0*/  I2IP.S8.S32.SAT R18, R26, R25, RZ ;  /* 0x000000191a127239 */ /* 0x000fe200000014ff */
[----:B------:R-:W-:Y:S01]  /*b8b0*/  IMAD R31, R70, R36, RZ ;  /* 0x00000024461f7224 */ /* 0x000fe200078e02ff */
[----:B------:R-:W-:Y:S01]  /*b8c0*/  SHF.R.S32.HI R3, RZ, 0x18, R112 ;  /* 0x00000018ff037819 */ /* 0x000fe20000011470 */
[-C--:B------:R-:W-:Y:S01]  /*b8d0*/  IMAD R29, R4, R72.reuse, R29 ;  /* 0x00000048041d7224 */ /* 0x080fe200078e021d */
[----:B------:R-:W-:Y:S01]  /*b8e0*/  I2IP.S8.S32.SAT R18, R24, R23, R18 ;  /* 0x0000001718127239 */ /* 0x000fe20000001412 */
[----:B------:R-:W-:Y:S01]  /*b8f0*/  IMAD.MOV.U32 R0, RZ, RZ, R113 ;  /* 0x000000ffff007224 */ /* 0x000fe200078e0071 */
[----:B------:R-:W-:Y:S01]  /*b900*/  SHF.R.S32.HI R4, RZ, 0x18, R108 ;  /* 0x00000018ff047819 */ /* 0x000fe2000001146c */
[-C--:B------:R-:W-:Y:S02]  /*b910*/  IMAD R30, R87, R72.reuse, R30 ;  /* 0x00000048571e7224 */ /* 0x080fe400078e021e */
[----:B------:R-:W-:Y:S01]  /*b920*/  IMAD R31, R0, R72, R31 ;  /* 0x00000048001f7224 */ /* 0x000fe200078e021f */
        /* <DEDUP_REMOVED lines=8> */
[----:B------:R-:W-:Y:S01]  /*b9b0*/  MOV R0, R107 ;  /* 0x0000006b00007202 */ /* 0x000fe20000000f00 */
[-C--:B------:R-:W-:Y:S02]  /*b9c0*/  IMAD R34, R89, R72.reuse, R34 ;  /* 0x0000004859227224 */ /* 0x080fe400078e0222 */
[-C--:B------:R-:W-:Y:S01]  /*b9d0*/  IMAD R35, R2, R72.reuse, R35 ;  /* 0x0000004802237224 */ /* 0x080fe200078e0223 */
[----:B------:R-:W-:Y:S01]  /*b9e0*/  MOV R2, R101 ;  /* 0x0000006500027202 */ /* 0x000fe20000000f00 */
[----:B------:R-:W-:Y:S01]  /*b9f0*/  IMAD R38, R70, R43, RZ ;  /* 0x0000002b46267224 */ /* 0x000fe200078e02ff */
[----:B------:R-:W-:Y:S01]  /*ba00*/  I2IP.S8.S32.SAT R33, R34, R33, RZ ;  /* 0x0000002122217239 */ /* 0x000fe200000014ff */
[-C--:B------:R-:W-:Y:S01]  /*ba10*/  IMAD R36, R3, R72.reuse, R36 ;  /* 0x0000004803247224 */ /* 0x080fe200078e0224 */
[----:B------:R-:W-:Y:S01]  /*ba20*/  SHF.R.S32.HI R3, RZ, 0x18, R105 ;  /* 0x00000018ff037819 */ /* 0x000fe20000011469 */
[-C--:B------:R-:W-:Y:S01]  /*ba30*/  IMAD R37, R4, R72.reuse, R37 ;  /* 0x0000004804257224 */ /* 0x080fe200078e0225 */
[----:B------:R-:W-:Y:S01]  /*ba40*/  I2IP.S8.S32.SAT R32, R32, R31, R33 ;  /* 0x0000001f20207239 */ /* 0x000fe20000001421 */
        /* <DEDUP_REMOVED lines=8> */
[----:B------:R-:W-:Y:S01]  /*bad0*/  IMAD R43, R70, R48, RZ ;  /* 0x00000030462b7224 */ /* 0x000fe200078e02ff */
[----:B------:R-:W-:Y:S01]  /*bae0*/  I2IP.S8.S32.SAT R33, R36, R35, R37 ;  /* 0x0000002324217239 */ /* 0x000fe20000001425 */
[----:B------:R-:W-:Y:S01]  /*baf0*/  IMAD R41, R0, R72, R41 ;  /* 0x0000004800297224 */ /* 0x000fe200078e0229 */
[----:B------:R-:W-:Y:S01]  /*bb00*/  MOV R0, R106 ;  /* 0x0000006a00007202 */ /* 0x000fe20000000f00 */
[-C--:B------:R-:W-:Y:S02]  /*bb10*/  IMAD R42, R93, R72.reuse, R42 ;  /* 0x000000485d2a7224 */ /* 0x080fe400078e022a */
        /* <DEDUP_REMOVED lines=11> */
[-C--:B------:R-:W-:Y:S02]  /*bbd0*/  IMAD R47, R0, R72.reuse, R47 ;  /* 0x00000048002f7224 */ /* 0x080fe400078e022f */
[----:B------:R-:W-:Y:S01]  /*bbe0*/  IMAD R48, R3, R72, R48 ;  /* 0x0000004803307224 */ /* 0x000fe200078e0230 */
[----:B------:R-:W-:Y:S01]  /*bbf0*/  SHF.R.S32.HI R3, RZ, 0x18, R90 ;  /* 0x00000018ff037819 */ /* 0x000fe2000001145a */
[----:B------:R-:W-:Y:S01]  /*bc00*/  IMAD R51, R70, R56, RZ ;  /* 0x0000003846337224 */ /* 0x000fe200078e02ff */
[----:B------:R-:W-:Y:S01]  /*bc10*/  I2IP.S8.S32.SAT R35, R46, R45, RZ ;  /* 0x0000002d2e237239 */ /* 0x000fe200000014ff */
[-C--:B------:R-:W-:Y:S01]  /*bc20*/  IMAD R49, R2, R72.reuse, R49 ;  /* 0x0000004802317224 */ /* 0x080fe200078e0231 */
[----:B------:R-:W-:Y:S01]  /*bc30*/  SHF.R.S32.HI R2, RZ, 0x18, R88 ;  /* 0x00000018ff027819 */ /* 0x000fe20000011458 */
[----:B------:R-:W-:Y:S01]  /*bc40*/  IMAD.MOV.U32 R0, RZ, RZ, R92 ;  /* 0x000000ffff007224 */ /* 0x000fe200078e005c */
[----:B------:R-:W-:Y:S01]  /*bc50*/  I2IP.S8.S32.SAT R35, R44, R43, R35 ;  /* 0x0000002b2c237239 */ /* 0x000fe20000001423 */
[-C--:B------:R-:W-:Y:S02]  /*bc60*/  IMAD R50, R73, R72.reuse, R50 ;  /* 0x0000004849327224 */ /* 0x080fe400078e0232 */
[----:B------:R-:W-:Y:S01]  /*bc70*/  IMAD R51, R0, R72, R51 ;  /* 0x0000004800337224 */ /* 0x000fe200078e0233 */
[----:B------:R-:W-:Y:S01]  /*bc80*/  MOV R0, R86 ;  /* 0x0000005600007202 */ /* 0x000fe20000000f00 */
[----:B------:R-:W-:Y:S01]  /*bc90*/  IMAD R53, R70, R58, RZ ;  /* 0x0000003a46357224 */ /* 0x000fe200078e02ff */
[----:B------:R-:W-:Y:S01]  /*bca0*/  I2IP.S8.S32.SAT R49, R50, R49, RZ ;  /* 0x0000003132317239 */ /* 0x000fe200000014ff */
[-C--:B------:R-:W-:Y:S01]  /*bcb0*/  IMAD R52, R3, R72.reuse, R52 ;  /* 0x0000004803347224 */ /* 0x080fe200078e0234 */
[----:B------:R-:W-:Y:S01]  /*bcc0*/  SHF.R.S32.HI R3, RZ, 0x18, R84 ;  /* 0x00000018ff037819 */ /* 0x000fe20000011454 */
[----:B------:R-:W-:Y:S01]  /*bcd0*/  IMAD R53, R2, R72, R53 ;  /* 0x0000004802357224 */ /* 0x000fe200078e0235 */
[----:B------:R-:W-:Y:S01]  /*bce0*/  MOV R2, R80 ;  /* 0x0000005000027202 */ /* 0x000fe20000000f00 */
[----:B------:R-:W-:Y:S01]  /*bcf0*/  IMAD.SHL.U32 R82, R98, 0x100, RZ ;  /* 0x0000010062527824 */ /* 0x000fe200078e00ff */
[----:B------:R-:W-:Y:S01]  /*bd00*/  I2IP.S8.S32.SAT R48, R48, R47, R49 ;  /* 0x0000002f30307239 */ /* 0x000fe20000001431 */
[----:B------:R-:W-:Y:S02]  /*bd10*/  IMAD R54, R75, R72, R54 ;  /* 0x000000484b367224 */ /* 0x000fe400078e0236 */
[C---:B------:R-:W-:Y:S02]  /*bd20*/  IMAD R56, R70.reuse, R61, RZ ;  /* 0x0000003d46387224 */ /* 0x040fe400078e02ff */
[----:B------:R-:W-:Y:S01]  /*bd30*/  IMAD R61, R70, R66, RZ ;  /* 0x00000042463d7224 */ /* 0x000fe200078e02ff */
[----:B------:R-:W-:Y:S01]  /*bd40*/  I2IP.S8.S32.SAT R66, R13, R12, R14 ;  /* 0x0000000c0d427239 */ /* 0x000fe2000000140e */
[-C--:B------:R-:W-:Y:S01]  /*bd50*/  IMAD R55, R0, R72.reuse, R55 ;  /* 0x0000004800377224 */ /* 0x080fe200078e0237 */
[----:B------:R-:W-:Y:S01]  /*bd60*/  SHF.R.S32.HI R0, RZ, 0x18, R82 ;  /* 0x00000018ff007819 */ /* 0x000fe20000011452 */
[-C--:B------:R-:W-:Y:S01]  /*bd70*/  IMAD R56, R3, R72.reuse, R56 ;  /* 0x0000004803387224 */ /* 0x080fe200078e0238 */
[----:B------:R-:W-:Y:S01]  /*bd80*/  I2IP.S8.S32.SAT R49, R54, R53, RZ ;  /* 0x0000003536317239 */ /* 0x000fe200000014ff */
[----:B------:R1:W-:Y:S01]  /*bd90*/  STS.128 [R135+UR44+0xa200], R64 ;  /* 0x00a2004087007988 */ /* 0x0003e20008000c2c */
[----:B------:R-:W-:Y:S01]  /*bda0*/  IMAD R58, R70, R63, RZ ;  /* 0x0000003f463a7224 */ /* 0x000fe200078e02ff */
[----:B------:R-:W-:Y:S01]  /*bdb0*/  SHF.R.S32.HI R3, RZ, 0x18, R76 ;  /* 0x00000018ff037819 */ /* 0x000fe2000001144c */
[-C--:B------:R-:W-:Y:S01]  /*bdc0*/  IMAD R57, R0, R72.reuse, R57 ;  /* 0x0000004800397224 */ /* 0x080fe200078e0239 */
[----:B------:R-:W-:Y:S01]  /*bdd0*/  I2IP.S8.S32.SAT R49, R52, R51, R49 ;  /* 0x0000003334317239 */ /* 0x000fe20000001431 */
[-C--:B------:R-:W-:Y:S02]  /*bde0*/  IMAD R58, R97, R72.reuse, R58 ;  /* 0x00000048613a7224 */ /* 0x080fe400078e023a */
[-C--:B------:R-:W-:Y:S01]  /*bdf0*/  IMAD R59, R2, R72.reuse, R59 ;  /* 0x00000048023b7224 */ /* 0x080fe200078e023b */
[----:B------:R1:W-:Y:S01]  /*be00*/  STS.128 [R160+0xa200], R16 ;  /* 0x00a20010a0007388 */ /* 0x0003e20000000c00 */
[-C--:B------:R-:W-:Y:S01]  /*be10*/  IMAD R60, R3, R72.reuse, R60 ;  /* 0x00000048033c7224 */ /* 0x080fe200078e023c */
[----:B------:R-:W-:Y:S01]  /*be20*/  I2IP.S8.S32.SAT R50, R58, R57, RZ ;  /* 0x000000393a327239 */ /* 0x000fe200000014ff */
[-C--:B------:R-:W-:Y:S02]  /*be30*/  IMAD R61, R4, R72.reuse, R61 ;  /* 0x00000048043d7224 */ /* 0x080fe400078e023d */
[----:B------:R-:W-:Y:S01]  /*be40*/  IMAD R62, R99, R72, R62 ;  /* 0x00000048633e7224 */ /* 0x000fe200078e023e */
[----:B------:R-:W-:Y:S02]  /*be50*/  I2IP.S8.S32.SAT R50, R56, R55, R50 ;  /* 0x0000003738327239 */ /* 0x000fe40000001432 */
[----:B------:R1:W-:Y:S02]  /*be60*/  STS.128 [R159+0xa200], R32 ;  /* 0x00a200209f007388 */ /* 0x0003e40000000c00 */
        /* <DEDUP_REMOVED lines=20> */
.L_x_140:
[----:B------:R-:W-:Y:S05]  /*bfb0*/  BSYNC.RECONVERGENT B0 ;  /* 0x0000000000007941 */ /* 0x000fea0003800200 */
.L_x_139:
[----:B------:R-:W-:Y:S01]  /*bfc0*/  R2UR UR4, R146 ;  /* 0x00000000920472ca */ /* 0x000fe200000e0000 */
[----:B------:R-:W-:Y:S01]  /*bfd0*/  BAR.SYNC.DEFER_BLOCKING 0x1, 0x80 ;  /* 0x0042000000007b1d */ /* 0x000fe20000010000 */
[----:B------:R-:W-:Y:S01]  /*bfe0*/  ISETP.NE.AND P0, PT, R148, 0x2, PT ;  /* 0x000000029400780c */ /* 0x000fe20003f05270 */
[----:B------:R-:W-:Y:S01]  /*bff0*/  UISETP.NE.AND UP0, UPT, UR46, URZ, UPT ;  /* 0x000000ff2e00728c */ /* 0x000fe2000bf05270 */
[----:B------:R-:W-:Y:S01]  /*c000*/  ISETP.NE.AND P1, PT, R68, 0x2, PT ;  /* 0x000000024400780c */ /* 0x000fe20003f25270 */
[----:B------:R-:W-:Y:S01]  /*c010*/  UIADD3 UR16, UPT, UPT, UR38, UR61, URZ ;  /* 0x0000003d26107290 */ /* 0x000fe2000fffe0ff */
[----:B------:R-:W-:Y:S02]  /*c020*/  SEL R0, RZ, 0x1, P0 ;  /* 0x00000001ff007807 */ /* 0x000fe40000000000 */
[----:B------:R-:W-:Y:S02]  /*c030*/  SEL R3, RZ, 0x1, P1 ;  /* 0x00000001ff037807 */ /* 0x000fe40000800000 */
[----:B------:R-:W-:Y:S02]  /*c040*/  LOP3.LUT R151, R151, R0, RZ, 0x3c, !PT ;  /* 0x0000000097977212 */ /* 0x000fe400078e3cff */
[----:B------:R-:W-:Y:S01]  /*c050*/  LOP3.LUT R152, R152, R3, RZ, 0x3c, !PT ;  /* 0x0000000398987212 */ /* 0x000fe200078e3cff */
[----:B------:R-:W-:Y:S01]  /*c060*/  UIADD3 UR20, UPT, UPT, UR37, UR4, URZ ;  /* 0x0000000425147290 */ /* 0x000fe2000fffe0ff */
[----:B------:R-:W-:Y:S02]  /*c070*/  SEL R148, R148, RZ, P0 ;  /* 0x000000ff94947207 */ /* 0x000fe40000000000 */
[----:B------:R-:W-:Y:S01]  /*c080*/  SEL R68, R68, RZ, P1 ;  /* 0x000000ff44447207 */ /* 0x000fe20000800000 */
[----:B------:R-:W-:Y:S01]  /*c090*/  UMOV UR36, UR59 ;  /* 0x0000003b00247c82 */ /* 0x000fe20008000000 */
[----:B------:R-:W-:Y:S07]  /*c0a0*/  BRA.U UP0, `(.L_x_141) ;  /* 0xffffff9900607547 */ /* 0x000fee000b83ffff */
[----:B------:R-:W-:Y:S05]  /*c0b0*/  EXIT ;  /* 0x000000000000794d */ /* 0x000fea0003800000 */
.L_x_24:
[----:B--2---:R2:W3:Y:S02]  /*c0c0*/  SYNCS.PHASECHK.TRANS64.TRYWAIT P0, [R3+URZ+0xf0], R2 ;  /* 0x0000f002030075a7 */ /* 0x0044e400080011ff */
[----:B---3--:R-:W-:Y:S05]  /*c0d0*/  @!P0 NANOSLEEP.SYNCS 0x989680 ;  /* 0x009896800000895d */ /* 0x008fea0003900000 */
[----:B------:R-:W3:Y:S02]  /*c0e0*/  @!P0 SYNCS.PHASECHK.TRANS64 P0, [R3+URZ+0xf0], R2 ;  /* 0x0000f002030085a7 */ /* 0x000ee400080010ff */
[----:B---3--:R-:W-:Y:S05]  /*c0f0*/  @!P0 BRA `(.L_x_24) ;  /* 0xfffffffc00f08947 */ /* 0x008fea000383ffff */
[----:B------:R-:W-:Y:S05]  /*c100*/  BRA `(.L_x_142) ;  /* 0xffffff5800e87947 */ /* 0x000fea000383ffff */
.L_x_27:
[----:B-1----:R-:W-:-:S07]  /*c110*/  MOV R0, UR33 ;  /* 0x0000002100007c02 */ /* 0x002fce0008000f00 */
.L_x_143:
[----:B-1----:R1:W2:Y:S02]  /*c120*/  SYNCS.PHASECHK.TRANS64.TRYWAIT P0, [R0+URZ+0x28], R3 ;  /* 0x00002803000075a7 */ /* 0x0022a400080011ff */
[----:B--2---:R-:W-:Y:S05]  /*c130*/  @!P0 NANOSLEEP.SYNCS 0x989680 ;  /* 0x009896800000895d */ /* 0x004fea0003900000 */
[----:B------:R-:W2:Y:S02]  /*c140*/  @!P0 SYNCS.PHASECHK.TRANS64 P0, [R0+URZ+0x28], R3 ;  /* 0x00002803000085a7 */ /* 0x000ea400080010ff */
[----:B--2---:R-:W-:Y:S05]  /*c150*/  @!P0 BRA `(.L_x_143) ;  /* 0xfffffffc00f08947 */ /* 0x004fea000383ffff */
[----:B------:R-:W-:Y:S05]  /*c160*/  BRA `(.L_x_26) ;  /* 0xffffff5c00407947 */ /* 0x000fea000383ffff */
.L_x_34:
[----:B-1----:R-:W-:-:S07]  /*c170*/  MOV R0, UR17 ;  /* 0x0000001100007c02 */ /* 0x002fce0008000f00 */
.L_x_144:
[----:B-1----:R1:W2:Y:S02]  /*c180*/  SYNCS.PHASECHK.TRANS64.TRYWAIT P0, [R0+URZ+0x28], R3 ;  /* 0x00002803000075a7 */ /* 0x0022a400080011ff */
[----:B--2---:R-:W-:Y:S05]  /*c190*/  @!P0 NANOSLEEP.SYNCS 0x989680 ;  /* 0x009896800000895d */ /* 0x004fea0003900000 */
[----:B------:R-:W2:Y:S02]  /*c1a0*/  @!P0 SYNCS.PHASECHK.TRANS64 P0, [R0+URZ+0x28], R3 ;  /* 0x00002803000085a7 */ /* 0x000ea400080010ff */
[----:B--2---:R-:W-:Y:S05]  /*c1b0*/  @!P0 BRA `(.L_x_144) ;  /* 0xfffffffc00f08947 */ /* 0x004fea000383ffff */
[----:B------:R-:W-:Y:S05]  /*c1c0*/  BRA `(.L_x_33) ;  /* 0xffffff6000087947 */ /* 0x000fea000383ffff */
.L_x_39:
[----:B-1----:R1:W2:Y:S02]  /*c1d0*/  SYNCS.PHASECHK.TRANS64.TRYWAIT P0, [R3+URZ+0xa0], R0 ;  /* 0x0000a000030075a7 */ /* 0x0022a400080011ff */
[----:B--2---:R-:W-:Y:S05]  /*c1e0*/  @!P0 NANOSLEEP.SYNCS 0x989680 ;  /* 0x009896800000895d */ /* 0x004fea0003900000 */
[----:B------:R-:W2:Y:S02]  /*c1f0*/  @!P0 SYNCS.PHASECHK.TRANS64 P0, [R3+URZ+0xa0], R0 ;  /* 0x0000a000030085a7 */ /* 0x000ea400080010ff */
[----:B--2---:R-:W-:Y:S05]  /*c200*/  @!P0 BRA `(.L_x_39) ;  /* 0xfffffffc00f08947 */ /* 0x004fea000383ffff */
[----:B------:R-:W-:Y:S05]  /*c210*/  BRA `(.L_x_145) ;  /* 0xffffff6000b87947 */ /* 0x000fea000383ffff */
.L_x_43:
[----:B-1----:R-:W-:-:S07]  /*c220*/  MOV R0, UR4 ;  /* 0x0000000400007c02 */ /* 0x002fce0008000f00 */
.L_x_146:
[----:B-1----:R1:W2:Y:S02]  /*c230*/  SYNCS.PHASECHK.TRANS64.TRYWAIT P0, [R0+URZ], R3 ;  /* 0x00000003000075a7 */ /* 0x0022a400080011ff */
[----:B--2---:R-:W-:Y:S05]  /*c240*/  @!P0 NANOSLEEP.SYNCS 0x989680 ;  /* 0x009896800000895d */ /* 0x004fea0003900000 */
[----:B------:R-:W2:Y:S02]  /*c250*/  @!P0 SYNCS.PHASECHK.TRANS64 P0, [R0+URZ], R3 ;  /* 0x00000003000085a7 */ /* 0x000ea400080010ff */
[----:B--2---:R-:W-:Y:S05]  /*c260*/  @!P0 BRA `(.L_x_146) ;  /* 0xfffffffc00f08947 */ /* 0x004fea000383ffff */
[----:B------:R-:W-:Y:S05]  /*c270*/  BRA `(.L_x_147) ;  /* 0xffffff6800607947 */ /* 0x000fea000383ffff */
.L_x_44:
[----:B------:R-:W-:-:S07]  /*c280*/  MOV R0, UR5 ;  /* 0x0000000500007c02 */ /* 0x000fce0008000f00 */
.L_x_148:
[----:B-1----:R1:W2:Y:S02]  /*c290*/  SYNCS.PHASECHK.TRANS64.TRYWAIT P0, [R0+URZ], R3 ;  /* 0x00000003000075a7 */ /* 0x0022a400080011ff */
[----:B--2---:R-:W-:Y:S05]  /*c2a0*/  @!P0 NANOSLEEP.SYNCS 0x989680 ;  /* 0x009896800000895d */ /* 0x004fea0003900000 */
[----:B------:R-:W2:Y:S02]  /*c2b0*/  @!P0 SYNCS.PHASECHK.TRANS64 P0, [R0+URZ], R3 ;  /* 0x00000003000085a7 */ /* 0x000ea400080010ff */
[----:B--2---:R-:W-:Y:S05]  /*c2c0*/  @!P0 BRA `(.L_x_148) ;  /* 0xfffffffc00f08947 */ /* 0x004fea000383ffff */
[----:B------:R-:W-:Y:S05]  /*c2d0*/  BRA `(.L_x_149) ;  /* 0xffffff68006c7947 */ /* 0x000fea000383ffff */
.L_x_45:
[----:B------:R-:W-:-:S07]  /*c2e0*/  MOV R0, UR5 ;  /* 0x0000000500007c02 */ /* 0x000fce0008000f00 */
.L_x_150:
[----:B-1----:R1:W2:Y:S02]  /*c2f0*/  SYNCS.PHASECHK.TRANS64.TRYWAIT P0, [R0+URZ], R3 ;  /* 0x00000003000075a7 */ /* 0x0022a400080011ff */
[----:B--2---:R-:W-:Y:S05]  /*c300*/  @!P0 NANOSLEEP.SYNCS 0x989680 ;  /* 0x009896800000895d */ /* 0x004fea0003900000 */
[----:B------:R-:W2:Y:S02]  /*c310*/  @!P0 SYNCS.PHASECHK.TRANS64 P0, [R0+URZ], R3 ;  /* 0x00000003000085a7 */ /* 0x000ea400080010ff */
[----:B--2---:R-:W-:Y:S05]  /*c320*/  @!P0 BRA `(.L_x_150) ;  /* 0xfffffffc00f08947 */ /* 0x004fea000383ffff */
[----:B------:R-:W-:Y:S05]  /*c330*/  BRA `(.L_x_151) ;  /* 0xffffff6800787947 */ /* 0x000fea000383ffff */
.L_x_46:
[----:B------:R-:W-:-:S07]  /*c340*/  MOV R0, UR5 ;  /* 0x0000000500007c02 */ /* 0x000fce0008000f00 */
.L_x_152:
[----:B-1----:R1:W2:Y:S02]  /*c350*/  SYNCS.PHASECHK.TRANS64.TRYWAIT P0, [R0+URZ], R3 ;  /* 0x00000003000075a7 */ /* 0x0022a400080011ff */
[----:B--2---:R-:W-:Y:S05]  /*c360*/  @!P0 NANOSLEEP.SYNCS 0x989680 ;  /* 0x009896800000895d */ /* 0x004fea0003900000 */
[----:B------:R-:W2:Y:S02]  /*c370*/  @!P0 SYNCS.PHASECHK.TRANS64 P0, [R0+URZ], R3 ;  /* 0x00000003000085a7 */ /* 0x000ea400080010ff */
[----:B--2---:R-:W-:Y:S05]  /*c380*/  @!P0 BRA `(.L_x_152) ;  /* 0xfffffffc00f08947 */ /* 0x004fea000383ffff */
[----:B------:R-:W-:Y:S05]  /*c390*/  BRA `(.L_x_153) ;  /* 0xffffff6800847947 */ /* 0x000fea000383ffff */
.L_x_49:
[----:B-1----:R1:W2:Y:S02]  /*c3a0*/  SYNCS.PHASECHK.TRANS64.TRYWAIT P0, [R2+URZ+0xe0], R5 ;  /* 0x0000e005020075a7 */ /* 0x0022a400080011ff */
[----:B--2---:R-:W-:Y:S05]  /*c3b0*/  @!P0 NANOSLEEP.SYNCS 0x989680 ;  /* 0x009896800000895d */ /* 0x004fea0003900000 */
[----:B------:R-:W2:Y:S02]  /*c3c0*/  @!P0 SYNCS.PHASECHK.TRANS64 P0, [R2+URZ+0xe0], R5 ;  /* 0x0000e005020085a7 */ /* 0x000ea400080010ff */
[----:B--2---:R-:W-:Y:S05]  /*c3d0*/  @!P0 BRA `(.L_x_49) ;  /* 0xfffffffc00f08947 */ /* 0x004fea000383ffff */
[----:B------:R-:W-:Y:S05]  /*c3e0*/  BRA `(.L_x_154) ;  /* 0xffffff6800e07947 */ /* 0x000fea000383ffff */
.L_x_50:
[----:B------:R-:W-:-:S07]  /*c3f0*/  MOV R2, UR4 ;  /* 0x0000000400027c02 */ /* 0x000fce0008000f00 */
.L_x_155:
[----:B-1----:R1:W2:Y:S02]  /*c400*/  SYNCS.PHASECHK.TRANS64.TRYWAIT P0, [R2+URZ+0xb0], R5 ;  /* 0x0000b005020075a7 */ /* 0x0022a400080011ff */
[----:B--2---:R-:W-:Y:S05]  /*c410*/  @!P0 NANOSLEEP.SYNCS 0x989680 ;  /* 0x009896800000895d */ /* 0x004fea0003900000 */
[----:B------:R-:W2:Y:S02]  /*c420*/  @!P0 SYNCS.PHASECHK.TRANS64 P0, [R2+URZ+0xb0], R5 ;  /* 0x0000b005020085a7 */ /* 0x000ea400080010ff */
[----:B--2---:R-:W-:Y:S05]  /*c430*/  @!P0 BRA `(.L_x_155) ;  /* 0xfffffffc00f08947 */ /* 0x004fea000383ffff */
[----:B------:R-:W-:Y:S05]  /*c440*/  BRA `(.L_x_156) ;  /* 0xffffff6800f07947 */ /* 0x000fea000383ffff */
.L_x_51:
[----:B-1----:R1:W2:Y:S02]  /*c450*/  SYNCS.PHASECHK.TRANS64.TRYWAIT P1, [R2+URZ+0xa0], R5 ;  /* 0x0000a005020075a7 */ /* 0x0022a400080211ff */
[----:B--2---:R-:W-:Y:S05]  /*c460*/  @!P1 NANOSLEEP.SYNCS 0x989680 ;  /* 0x009896800000995d */ /* 0x004fea0003900000 */
[----:B------:R-:W2:Y:S02]  /*c470*/  @!P1 SYNCS.PHASECHK.TRANS64 P1, [R2+URZ+0xa0], R5 ;  /* 0x0000a005020095a7 */ /* 0x000ea400080210ff */
[----:B--2---:R-:W-:Y:S05]  /*c480*/  @!P1 BRA `(.L_x_51) ;  /* 0xfffffffc00f09947 */ /* 0x004fea000383ffff */
[----:B------:R-:W-:Y:S05]  /*c490*/  BRA `(.L_x_157) ;  /* 0xffffff6c00207947 */ /* 0x000fea000383ffff */
.L_x_54:
[----:B------:R-:W-:-:S07]  /*c4a0*/  MOV R0, UR4 ;  /* 0x0000000400007c02 */ /* 0x000fce0008000f00 */
.L_x_158:
[----:B-1----:R1:W2:Y:S02]  /*c4b0*/  SYNCS.PHASECHK.TRANS64.TRYWAIT P0, [R0+URZ+0xb0], R3 ;  /* 0x0000b003000075a7 */ /* 0x0022a400080011ff */
[----:B--2---:R-:W-:Y:S05]  /*c4c0*/  @!P0 NANOSLEEP.SYNCS 0x989680 ;  /* 0x009896800000895d */ /* 0x004fea0003900000 */
[----:B------:R-:W2:Y:S02]  /*c4d0*/  @!P0 SYNCS.PHASECHK.TRANS64 P0, [R0+URZ+0xb0], R3 ;  /* 0x0000b003000085a7 */ /* 0x000ea400080010ff */
[----:B--2---:R-:W-:Y:S05]  /*c4e0*/  @!P0 BRA `(.L_x_158) ;  /* 0xfffffffc00f08947 */ /* 0x004fea000383ffff */
[----:B------:R-:W-:Y:S05]  /*c4f0*/  BRA `(.L_x_53) ;  /* 0xffffff6c00747947 */ /* 0x000fea000383ffff */
.L_x_63:
[----:B-1----:R-:W-:-:S04]  /*c500*/  MOV R0, UR5 ;  /* 0x0000000500007c02 */ /* 0x002fc80008000f00 */
[----:B------:R1:W2:Y:S03]  /*c510*/  SYNCS.PHASECHK.TRANS64.TRYWAIT P0, [R0+URZ+0x8], R7 ;  /* 0x00000807000075a7 */ /* 0x0002a600080011ff */
[----:B--2---:R-:W-:Y:S05]  /*c520*/  @!P0 NANOSLEEP.SYNCS 0x989680 ;  /* 0x009896800000895d */ /* 0x004fea0003900000 */
[----:B------:R-:W2:Y:S02]  /*c530*/  @!P0 SYNCS.PHASECHK.TRANS64 P0, [R0+URZ+0x8], R7 ;  /* 0x00000807000085a7 */ /* 0x000ea400080010ff */
[----:B--2---:R-:W-:Y:S05]  /*c540*/  @!P0 BRA `(.L_x_63) ;  /* 0xfffffffc00ec8947 */ /* 0x004fea000383ffff */
[----:B------:R-:W-:Y:S05]  /*c550*/  BRA `(.L_x_62) ;  /* 0xffffff7000287947 */ /* 0x000fea000383ffff */
.L_x_65:
[----:B------:R-:W-:Y:S01]  /*c560*/  BSSY B0, `(.L_x_159) ;  /* 0x0000006000007945 */ /* 0x000fe20003800000 */
[----:B------:R-:W-:-:S07]  /*c570*/  MOV R15, 0xffffffff ;  /* 0xffffffff000f7802 */ /* 0x000fce0000000f00 */
[----:B-1---5:R-:W-:Y:S05]  /*c580*/  WARPSYNC.COLLECTIVE R15, `(.L_x_160) ;  /* 0x000000000f0c7348 */ /* 0x022fea0003c00000 */
[----:B------:R-:W-:Y:S02]  /*c590*/  ELECT P6, UR79, PT ;  /* 0x00000000004f782f */ /* 0x000fe400038c0000 */
[----:B------:R-:W-:Y:S01]  /*c5a0*/  MOV R14, UR79 ;  /* 0x0000004f000e7c02 */ /* 0x000fe20008000f00 */
[----:B-1---5:R-:W-:Y:S10]  /*c5b0*/  ENDCOLLECTIVE ;  /* 0x000000000000791b */ /* 0x022ff40003800000 */
.L_x_160:
[----:B------:R-:W-:Y:S05]  /*c5c0*/  BSYNC B0 ;  /* 0x0000000000007941 */ /* 0x000fea0003800000 */
.L_x_159:
[----:B------:R-:W-:Y:S01]  /*c5d0*/  PLOP3.LUT P0, PT, P6, PT, PT, 0x80, 0x8 ;  /* 0x000000000008781c */ /* 0x000fe2000370f070 */
[----:B------:R-:W-:-:S12]  /*c5e0*/  BRA `(.L_x_161) ;  /* 0xffffff7000547947 */ /* 0x000fd8000383ffff */
.L_x_67:
[----:B-1----:R-:W-:-:S04]  /*c5f0*/  MOV R0, UR5 ;  /* 0x0000000500007c02 */ /* 0x002fc80008000f00 */
[----:B------:R1:W2:Y:S03]  /*c600*/  SYNCS.PHASECHK.TRANS64.TRYWAIT P0, [R0+URZ+0x8], R5 ;  /* 0x00000805000075a7 */ /* 0x0002a600080011ff */
[----:B--2---:R-:W-:Y:S05]  /*c610*/  @!P0 NANOSLEEP.SYNCS 0x989680 ;  /* 0x009896800000895d */ /* 0x004fea0003900000 */
[----:B------:R-:W2:Y:S02]  /*c620*/  @!P0 SYNCS.PHASECHK.TRANS64 P0, [R0+URZ+0x8], R5 ;  /* 0x00000805000085a7 */ /* 0x000ea400080010ff */
[----:B--2---:R-:W-:Y:S05]  /*c630*/  @!P0 BRA `(.L_x_67) ;  /* 0xfffffffc00ec8947 */ /* 0x004fea000383ffff */
[----:B------:R-:W-:Y:S05]  /*c640*/  BRA `(.L_x_66) ;  /* 0xffffff7000587947 */ /* 0x000fea000383ffff */
.L_x_68:
[----:B-1----:R1:W2:Y:S02]  /*c650*/  SYNCS.PHASECHK.TRANS64.TRYWAIT P0, [R0+URZ+0xa0], R5 ;  /* 0x0000a005000075a7 */ /* 0x0022a400080011ff */
[----:B--2---:R-:W-:Y:S05]  /*c660*/  @!P0 NANOSLEEP.SYNCS 0x989680 ;  /* 0x009896800000895d */ /* 0x004fea0003900000 */
[----:B------:R-:W2:Y:S02]  /*c670*/  @!P0 SYNCS.PHASECHK.TRANS64 P0, [R0+URZ+0xa0], R5 ;  /* 0x0000a005000085a7 */ /* 0x000ea400080010ff */
[----:B--2---:R-:W-:Y:S05]  /*c680*/  @!P0 BRA `(.L_x_68) ;  /* 0xfffffffc00f08947 */ /* 0x004fea000383ffff */
[----:B------:R-:W-:Y:S05]  /*c690*/  BRA `(.L_x_162) ;  /* 0xffffff7400447947 */ /* 0x000fea000383ffff */
.L_x_70:
[----:B------:R-:W-:-:S07]  /*c6a0*/  MOV R0, UR31 ;  /* 0x0000001f00007c02 */ /* 0x000fce0008000f00 */
.L_x_163:
[----:B-1----:R1:W2:Y:S02]  /*c6b0*/  SYNCS.PHASECHK.TRANS64.TRYWAIT P0, [R0+URZ+0xd0], R5 ;  /* 0x0000d005000075a7 */ /* 0x0022a400080011ff */
[----:B--2---:R-:W-:Y:S05]  /*c6c0*/  @!P0 NANOSLEEP.SYNCS 0x989680 ;  /* 0x009896800000895d */ /* 0x004fea0003900000 */
[----:B------:R-:W2:Y:S02]  /*c6d0*/  @!P0 SYNCS.PHASECHK.TRANS64 P0, [R0+URZ+0xd0], R5 ;  /* 0x0000d005000085a7 */ /* 0x000ea400080010ff */
[----:B--2---:R-:W-:Y:S05]  /*c6e0*/  @!P0 BRA `(.L_x_163) ;  /* 0xfffffffc00f08947 */ /* 0x004fea000383ffff */
[----:B------:R-:W-:Y:S05]  /*c6f0*/  BRA `(.L_x_164) ;  /* 0xffffff7400907947 */ /* 0x000fea000383ffff */
.L_x_73:
[----:B------:R-:W-:Y:S07]  /*c700*/  MOV R0, UR5 ;  /* 0x0000000500007c02 */ /* 0x000fee0008000f00 */
.L_x_165:
[----:B-1----:R1:W2:Y:S02]  /*c710*/  SYNCS.PHASECHK.TRANS64.TRYWAIT P0, [R0+URZ], R5 ;  /* 0x00000005000075a7 */ /* 0x0022a400080011ff */
[----:B--2---:R-:W-:Y:S05]  /*c720*/  @!P0 NANOSLEEP.SYNCS 0x989680 ;  /* 0x009896800000895d */ /* 0x004fea0003900000 */
[----:B------:R-:W2:Y:S02]  /*c730*/  @!P0 SYNCS.PHASECHK.TRANS64 P0, [R0+URZ], R5 ;  /* 0x00000005000085a7 */ /* 0x000ea400080010ff */
[----:B--2---:R-:W-:Y:S05]  /*c740*/  @!P0 BRA `(.L_x_165) ;  /* 0xfffffffc00f08947 */ /* 0x004fea000383ffff */
[----:B------:R-:W-:Y:S05]  /*c750*/  BRA `(.L_x_72) ;  /* 0xffffff7400a47947 */ /* 0x000fea000383ffff */
.L_x_77:
[----:B-1----:R-:W-:-:S07]  /*c760*/  MOV R0, UR4 ;  /* 0x0000000400007c02 */ /* 0x002fce0008000f00 */
.L_x_166:
[----:B-1----:R1:W2:Y:S02]  /*c770*/  SYNCS.PHASECHK.TRANS64.TRYWAIT P0, [R0+URZ], R3 ;  /* 0x00000003000075a7 */ /* 0x0022a400080011ff */
[----:B--2---:R-:W-:Y:S05]  /*c780*/  @!P0 NANOSLEEP.SYNCS 0x989680 ;  /* 0x009896800000895d */ /* 0x004fea0003900000 */
[----:B------:R-:W2:Y:S02]  /*c790*/  @!P0 SYNCS.PHASECHK.TRANS64 P0, [R0+URZ], R3 ;  /* 0x00000003000085a7 */ /* 0x000ea400080010ff */
[----:B--2---:R-:W-:Y:S05]  /*c7a0*/  @!P0 BRA `(.L_x_166) ;  /* 0xfffffffc00f08947 */ /* 0x004fea000383ffff */
[----:B------:R-:W-:Y:S05]  /*c7b0*/  BRA `(.L_x_167) ;  /* 0xffffff7800987947 */ /* 0x000fea000383ffff */
.L_x_80:
[----:B------:R-:W-:-:S07]  /*c7c0*/  MOV R0, UR26 ;  /* 0x0000001a00007c02 */ /* 0x000fce0008000f00 */
.L_x_168:
[----:B-1----:R1:W2:Y:S02]  /*c7d0*/  SYNCS.PHASECHK.TRANS64.TRYWAIT P1, [R0+URZ+0x100], R3 ;  /* 0x00010003000075a7 */ /* 0x0022a400080211ff */
[----:B--2---:R-:W-:Y:S05]  /*c7e0*/  @!P1 NANOSLEEP.SYNCS 0x989680 ;  /* 0x009896800000995d */ /* 0x004fea0003900000 */
[----:B------:R-:W2:Y:S02]  /*c7f0*/  @!P1 SYNCS.PHASECHK.TRANS64 P1, [R0+URZ+0x100], R3 ;  /* 0x00010003000095a7 */ /* 0x000ea400080210ff */
[----:B--2---:R-:W-:Y:S05]  /*c800*/  @!P1 BRA `(.L_x_168) ;  /* 0xfffffffc00f09947 */ /* 0x004fea000383ffff */
[----:B------:R-:W-:Y:S05]  /*c810*/  BRA `(.L_x_169) ;  /* 0xffffff7800e47947 */ /* 0x000fea000383ffff */
.L_x_85:
[----:B--2---:R2:W3:Y:S02]  /*c820*/  SYNCS.PHASECHK.TRANS64.TRYWAIT P0, [R12+URZ+0xa0], R9 ;  /* 0x0000a0090c0075a7 */ /* 0x0044e400080011ff */
[----:B---3--:R-:W-:Y:S05]  /*c830*/  @!P0 NANOSLEEP.SYNCS 0x989680 ;  /* 0x009896800000895d */ /* 0x008fea0003900000 */
[----:B------:R-:W3:Y:S02]  /*c840*/  @!P0 SYNCS.PHASECHK.TRANS64 P0, [R12+URZ+0xa0], R9 ;  /* 0x0000a0090c0085a7 */ /* 0x000ee400080010ff */
[----:B---3--:R-:W-:Y:S05]  /*c850*/  @!P0 BRA `(.L_x_85) ;  /* 0xfffffffc00f08947 */ /* 0x008fea000383ffff */
[----:B------:R-:W-:Y:S05]  /*c860*/  BRA `(.L_x_170) ;  /* 0xffffff80000c7947 */ /* 0x000fea000383ffff */
.L_x_88:
[----:B------:R-:W-:Y:S07]  /*c870*/  MOV R0, UR21 ;  /* 0x0000001500007c02 */ /* 0x000fee0008000f00 */
.L_x_171:
[----:B--2---:R2:W3:Y:S02]  /*c880*/  SYNCS.PHASECHK.TRANS64.TRYWAIT P2, [R0+URZ+0x98], R11 ;  /* 0x0000980b000075a7 */ /* 0x0044e400080411ff */
[----:B---3--:R-:W-:Y:S05]  /*c890*/  @!P2 NANOSLEEP.SYNCS 0x989680 ;  /* 0x009896800000a95d */ /* 0x008fea0003900000 */
[----:B------:R-:W3:Y:S02]  /*c8a0*/  @!P2 SYNCS.PHASECHK.TRANS64 P2, [R0+URZ+0x98], R11 ;  /* 0x0000980b0000a5a7 */ /* 0x000ee400080410ff */
[----:B---3--:R-:W-:Y:S05]  /*c8b0*/  @!P2 BRA `(.L_x_171) ;  /* 0xfffffffc00f0a947 */ /* 0x008fea000383ffff */
[----:B------:R-:W-:Y:S05]  /*c8c0*/  BRA `(.L_x_87) ;  /* 0xffffff8400747947 */ /* 0x000fea000383ffff */
.L_x_91:
[----:B--2---:R-:W-:Y:S07]  /*c8d0*/  MOV R0, UR21 ;  /* 0x0000001500007c02 */ /* 0x004fee0008000f00 */
.L_x_172:
[----:B--2---:R2:W3:Y:S02]  /*c8e0*/  SYNCS.PHASECHK.TRANS64.TRYWAIT P0, [R0+URZ+0x70], R9 ;  /* 0x00007009000075a7 */ /* 0x0044e400080011ff */
[----:B---3--:R-:W-:Y:S05]  /*c8f0*/  @!P0 NANOSLEEP.SYNCS 0x989680 ;  /* 0x009896800000895d */ /* 0x008fea0003900000 */
[----:B------:R-:W3:Y:S02]  /*c900*/  @!P0 SYNCS.PHASECHK.TRANS64 P0, [R0+URZ+0x70], R9 ;  /* 0x00007009000085a7 */ /* 0x000ee400080010ff */
[----:B---3--:R-:W-:Y:S05]  /*c910*/  @!P0 BRA `(.L_x_172) ;  /* 0xfffffffc00f08947 */ /* 0x008fea000383ffff */
[----:B------:R-:W-:Y:S05]  /*c920*/  BRA `(.L_x_173) ;  /* 0xffffff8400d07947 */ /* 0x000fea000383ffff */
.L_x_92:
[----:B------:R-:W-:Y:S07]  /*c930*/  MOV R0, UR21 ;  /* 0x0000001500007c02 */ /* 0x000fee0008000f00 */
.L_x_174:
[----:B--2---:R2:W3:Y:S02]  /*c940*/  SYNCS.PHASECHK.TRANS64.TRYWAIT P0, [R0+URZ+0x78], R9 ;  /* 0x00007809000075a7 */ /* 0x0044e400080011ff */
[----:B---3--:R-:W-:Y:S05]  /*c950*/  @!P0 NANOSLEEP.SYNCS 0x989680 ;  /* 0x009896800000895d */ /* 0x008fea0003900000 */
[----:B------:R-:W3:Y:S02]  /*c960*/  @!P0 SYNCS.PHASECHK.TRANS64 P0, [R0+URZ+0x78], R9 ;  /* 0x00007809000085a7 */ /* 0x000ee400080010ff */
[----:B---3--:R-:W-:Y:S05]  /*c970*/  @!P0 BRA `(.L_x_174) ;  /* 0xfffffffc00f08947 */ /* 0x008fea000383ffff */
[----:B------:R-:W-:Y:S05]  /*c980*/  BRA `(.L_x_175) ;  /* 0xffffff88000c7947 */ /* 0x000fea000383ffff */
.L_x_93:
[----:B------:R-:W-:Y:S07]  /*c990*/  MOV R0, UR21 ;  /* 0x0000001500007c02 */ /* 0x000fee0008000f00 */
.L_x_176:
[----:B--2---:R2:W3:Y:S02]  /*c9a0*/  SYNCS.PHASECHK.TRANS64.TRYWAIT P0, [R0+URZ+0x80], R9 ;  /* 0x00008009000075a7 */ /* 0x0044e400080011ff */
[----:B---3--:R-:W-:Y:S05]  /*c9b0*/  @!P0 NANOSLEEP.SYNCS 0x989680 ;  /* 0x009896800000895d */ /* 0x008fea0003900000 */
[----:B------:R-:W3:Y:S02]  /*c9c0*/  @!P0 SYNCS.PHASECHK.TRANS64 P0, [R0+URZ+0x80], R9 ;  /* 0x00008009000085a7 */ /* 0x000ee400080010ff */
[----:B---3--:R-:W-:Y:S05]  /*c9d0*/  @!P0 BRA `(.L_x_176) ;  /* 0xfffffffc00f08947 */ /* 0x008fea000383ffff */
[----:B------:R-:W-:Y:S05]  /*c9e0*/  BRA `(.L_x_177) ;  /* 0xffffff8800547947 */ /* 0x000fea000383ffff */
.L_x_94:
[----:B------:R-:W-:Y:S07]  /*c9f0*/  MOV R0, UR21 ;  /* 0x0000001500007c02 */ /* 0x000fee0008000f00 */
.L_x_178:
[----:B--2---:R2:W3:Y:S02]  /*ca00*/  SYNCS.PHASECHK.TRANS64.TRYWAIT P0, [R0+URZ+0x88], R9 ;  /* 0x00008809000075a7 */ /* 0x0044e400080011ff */
[----:B---3--:R-:W-:Y:S05]  /*ca10*/  @!P0 NANOSLEEP.SYNCS 0x989680 ;  /* 0x009896800000895d */ /* 0x008fea0003900000 */
[----:B------:R-:W3:Y:S02]  /*ca20*/  @!P0 SYNCS.PHASECHK.TRANS64 P0, [R0+URZ+0x88], R9 ;  /* 0x00008809000085a7 */ /* 0x000ee400080010ff */
[----:B---3--:R-:W-:Y:S05]  /*ca30*/  @!P0 BRA `(.L_x_178) ;  /* 0xfffffffc00f08947 */ /* 0x008fea000383ffff */
[----:B------:R-:W-:Y:S05]  /*ca40*/  BRA `(.L_x_179) ;  /* 0xffffff8800987947 */ /* 0x000fea000383ffff */
.L_x_96:
[----:B------:R-:W-:-:S07]  /*ca50*/  MOV R0, UR21 ;  /* 0x0000001500007c02 */ /* 0x000fce0008000f00 */
.L_x_180:
[----:B---3--:R3:W4:Y:S02]  /*ca60*/  SYNCS.PHASECHK.TRANS64.TRYWAIT P0, [R0+URZ+0x70], R3 ;  /* 0x00007003000075a7 */ /* 0x00872400080011ff */
[----:B----4-:R-:W-:Y:S05]  /*ca70*/  @!P0 NANOSLEEP.SYNCS 0x989680 ;  /* 0x009896800000895d */ /* 0x010fea0003900000 */
[----:B------:R-:W4:Y:S02]  /*ca80*/  @!P0 SYNCS.PHASECHK.TRANS64 P0, [R0+URZ+0x70], R3 ;  /* 0x00007003000085a7 */ /* 0x000f2400080010ff */
[----:B----4-:R-:W-:Y:S05]  /*ca90*/  @!P0 BRA `(.L_x_180) ;  /* 0xfffffffc00f08947 */ /* 0x010fea000383ffff */
[----:B------:R-:W-:Y:S05]  /*caa0*/  BRA `(.L_x_181) ;  /* 0xffffff8c000c7947 */ /* 0x000fea000383ffff */
.L_x_97:
[----:B---3--:R-:W-:-:S07]  /*cab0*/  MOV R0, UR21 ;  /* 0x0000001500007c02 */ /* 0x008fce0008000f00 */
.L_x_182:
[----:B---3--:R3:W4:Y:S02]  /*cac0*/  SYNCS.PHASECHK.TRANS64.TRYWAIT P0, [R0+URZ+0x78], R3 ;  /* 0x00007803000075a7 */ /* 0x00872400080011ff */
[----:B----4-:R-:W-:Y:S05]  /*cad0*/  @!P0 NANOSLEEP.SYNCS 0x989680 ;  /* 0x009896800000895d */ /* 0x010fea0003900000 */
[----:B------:R-:W4:Y:S02]  /*cae0*/  @!P0 SYNCS.PHASECHK.TRANS64 P0, [R0+URZ+0x78], R3 ;  /* 0x00007803000085a7 */ /* 0x000f2400080010ff */
[----:B----4-:R-:W-:Y:S05]  /*caf0*/  @!P0 BRA `(.L_x_182) ;  /* 0xfffffffc00f08947 */ /* 0x010fea000383ffff */
[----:B------:R-:W-:Y:S05]  /*cb00*/  BRA `(.L_x_183) ;  /* 0xffffff8800fc7947 */ /* 0x000fea000383ffff */
.L_x_98:
[----:B---3--:R-:W-:-:S07]  /*cb10*/  MOV R0, UR21 ;  /* 0x0000001500007c02 */ /* 0x008fce0008000f00 */
.L_x_184:
[----:B---3--:R3:W4:Y:S02]  /*cb20*/  SYNCS.PHASECHK.TRANS64.TRYWAIT P0, [R0+URZ+0x80], R3 ;  /* 0x00008003000075a7 */ /* 0x00872400080011ff */
[----:B----4-:R-:W-:Y:S05]  /*cb30*/  @!P0 NANOSLEEP.SYNCS 0x989680 ;  /* 0x009896800000895d */ /* 0x010fea0003900000 */
[----:B------:R-:W4:Y:S02]  /*cb40*/  @!P0 SYNCS.PHASECHK.TRANS64 P0, [R0+URZ+0x80], R3 ;  /* 0x00008003000085a7 */ /* 0x000f2400080010ff */
[----:B----4-:R-:W-:Y:S05]  /*cb50*/  @!P0 BRA `(.L_x_184) ;  /* 0xfffffffc00f08947 */ /* 0x010fea000383ffff */
[----:B------:R-:W-:Y:S05]  /*cb60*/  BRA `(.L_x_185) ;  /* 0xffffff8800ec7947 */ /* 0x000fea000383ffff */
.L_x_100:
[----:B--2---:R2:W4:Y:S02]  /*cb70*/  SYNCS.PHASECHK.TRANS64.TRYWAIT P0, [R3+URZ+0xa0], R0 ;  /* 0x0000a000030075a7 */ /* 0x00452400080011ff */
[----:B----4-:R-:W-:Y:S05]  /*cb80*/  @!P0 NANOSLEEP.SYNCS 0x989680 ;  /* 0x009896800000895d */ /* 0x010fea0003900000 */
[----:B------:R-:W4:Y:S02]  /*cb90*/  @!P0 SYNCS.PHASECHK.TRANS64 P0, [R3+URZ+0xa0], R0 ;  /* 0x0000a000030085a7 */ /* 0x000f2400080010ff */
[----:B----4-:R-:W-:Y:S05]  /*cba0*/  @!P0 BRA `(.L_x_100) ;  /* 0xfffffffc00f08947 */ /* 0x010fea000383ffff */
[----:B------:R-:W-:Y:S05]  /*cbb0*/  BRA `(.L_x_186) ;  /* 0xffffff8c00b07947 */ /* 0x000fea000383ffff */
.L_x_111:
[----:B-1----:R1:W2:Y:S02]  /*cbc0*/  SYNCS.PHASECHK.TRANS64.TRYWAIT P1, [R3+URZ+0x50], R0 ;  /* 0x00005000030075a7 */ /* 0x0022a400080211ff */
[----:B--2---:R-:W-:Y:S05]  /*cbd0*/  @!P1 NANOSLEEP.SYNCS 0x989680 ;  /* 0x009896800000995d */ /* 0x004fea0003900000 */
[----:B------:R-:W2:Y:S02]  /*cbe0*/  @!P1 SYNCS.PHASECHK.TRANS64 P1, [R3+URZ+0x50], R0 ;  /* 0x00005000030095a7 */ /* 0x000ea400080210ff */
[----:B--2---:R-:W-:Y:S05]  /*cbf0*/  @!P1 BRA `(.L_x_111) ;  /* 0xfffffffc00f09947 */ /* 0x004fea000383ffff */
[----:B------:R-:W-:Y:S05]  /*cc00*/  BRA `(.L_x_110) ;  /* 0xffffff9c00207947 */ /* 0x000fea000383ffff */
.L_x_113:
[----:B--2---:R2:W3:Y:S02]  /*cc10*/  SYNCS.PHASECHK.TRANS64.TRYWAIT P0, [R147+URZ+0xc0], R2 ;  /* 0x0000c002930075a7 */ /* 0x0044e400080011ff */
[----:B---3--:R-:W-:Y:S05]  /*cc20*/  @!P0 NANOSLEEP.SYNCS 0x989680 ;  /* 0x009896800000895d */ /* 0x008fea0003900000 */
[----:B------:R-:W3:Y:S02]  /*cc30*/  @!P0 SYNCS.PHASECHK.TRANS64 P0, [R147+URZ+0xc0], R2 ;  /* 0x0000c002930085a7 */ /* 0x000ee400080010ff */
[----:B---3--:R-:W-:Y:S05]  /*cc40*/  @!P0 BRA `(.L_x_113) ;  /* 0xfffffffc00f08947 */ /* 0x008fea000383ffff */
[----:B------:R-:W-:Y:S05]  /*cc50*/  BRA `(.L_x_112) ;  /* 0xffffff9c007c7947 */ /* 0x000fea000383ffff */
.L_x_121:
[----:B--2---:R2:W3:Y:S02]  /*cc60*/  SYNCS.PHASECHK.TRANS64.TRYWAIT P0, [R107+URZ+0x50], R0 ;  /* 0x000050006b0075a7 */ /* 0x0044e400080011ff */
[----:B---3--:R-:W-:Y:S05]  /*cc70*/  @!P0 NANOSLEEP.SYNCS 0x989680 ;  /* 0x009896800000895d */ /* 0x008fea0003900000 */
[----:B------:R-:W3:Y:S02]  /*cc80*/  @!P0 SYNCS.PHASECHK.TRANS64 P0, [R107+URZ+0x50], R0 ;  /* 0x000050006b0085a7 */ /* 0x000ee400080010ff */
[----:B---3--:R-:W-:Y:S05]  /*cc90*/  @!P0 BRA `(.L_x_121) ;  /* 0xfffffffc00f08947 */ /* 0x008fea000383ffff */
[----:B------:R-:W-:Y:S05]  /*cca0*/  BRA `(.L_x_120) ;  /* 0xffffffb000807947 */ /* 0x000fea000383ffff */
.L_x_129:
[----:B--2---:R2:W3:Y:S02]  /*ccb0*/  SYNCS.PHASECHK.TRANS64.TRYWAIT P0, [R0+URZ+0x50], R7 ;  /* 0x00005007000075a7 */ /* 0x0044e400080011ff */
[----:B---3--:R-:W-:Y:S05]  /*ccc0*/  @!P0 NANOSLEEP.SYNCS 0x989680 ;  /* 0x009896800000895d */ /* 0x008fea0003900000 */
[----:B------:R-:W3:Y:S02]  /*ccd0*/  @!P0 SYNCS.PHASECHK.TRANS64 P0, [R0+URZ+0x50], R7 ;  /* 0x00005007000085a7 */ /* 0x000ee400080010ff */
[----:B---3--:R-:W-:Y:S05]  /*cce0*/  @!P0 BRA `(.L_x_129) ;  /* 0xfffffffc00f08947 */ /* 0x008fea000383ffff */
[----:B------:R-:W-:Y:S05]  /*ccf0*/  BRA `(.L_x_128) ;  /* 0xffffffc400d47947 */ /* 0x000fea000383ffff */
.L_x_137:
[----:B--2---:R2:W3:Y:S02]  /*cd00*/  SYNCS.PHASECHK.TRANS64.TRYWAIT P0, [R0+URZ+0x50], R5 ;  /* 0x00005005000075a7 */ /* 0x0044e400080011ff */
[----:B---3--:R-:W-:Y:S05]  /*cd10*/  @!P0 NANOSLEEP.SYNCS 0x989680 ;  /* 0x009896800000895d */ /* 0x008fea0003900000 */
[----:B------:R-:W3:Y:S02]  /*cd20*/  @!P0 SYNCS.PHASECHK.TRANS64 P0, [R0+URZ+0x50], R5 ;  /* 0x00005005000085a7 */ /* 0x000ee400080010ff */
[----:B---3--:R-:W-:Y:S05]  /*cd30*/  @!P0 BRA `(.L_x_137) ;  /* 0xfffffffc00f08947 */ /* 0x008fea000383ffff */
[----:B------:R-:W-:Y:S05]  /*cd40*/  BRA `(.L_x_136) ;  /* 0xffffffdc00347947 */ /* 0x000fea000383ffff */
        .weak           $__internal_0_$__cuda_sm10x_tcgen05_guardrail_trap_col_being_dealloced_not_returned_by_alloc
        .type           $__internal_0_$__cuda_sm10x_tcgen05_guardrail_trap_col_being_dealloced_not_returned_by_alloc,@function
        .size           $__internal_0_$__cuda_sm10x_tcgen05_guardrail_trap_col_being_dealloced_not_returned_by_alloc,($__internal_1_$__cuda_sm10x_tcgen05_guardrail_trap_phase_invalid_during_alloc - $__internal_0_$__cuda_sm10x_tcgen05_guardrail_trap_col_being_dealloced_not_returned_by_alloc)
$__internal_0_$__cuda_sm10x_tcgen05_guardrail_trap_col_being_dealloced_not_returned_by_alloc:
[----:B------:R-:W-:Y:S05]  /*cd50*/  BPT.TRAP 0x1 ;  /* 0x000000040000795c */ /* 0x000fea0000300000 */
[----:B------:R-:W-:-:S04]  /*cd60*/  HFMA2 R3, -RZ, RZ, 0, 0 ;  /* 0x00000000ff037431 */ /* 0x000fc800000001ff */
[----:B------:R-:W-:Y:S05]  /*cd70*/  RET.REL.NODEC R2 `(_ZN7cutlass13device_kernelINS_4gemm6kernel13GemmUniversalIN4cute5tupleIJiiiiEEENS1_10collective13CollectiveMmaINS1_35MainloopSm100TmaUmmaWarpSpecializedILi5ELi2ELi2ENS5_IJNS4_1CILi4EEESB_NSA_ILi1EEEEEEEENS5_IJNSA_ILi256EEESF_NSA_ILi128EEEEEEaNS5_IJlSC_lEEEaSI_NS4_8TiledMMAINS4_8MMA_AtomIJNS4_21SM100_MMA_S8_2x1SM_SSIaaiLi256ELi256ELNS4_4UMMA5MajorE0ELSN_0ELNSM_8SaturateE0EEEEEENS4_6LayoutINS5_IJSC_SC_SC_EEENS5_IJNSA_ILi0EEEST_ST_EEEEENS5_IJNS4_10UnderscoreESW_SW_EEEEENS4_28SM100_TMA_2SM_LOAD_MULTICASTENS4_14ComposedLayoutINS4_7SwizzleILi3ELi4ELi3EEENS4_18smem_ptr_flag_bitsILi8EEENSR_INS5_IJNSA_ILi8EEESG_EEENS5_IJSG_SC_EEEEEEEvNS4_8identityESZ_S19_vS1A_EENS_8epilogue10collective18CollectiveEpilogueINS1C_23Sm100TmaWarpSpecializedILi4ELi2ELi64ELb0ELb0EEEJNS5_IJSG_SF_SG_EEENS5_IJNSR_ISG_SC_EENSR_INSA_ILi64EEESC_EEEEEaSI_aSI_NS1C_6fusion15FusionCallbacksIS1G_NS1M_17LinearCombinationIaiaiLNS_15FloatRoundStyleE2EEES1H_S1L_JEEENS4_5SM1004TMEM4LOAD26SM100_TMEM_LOAD_32dp32b64xENS4_13SM90_TMA_LOADENS10_INS11_ILi2ELi4ELi3EEES14_NSR_INS5_IJS15_S1J_EEENS5_IJS1J_SC_EEEEEEENS4_39AutoVectorizingCopyWithAssumedAlignmentILi128EEENS4_14SM90_TMA_STOREES21_S23_S23_EEEvvEEEEvNT_6ParamsE) ;  /* 0xffffff3002a07950 */ /* 0x000fea0003c3ffff */
        .weak           $__internal_1_$__cuda_sm10x_tcgen05_guardrail_trap_phase_invalid_during_alloc
        .type           $__internal_1_$__cuda_sm10x_tcgen05_guardrail_trap_phase_invalid_during_alloc,@function
        .size           $__internal_1_$__cuda_sm10x_tcgen05_guardrail_trap_phase_invalid_during_alloc,($__internal_2_$__cuda_sm10x_tcgen05_guardrail_trap_unallocated_columns_being_dealloced - $__internal_1_$__cuda_sm10x_tcgen05_guardrail_trap_phase_invalid_during_alloc)
$__internal_1_$__cuda_sm10x_tcgen05_guardrail_trap_phase_invalid_during_alloc:
[----:B------:R-:W-:Y:S05]  /*cd80*/  BPT.TRAP 0x1 ;  /* 0x000000040000795c */ /* 0x000fea0000300000 */
[----:B------:R-:W-:-:S04]  /*cd90*/  MOV R5, 0x0 ;  /* 0x0000000000057802 */ /* 0x000fc80000000f00 */
[----:B------:R-:W-:Y:S05]  /*cda0*/  RET.REL.NODEC R4 `(_ZN7cutlass13device_kernelINS_4gemm6kernel13GemmUniversalIN4cute5tupleIJiiiiEEENS1_10collective13CollectiveMmaINS1_35MainloopSm100TmaUmmaWarpSpecializedILi5ELi2ELi2ENS5_IJNS4_1CILi4EEESB_NSA_ILi1EEEEEEEENS5_IJNSA_ILi256EEESF_NSA_ILi128EEEEEEaNS5_IJlSC_lEEEaSI_NS4_8TiledMMAINS4_8MMA_AtomIJNS4_21SM100_MMA_S8_2x1SM_SSIaaiLi256ELi256ELNS4_4UMMA5MajorE0ELSN_0ELNSM_8SaturateE0EEEEEENS4_6LayoutINS5_IJSC_SC_SC_EEENS5_IJNSA_ILi0EEEST_ST_EEEEENS5_IJNS4_10UnderscoreESW_SW_EEEEENS4_28SM100_TMA_2SM_LOAD_MULTICASTENS4_14ComposedLayoutINS4_7SwizzleILi3ELi4ELi3EEENS4_18smem_ptr_flag_bitsILi8EEENSR_INS5_IJNSA_ILi8EEESG_EEENS5_IJSG_SC_EEEEEEEvNS4_8identityESZ_S19_vS1A_EENS_8epilogue10collective18CollectiveEpilogueINS1C_23Sm100TmaWarpSpecializedILi4ELi2ELi64ELb0ELb0EEEJNS5_IJSG_SF_SG_EEENS5_IJNSR_ISG_SC_EENSR_INSA_ILi64EEESC_EEEEEaSI_aSI_NS1C_6fusion15FusionCallbacksIS1G_NS1M_17LinearCombinationIaiaiLNS_15FloatRoundStyleE2EEES1H_S1L_JEEENS4_5SM1004TMEM4LOAD26SM100_TMEM_LOAD_32dp32b64xENS4_13SM90_TMA_LOADENS10_INS11_ILi2ELi4ELi3EEES14_NSR_INS5_IJS15_S1J_EEENS5_IJS1J_SC_EEEEEEENS4_39AutoVectorizingCopyWithAssumedAlignmentILi128EEENS4_14SM90_TMA_STOREES21_S23_S23_EEEvvEEEEvNT_6ParamsE) ;  /* 0xffffff3004947950 */ /* 0x000fea0003c3ffff */
        .weak           $__internal_2_$__cuda_sm10x_tcgen05_guardrail_trap_unallocated_columns_being_dealloced
        .type           $__internal_2_$__cuda_sm10x_tcgen05_guardrail_trap_unallocated_columns_being_dealloced,@function
        .size           $__internal_2_$__cuda_sm10x_tcgen05_guardrail_trap_unallocated_columns_being_dealloced,(.L_x_188 - $__internal_2_$__cuda_sm10x_tcgen05_guardrail_trap_unallocated_columns_being_dealloced)
$__internal_2_$__cuda_sm10x_tcgen05_guardrail_trap_unallocated_columns_being_dealloced:
[----:B------:R-:W-:Y:S05]  /*cdb0*/  BPT.TRAP 0x1 ;  /* 0x000000040000795c */ /* 0x000fea0000300000 */
[----:B------:R-:W-:-:S04]  /*cdc0*/  HFMA2 R3, -RZ, RZ, 0, 0 ;  /* 0x00000000ff037431 */ /* 0x000fc800000001ff */
[----:B------:R-:W-:Y:S05]  /*cdd0*/  RET.REL.NODEC R2 `(_ZN7cutlass13device_kernelINS_4gemm6kernel13GemmUniversalIN4cute5tupleIJiiiiEEENS1_10collective13CollectiveMmaINS1_35MainloopSm100TmaUmmaWarpSpecializedILi5ELi2ELi2ENS5_IJNS4_1CILi4EEESB_NSA_ILi1EEEEEEEENS5_IJNSA_ILi256EEESF_NSA_ILi128EEEEEEaNS5_IJlSC_lEEEaSI_NS4_8TiledMMAINS4_8MMA_AtomIJNS4_21SM100_MMA_S8_2x1SM_SSIaaiLi256ELi256ELNS4_4UMMA5MajorE0ELSN_0ELNSM_8SaturateE0EEEEEENS4_6LayoutINS5_IJSC_SC_SC_EEENS5_IJNSA_ILi0EEEST_ST_EEEEENS5_IJNS4_10UnderscoreESW_SW_EEEEENS4_28SM100_TMA_2SM_LOAD_MULTICASTENS4_14ComposedLayoutINS4_7SwizzleILi3ELi4ELi3EEENS4_18smem_ptr_flag_bitsILi8EEENSR_INS5_IJNSA_ILi8EEESG_EEENS5_IJSG_SC_EEEEEEEvNS4_8identityESZ_S19_vS1A_EENS_8epilogue10collective18CollectiveEpilogueINS1C_23Sm100TmaWarpSpecializedILi4ELi2ELi64ELb0ELb0EEEJNS5_IJSG_SF_SG_EEENS5_IJNSR_ISG_SC_EENSR_INSA_ILi64EEESC_EEEEEaSI_aSI_NS1C_6fusion15FusionCallbacksIS1G_NS1M_17LinearCombinationIaiaiLNS_15FloatRoundStyleE2EEES1H_S1L_JEEENS4_5SM1004TMEM4LOAD26SM100_TMEM_LOAD_32dp32b64xENS4_13SM90_TMA_LOADENS10_INS11_ILi2ELi4ELi3EEES14_NSR_INS5_IJS15_S1J_EEENS5_IJS1J_SC_EEEEEEENS4_39AutoVectorizingCopyWithAssumedAlignmentILi128EEENS4_14SM90_TMA_STOREES21_S23_S23_EEEvvEEEEvNT_6ParamsE) ;  /* 0xffffff3002887950 */ /* 0x000fea0003c3ffff */
.L_x_187:
[----:B------:R-:W-:-:S00]  /*cde0*/  BRA `(.L_x_187) ;  /* 0xfffffffc00fc7947 */ /* 0x000fc0000383ffff */
[----:B------:R-:W-:-:S00]  /*cdf0*/  NOP ;  /* 0x0000000000007918 */ /* 0x000fc00000000000 */
        /* <DEDUP_REMOVED lines=8> */
.L_x_188:


//--------------------- .nv.global.init           --------------------------
	.section	.nv.global.init,"aw",@progbits
.nv.global.init:
	.type		$str$27,@object
	.size		$str$27,($str$28 - $str$27)
$str$27:
        /*0000*/ 	.byte	0x28, 0x61, 0x64, 0x64, 0x72, 0x65, 0x73, 0x73, 0x20, 0x26, 0x20, 0x6d, 0x61, 0x73, 0x6b, 0x29
        /*0010*/ 	.byte	0x20, 0x3d, 0x3d, 0x20, 0x30, 0x00
	.type		$str$28,@object
	.size		$str$28,($str$26 - $str$28)
$str$28:
        /*0016*/ 	.byte	0x2f, 0x74, 0x6d, 0x70, 0x2f, 0x63, 0x75, 0x74, 0x6c, 0x61, 0x73, 0x73, 0x5f, 0x73, 0x77, 0x65
        /*0026*/ 	.byte	0x65, 0x70, 0x5f, 0x73, 0x72, 0x63, 0x2f, 0x69, 0x6e, 0x63, 0x6c, 0x75, 0x64, 0x65, 0x2f, 0x63
        /*0036*/ 	.byte	0x75, 0x74, 0x65, 0x2f, 0x70, 0x6f, 0x69, 0x6e, 0x74, 0x65, 0x72, 0x5f, 0x66, 0x6c, 0x61, 0x67
        /*0046*/ 	.byte	0x67, 0x65, 0x64, 0x2e, 0x68, 0x70, 0x70, 0x00
	.type		$str$26,@object
	.size		$str$26,($str$25 - $str$26)
$str$26:
        /*004e*/ 	.byte	0x2f, 0x74, 0x6d, 0x70, 0x2f, 0x63, 0x75, 0x74, 0x6c, 0x61, 0x73, 0x73, 0x5f, 0x73, 0x77, 0x65
        /*005e*/ 	.byte	0x65, 0x70, 0x5f, 0x73, 0x72, 0x63, 0x2f, 0x69, 0x6e, 0x63, 0x6c, 0x75, 0x64, 0x65, 0x2f, 0x63
        /*006e*/ 	.byte	0x75, 0x74, 0x65, 0x2f, 0x61, 0x74, 0x6f, 0x6d, 0x2f, 0x63, 0x6f, 0x70, 0x79, 0x5f, 0x74, 0x72
        /*007e*/ 	.byte	0x61, 0x69, 0x74, 0x73, 0x5f, 0x73, 0x6d, 0x31, 0x30, 0x30, 0x2e, 0x68, 0x70, 0x70, 0x00
	.type		$str$25,@object
	.size		$str$25,(__unnamed_1 - $str$25)
$str$25:
        /*008d*/ 	.byte	0x28, 0x28, 0x75, 0x69, 0x6e, 0x74, 0x33, 0x32, 0x5f, 0x74, 0x28, 0x74, 0x68, 0x72, 0x65, 0x61
        /*009d*/ 	.byte	0x64, 0x49, 0x64, 0x78, 0x2e, 0x78, 0x29, 0x20, 0x2f, 0x20, 0x33, 0x32, 0x29, 0x20, 0x25, 0x20
        /*00ad*/ 	.byte	0x34, 0x29, 0x20, 0x3d, 0x3d, 0x20, 0x28, 0x28, 0x28, 0x74, 0x6d, 0x65, 0x6d, 0x5f, 0x61, 0x64
        /*00bd*/ 	.byte	0x64, 0x72, 0x20, 0x3e, 0x3e, 0x20, 0x31, 0x36, 0x29, 0x20, 0x2f, 0x20, 0x33, 0x32, 0x29, 0x20
        /*00cd*/ 	.byte	0x25, 0x20, 0x34, 0x29, 0x00
	.type		__unnamed_1,@object
	.size		__unnamed_1,(__unnamed_2 - __unnamed_1)
__unnamed_1:
        /*00d2*/ 	.byte	0x61, 0x75, 0x74, 0x6f, 0x20, 0x63, 0x75, 0x74, 0x65, 0x3a, 0x3a, 0x61, 0x73, 0x5f, 0x70, 0x6f
        /* <DEDUP_REMOVED lines=24> */
        /*0262*/ 	.byte	0x5d, 0x00
	.type		__unnamed_2,@object
	.size		__unnamed_2,(__unnamed_3 - __unnamed_2)
__unnamed_2:
        /* <DEDUP_REMOVED lines=26> */
	.type		__unnamed_3,@object
	.size		__unnamed_3,(.L_3 - __unnamed_3)
__unnamed_3:
        /* <DEDUP_REMOVED lines=42> */
        /*0696*/ 	.byte	0x43, 0x3c, 0x30, 0x3e, 0x3e, 0x3e, 0x3e, 0x5d, 0x00
.L_3:


//--------------------- .nv.shared._ZN7cutlass13device_kernelINS_4gemm6kernel13GemmUniversalIN4cute5tupleIJiiiiEEENS1_10collective13CollectiveMmaINS1_35MainloopSm100TmaUmmaWarpSpecializedILi5ELi2ELi2ENS5_IJNS4_1CILi4EEESB_NSA_ILi1EEEEEEEENS5_IJNSA_ILi256EEESF_NSA_ILi128EEEEEEaNS5_IJlSC_lEEEaSI_NS4_8TiledMMAINS4_8MMA_AtomIJNS4_21SM100_MMA_S8_2x1SM_SSIaaiLi256ELi256ELNS4_4UMMA5MajorE0ELSN_0ELNSM_8SaturateE0EEEEEENS4_6LayoutINS5_IJSC_SC_SC_EEENS5_IJNSA_ILi0EEEST_ST_EEEEENS5_IJNS4_10UnderscoreESW_SW_EEEEENS4_28SM100_TMA_2SM_LOAD_MULTICASTENS4_14ComposedLayoutINS4_7SwizzleILi3ELi4ELi3EEENS4_18smem_ptr_flag_bitsILi8EEENSR_INS5_IJNSA_ILi8EEESG_EEENS5_IJSG_SC_EEEEEEEvNS4_8identityESZ_S19_vS1A_EENS_8epilogue10collective18CollectiveEpilogueINS1C_23Sm100TmaWarpSpecializedILi4ELi2ELi64ELb0ELb0EEEJNS5_IJSG_SF_SG_EEENS5_IJNSR_ISG_SC_EENSR_INSA_ILi64EEESC_EEEEEaSI_aSI_NS1C_6fusion15FusionCallbacksIS1G_NS1M_17LinearCombinationIaiaiLNS_15FloatRoundStyleE2EEES1H_S1L_JEEENS4_5SM1004TMEM4LOAD26SM100_TMEM_LOAD_32dp32b64xENS4_13SM90_TMA_LOADENS10_INS11_ILi2ELi4ELi3EEES14_NSR_INS5_IJS15_S1J_EEENS5_IJS1J_SC_EEEEEEENS4_39AutoVectorizingCopyWithAssumedAlignmentILi128EEENS4_14SM90_TMA_STOREES21_S23_S23_EEEvvEEEEvNT_6ParamsE --------------------------
	.section	.nv.shared._ZN7cutlass13device_kernelINS_4gemm6kernel13GemmUniversalIN4cute5tupleIJiiiiEEENS1_10collective13CollectiveMmaINS1_35MainloopSm100TmaUmmaWarpSpecializedILi5ELi2ELi2ENS5_IJNS4_1CILi4EEESB_NSA_ILi1EEEEEEEENS5_IJNSA_ILi256EEESF_NSA_ILi128EEEEEEaNS5_IJlSC_lEEEaSI_NS4_8TiledMMAINS4_8MMA_AtomIJNS4_21SM100_MMA_S8_2x1SM_SSIaaiLi256ELi256ELNS4_4UMMA5MajorE0ELSN_0ELNSM_8SaturateE0EEEEEENS4_6LayoutINS5_IJSC_SC_SC_EEENS5_IJNSA_ILi0EEEST_ST_EEEEENS5_IJNS4_10UnderscoreESW_SW_EEEEENS4_28SM100_TMA_2SM_LOAD_MULTICASTENS4_14ComposedLayoutINS4_7SwizzleILi3ELi4ELi3EEENS4_18smem_ptr_flag_bitsILi8EEENSR_INS5_IJNSA_ILi8EEESG_EEENS5_IJSG_SC_EEEEEEEvNS4_8identityESZ_S19_vS1A_EENS_8epilogue10collective18CollectiveEpilogueINS1C_23Sm100TmaWarpSpecializedILi4ELi2ELi64ELb0ELb0EEEJNS5_IJSG_SF_SG_EEENS5_IJNSR_ISG_SC_EENSR_INSA_ILi64EEESC_EEEEEaSI_aSI_NS1C_6fusion15FusionCallbacksIS1G_NS1M_17LinearCombinationIaiaiLNS_15FloatRoundStyleE2EEES1H_S1L_JEEENS4_5SM1004TMEM4LOAD26SM100_TMEM_LOAD_32dp32b64xENS4_13SM90_TMA_LOADENS10_INS11_ILi2ELi4ELi3EEES14_NSR_INS5_IJS15_S1J_EEENS5_IJS1J_SC_EEEEEEENS4_39AutoVectorizingCopyWithAssumedAlignmentILi128EEENS4_14SM90_TMA_STOREES21_S23_S23_EEEvvEEEEvNT_6ParamsE,"aw",@nobits
	.sectionflags	@""
	.align	16
	.zero		1024


//--------------------- .nv.shared.reserved.0     --------------------------
	.section	.nv.shared.reserved.0,"aw",@nobits
	.weak		__nv_reservedSMEM_offset_0_alias
	.size		__nv_reservedSMEM_offset_0_alias, 0, 64
	.other		__nv_reservedSMEM_offset_0_alias,@"STO_CUDA_RESERVED_SHARED STV_DEFAULT"
__nv_reservedSMEM_offset_0_alias:
	.zero		0
.nv.shared.reserved.0:
	.zero		64
	.weak		__nv_reservedSMEM_tcgen05_partition
	.type		__nv_reservedSMEM_tcgen05_partition,@object
	.size		__nv_reservedSMEM_tcgen05_partition,(.L_0 - __nv_reservedSMEM_tcgen05_partition)
__nv_reservedSMEM_tcgen05_partition:
	.zero		32
.L_0:


//--------------------- .nv.global                --------------------------
	.section	.nv.global,"aw",@nobits
.nv.global:
	.type		_ZN40_INTERNAL_1d3c503a_4_k_cu_7a2a5562_313994cute1_E,@object
	.size		_ZN40_INTERNAL_1d3c503a_4_k_cu_7a2a5562_313994cute1_E,(_ZN40_INTERNAL_1d3c503a_4_k_cu_7a2a5562_313994cuda3std3__45__cpo6cbeginE - _ZN40_INTERNAL_1d3c503a_4_k_cu_7a2a5562_313994cute1_E)
_ZN40_INTERNAL_1d3c503a_4_k_cu_7a2a5562_313994cute1_E:
	.zero		1
	.type		_ZN40_INTERNAL_1d3c503a_4_k_cu_7a2a5562_313994cuda3std3__45__cpo6cbeginE,@object
	.size		_ZN40_INTERNAL_1d3c503a_4_k_cu_7a2a5562_313994cuda3std3__45__cpo6cbeginE,(_ZN40_INTERNAL_1d3c503a_4_k_cu_7a2a5562_313994cuda3std3__48in_placeE - _ZN40_INTERNAL_1d3c503a_4_k_cu_7a2a5562_313994cuda3std3__45__cpo6cbeginE)
_ZN40_INTERNAL_1d3c503a_4_k_cu_7a2a5562_313994cuda3std3__45__cpo6cbeginE:
	.zero		1
	.type		_ZN40_INTERNAL_1d3c503a_4_k_cu_7a2a5562_313994cuda3std3__48in_placeE,@object
	.size		_ZN40_INTERNAL_1d3c503a_4_k_cu_7a2a5562_313994cuda3std3__48in_placeE,(_ZN40_INTERNAL_1d3c503a_4_k_cu_7a2a5562_313994cuda3std6ranges3__45__cpo9iter_moveE - _ZN40_INTERNAL_1d3c503a_4_k_cu_7a2a5562_313994cuda3std3__48in_placeE)
_ZN40_INTERNAL_1d3c503a_4_k_cu_7a2a5562_313994cuda3std3__48in_placeE:
	.zero		1
	.type		_ZN40_INTERNAL_1d3c503a_4_k_cu_7a2a5562_313994cuda3std6ranges3__45__cpo9iter_moveE,@object
	.size		_ZN40_INTERNAL_1d3c503a_4_k_cu_7a2a5562_313994cuda3std6ranges3__45__cpo9iter_moveE,(_ZN40_INTERNAL_1d3c503a_4_k_cu_7a2a5562_313994cuda3std3__45__cpo5beginE - _ZN40_INTERNAL_1d3c503a_4_k_cu_7a2a5562_313994cuda3std6ranges3__45__cpo9iter_moveE)
_ZN40_INTERNAL_1d3c503a_4_k_cu_7a2a5562_313994cuda3std6ranges3__45__cpo9iter_moveE:
	.zero		1
	.type		_ZN40_INTERNAL_1d3c503a_4_k_cu_7a2a5562_313994cuda3std3__45__cpo5beginE,@object
	.size		_ZN40_INTERNAL_1d3c503a_4_k_cu_7a2a5562_313994cuda3std3__45__cpo5beginE,(_ZN40_INTERNAL_1d3c503a_4_k_cu_7a2a5562_313994cuda3std3__442_GLOBAL__N__1d3c503a_4_k_cu_7a2a5562_313996ignoreE - _ZN40_INTERNAL_1d3c503a_4_k_cu_7a2a5562_313994cuda3std3__45__cpo5beginE)
_ZN40_INTERNAL_1d3c503a_4_k_cu_7a2a5562_313994cuda3std3__45__cpo5beginE:
	.zero		1
	.type		_ZN40_INTERNAL_1d3c503a_4_k_cu_7a2a5562_313994cuda3std3__442_GLOBAL__N__1d3c503a_4_k_cu_7a2a5562_313996ignoreE,@object
	.size		_ZN40_INTERNAL_1d3c503a_4_k_cu_7a2a5562_313994cuda3std3__442_GLOBAL__N__1d3c503a_4_k_cu_7a2a5562_313996ignoreE,(_ZN40_INTERNAL_1d3c503a_4_k_cu_7a2a5562_313994cute7productE - _ZN40_INTERNAL_1d3c503a_4_k_cu_7a2a5562_313994cuda3std3__442_GLOBAL__N__1d3c503a_4_k_cu_7a2a5562_313996ignoreE)
_ZN40_INTERNAL_1d3c503a_4_k_cu_7a2a5562_313994cuda3std3__442_GLOBAL__N__1d3c503a_4_k_cu_7a2a5562_313996ignoreE:
	.zero		1
	.type		_ZN40_INTERNAL_1d3c503a_4_k_cu_7a2a5562_313994cute7productE,@object
	.size		_ZN40_INTERNAL_1d3c503a_4_k_cu_7a2a5562_313994cute7productE,(_ZN40_INTERNAL_1d3c503a_4_k_cu_7a2a5562_313994cuda3std3__45__cpo3endE - _ZN40_INTERNAL_1d3c503a_4_k_cu_7a2a5562_313994cute7productE)
_ZN40_INTERNAL_1d3c503a_4_k_cu_7a2a5562_313994cute7productE:
	.zero		1
	.type		_ZN40_INTERNAL_1d3c503a_4_k_cu_7a2a5562_313994cuda3std3__45__cpo3endE,@object
	.size		_ZN40_INTERNAL_1d3c503a_4_k_cu_7a2a5562_313994cuda3std3__45__cpo3endE,(_ZN40_INTERNAL_1d3c503a_4_k_cu_7a2a5562_313994cuda3std3__419piecewise_constructE - _ZN40_INTERNAL_1d3c503a_4_k_cu_7a2a5562_313994cuda3std3__45__cpo3endE)
_ZN40_INTERNAL_1d3c503a_4_k_cu_7a2a5562_313994cuda3std3__45__cpo3endE:
	.zero		1
	.type		_ZN40_INTERNAL_1d3c503a_4_k_cu_7a2a5562_313994cuda3std3__419piecewise_constructE,@object
	.size		_ZN40_INTERNAL_1d3c503a_4_k_cu_7a2a5562_313994cuda3std3__419piecewise_constructE,(_ZN40_INTERNAL_1d3c503a_4_k_cu_7a2a5562_313994cuda3std3__45__cpo4cendE - _ZN40_INTERNAL_1d3c503a_4_k_cu_7a2a5562_313994cuda3std3__419piecewise_constructE)
_ZN40_INTERNAL_1d3c503a_4_k_cu_7a2a5562_313994cuda3std3__419piecewise_constructE:
	.zero		1
	.type		_ZN40_INTERNAL_1d3c503a_4_k_cu_7a2a5562_313994cuda3std3__45__cpo4cendE,@object
	.size		_ZN40_INTERNAL_1d3c503a_4_k_cu_7a2a5562_313994cuda3std3__45__cpo4cendE,(_ZN40_INTERNAL_1d3c503a_4_k_cu_7a2a5562_313994cuda3std6ranges3__45__cpo4swapE - _ZN40_INTERNAL_1d3c503a_4_k_cu_7a2a5562_313994cuda3std3__45__cpo4cendE)
_ZN40_INTERNAL_1d3c503a_4_k_cu_7a2a5562_313994cuda3std3__45__cpo4cendE:
	.zero		1
	.type		_ZN40_INTERNAL_1d3c503a_4_k_cu_7a2a5562_313994cuda3std6ranges3__45__cpo4swapE,@object
	.size		_ZN40_INTERNAL_1d3c503a_4_k_cu_7a2a5562_313994cuda3std6ranges3__45__cpo4swapE,(.L_11 - _ZN40_INTERNAL_1d3c503a_4_k_cu_7a2a5562_313994cuda3std6ranges3__45__cpo4swapE)
_ZN40_INTERNAL_1d3c503a_4_k_cu_7a2a5562_313994cuda3std6ranges3__45__cpo4swapE:
	.zero		1
.L_11:


//--------------------- .nv.constant0._ZN7cutlass13device_kernelINS_4gemm6kernel13GemmUniversalIN4cute5tupleIJiiiiEEENS1_10collective13CollectiveMmaINS1_35MainloopSm100TmaUmmaWarpSpecializedILi5ELi2ELi2ENS5_IJNS4_1CILi4EEESB_NSA_ILi1EEEEEEEENS5_IJNSA_ILi256EEESF_NSA_ILi128EEEEEEaNS5_IJlSC_lEEEaSI_NS4_8TiledMMAINS4_8MMA_AtomIJNS4_21SM100_MMA_S8_2x1SM_SSIaaiLi256ELi256ELNS4_4UMMA5MajorE0ELSN_0ELNSM_8SaturateE0EEEEEENS4_6LayoutINS5_IJSC_SC_SC_EEENS5_IJNSA_ILi0EEEST_ST_EEEEENS5_IJNS4_10UnderscoreESW_SW_EEEEENS4_28SM100_TMA_2SM_LOAD_MULTICASTENS4_14ComposedLayoutINS4_7SwizzleILi3ELi4ELi3EEENS4_18smem_ptr_flag_bitsILi8EEENSR_INS5_IJNSA_ILi8EEESG_EEENS5_IJSG_SC_EEEEEEEvNS4_8identityESZ_S19_vS1A_EENS_8epilogue10collective18CollectiveEpilogueINS1C_23Sm100TmaWarpSpecializedILi4ELi2ELi64ELb0ELb0EEEJNS5_IJSG_SF_SG_EEENS5_IJNSR_ISG_SC_EENSR_INSA_ILi64EEESC_EEEEEaSI_aSI_NS1C_6fusion15FusionCallbacksIS1G_NS1M_17LinearCombinationIaiaiLNS_15FloatRoundStyleE2EEES1H_S1L_JEEENS4_5SM1004TMEM4LOAD26SM100_TMEM_LOAD_32dp32b64xENS4_13SM90_TMA_LOADENS10_INS11_ILi2ELi4ELi3EEES14_NSR_INS5_IJS15_S1J_EEENS5_IJS1J_SC_EEEEEEENS4_39AutoVectorizingCopyWithAssumedAlignmentILi128EEENS4_14SM90_TMA_STOREES21_S23_S23_EEEvvEEEEvNT_6ParamsE --------------------------
	.section	.nv.constant0._ZN7cutlass13device_kernelINS_4gemm6kernel13GemmUniversalIN4cute5tupleIJiiiiEEENS1_10collective13CollectiveMmaINS1_35MainloopSm100TmaUmmaWarpSpecializedILi5ELi2ELi2ENS5_IJNS4_1CILi4EEESB_NSA_ILi1EEEEEEEENS5_IJNSA_ILi256EEESF_NSA_ILi128EEEEEEaNS5_IJlSC_lEEEaSI_NS4_8TiledMMAINS4_8MMA_AtomIJNS4_21SM100_MMA_S8_2x1SM_SSIaaiLi256ELi256ELNS4_4UMMA5MajorE0ELSN_0ELNSM_8SaturateE0EEEEEENS4_6LayoutINS5_IJSC_SC_SC_EEENS5_IJNSA_ILi0EEEST_ST_EEEEENS5_IJNS4_10UnderscoreESW_SW_EEEEENS4_28SM100_TMA_2SM_LOAD_MULTICASTENS4_14ComposedLayoutINS4_7SwizzleILi3ELi4ELi3EEENS4_18smem_ptr_flag_bitsILi8EEENSR_INS5_IJNSA_ILi8EEESG_EEENS5_IJSG_SC_EEEEEEEvNS4_8identityESZ_S19_vS1A_EENS_8epilogue10collective18CollectiveEpilogueINS1C_23Sm100TmaWarpSpecializedILi4ELi2ELi64ELb0ELb0EEEJNS5_IJSG_SF_SG_EEENS5_IJNSR_ISG_SC_EENSR_INSA_ILi64EEESC_EEEEEaSI_aSI_NS1C_6fusion15FusionCallbacksIS1G_NS1M_17LinearCombinationIaiaiLNS_15FloatRoundStyleE2EEES1H_S1L_JEEENS4_5SM1004TMEM4LOAD26SM100_TMEM_LOAD_32dp32b64xENS4_13SM90_TMA_LOADENS10_INS11_ILi2ELi4ELi3EEES14_NSR_INS5_IJS15_S1J_EEENS5_IJS1J_SC_EEEEEEENS4_39AutoVectorizingCopyWithAssumedAlignmentILi128EEENS4_14SM90_TMA_STOREES21_S23_S23_EEEvvEEEEvNT_6ParamsE,"a",@progbits
	.sectionflags	@""
	.align	4
.nv.constant0._ZN7cutlass13device_kernelINS_4gemm6kernel13GemmUniversalIN4cute5tupleIJiiiiEEENS1_10collective13CollectiveMmaINS1_35MainloopSm100TmaUmmaWarpSpecializedILi5ELi2ELi2ENS5_IJNS4_1CILi4EEESB_NSA_ILi1EEEEEEEENS5_IJNSA_ILi256EEESF_NSA_ILi128EEEEEEaNS5_IJlSC_lEEEaSI_NS4_8TiledMMAINS4_8MMA_AtomIJNS4_21SM100_MMA_S8_2x1SM_SSIaaiLi256ELi256ELNS4_4UMMA5MajorE0ELSN_0ELNSM_8SaturateE0EEEEEENS4_6LayoutINS5_IJSC_SC_SC_EEENS5_IJNSA_ILi0EEEST_ST_EEEEENS5_IJNS4_10UnderscoreESW_SW_EEEEENS4_28SM100_TMA_2SM_LOAD_MULTICASTENS4_14ComposedLayoutINS4_7SwizzleILi3ELi4ELi3EEENS4_18smem_ptr_flag_bitsILi8EEENSR_INS5_IJNSA_ILi8EEESG_EEENS5_IJSG_SC_EEEEEEEvNS4_8identityESZ_S19_vS1A_EENS_8epilogue10collective18CollectiveEpilogueINS1C_23Sm100TmaWarpSpecializedILi4ELi2ELi64ELb0ELb0EEEJNS5_IJSG_SF_SG_EEENS5_IJNSR_ISG_SC_EENSR_INSA_ILi64EEESC_EEEEEaSI_aSI_NS1C_6fusion15FusionCallbacksIS1G_NS1M_17LinearCombinationIaiaiLNS_15FloatRoundStyleE2EEES1H_S1L_JEEENS4_5SM1004TMEM4LOAD26SM100_TMEM_LOAD_32dp32b64xENS4_13SM90_TMA_LOADENS10_INS11_ILi2ELi4ELi3EEES14_NSR_INS5_IJS15_S1J_EEENS5_IJS1J_SC_EEEEEEENS4_39AutoVectorizingCopyWithAssumedAlignmentILi128EEENS4_14SM90_TMA_STOREES21_S23_S23_EEEvvEEEEvNT_6ParamsE:
	.zero		2944


//--------------------- SYMBOLS --------------------------

	.type		.nv.reservedSmem.offset0,@object
	.size		.nv.reservedSmem.offset0,0x4
	.type		.nv.reservedSmem.cap,@object
	.size		.nv.reservedSmem.cap,0x4
	.type		__assertfail,@function
